	.target	sm_100a

	.elftype	@"ET_EXEC"


//--------------------- .note.nv.tkinfo           --------------------------
	.section	.note.nv.tkinfo,"",@"SHT_NOTE"
	.sectionflags	@"SHF_NOTE_NV_TKINFO"
	.tkinfo
        /*0018*/ 	.word	0x00000002
        /*0030*/ 	.string	""
        /*0030*/ 	.string	"ptxas"
        /*0030*/ 	.string	"Cuda compilation tools, release 13.0, V13.0.88"
        /*0030*/ 	.string	"Build cuda_13.0.r13.0/compiler.36424714_0"
        /*0030*/ 	.string	"-arch sm_100a -m 64 "



//--------------------- .note.nv.cuinfo           --------------------------
	.section	.note.nv.cuinfo,"",@"SHT_NOTE"
	.sectionflags	@"SHF_NOTE_NV_CUINFO"
        /*0018*/ 	.short	0x0002
        /*001a*/ 	.short	0x0064
        /*001c*/ 	.short	0x0082
	.zero		2


//--------------------- .nv.info                  --------------------------
	.section	.nv.info,"",@"SHT_CUDA_INFO"
	.align	4


	//----- nvinfo : EIATTR_REGCOUNT
	.align		4
        /*0000*/ 	.byte	0x04, 0x2f
        /*0002*/ 	.short	(.L_19 - .L_18)
	.align		4
.L_18:
        /*0004*/ 	.word	index@(_ZN7cutlass13device_kernelINS_4gemm6kernel13GemmUniversalIN4cute5tupleIJiiiiEEENS1_10collective13CollectiveMmaINS1_46MainloopSm100TmaUmmaWarpSpecializedBlockScaledILi6ELi2ELi2ENS5_IJNS4_1CILi4EEESB_NSA_ILi1EEEEEEEENS5_IJNSA_ILi128EEESF_SF_EEENS5_IJNS_12float_e5m2_tENS_13float_ue8m0_tEEEENS5_IJNS5_IJlSC_lEEENS4_6LayoutINS5_IJNS5_IJNS5_IJNSA_ILi32EEESB_EEEiEEESO_NS5_IJSC_iEEEEEENS5_IJNS5_IJNS5_IJNSA_ILi16EEESB_EEEiEEENS5_IJNS5_IJNSA_ILi0EEESC_EEENSA_ILi512EEEEEENS5_IJSU_iEEEEEEEEEEESJ_S11_NS4_8TiledMMAINS4_8MMA_AtomIJNS4_21SM100_MMA_MXF8F6F4_SSISH_SH_fSI_Li128ELi128ELNS4_4UMMA5MajorE0ELS16_0ELNS15_7ScaleInE0ELS17_0EEEEEENSL_INS5_IJSC_SC_SC_EEENS5_IJSU_SU_SU_EEEEENS5_IJNS4_10UnderscoreES1D_S1D_EEEEENS5_IJNS4_23SM90_TMA_LOAD_MULTICASTES1G_EEENS5_IJNS4_14ComposedLayoutINS4_7SwizzleILi3ELi4ELi3EEENS4_18smem_ptr_flag_bitsILi8EEENSL_INS5_IJNSA_ILi8EEESF_EEENS5_IJSF_SC_EEEEEEENSL_INS5_IJNS5_IJNS5_IJSN_SC_EEENS5_IJSM_SC_EEEEEESC_NS5_IJSB_SC_EEEEEENS5_IJNS5_IJNS5_IJSS_SW_EEESV_EEESU_NS5_IJSC_SW_EEEEEEEEEEEvNS4_8identityES1H_S22_vS23_EENS_8epilogue10collective18CollectiveEpilogueINS25_23Sm100TmaWarpSpecializedILi4ELi2ELi16ELb1ELb0EEEJNS5_IJNSA_ILi64EEESF_SF_EEENS5_IJNSL_IS2A_SC_EENSL_INS5_IJSR_NSA_ILi2EEEEEENS5_IJSC_S2A_EEEEEEEENS_10bfloat16_tESK_S2I_SK_NS25_6fusion15FusionCallbacksIS29_NS2J_17LinearCombinationIS2I_fS2I_fLNS_15FloatRoundStyleE2EEES2B_S2H_JEEENS4_5SM1004TMEM4LOAD26SM100_TMEM_LOAD_32dp32b16xENS4_13SM90_TMA_LOADENS1I_INS1J_ILi1ELi4ELi3EEENS1L_ILi16EEENSL_INS5_IJS1N_SR_EEENS5_IJSR_SC_EEEEEEENS4_39AutoVectorizingCopyWithAssumedAlignmentILi128EEENS4_14SM90_TMA_STOREES2Z_S31_S31_EEEvvEEEEvNT_6ParamsE)
        /*0008*/ 	.word	0x0000007e


	//----- nvinfo : EIATTR_FRAME_SIZE
	.align		4
.L_19:
        /*000c*/ 	.byte	0x04, 0x11
        /*000e*/ 	.short	(.L_21 - .L_20)
	.align		4
.L_20:
        /*0010*/ 	.word	index@($__internal_2_$__cuda_sm10x_tcgen05_guardrail_trap_unallocated_columns_being_dealloced)
        /*0014*/ 	.word	0x00000000


	//----- nvinfo : EIATTR_FRAME_SIZE
	.align		4
.L_21:
        /*0018*/ 	.byte	0x04, 0x11
        /*001a*/ 	.short	(.L_23 - .L_22)
	.align		4
.L_22:
        /*001c*/ 	.word	index@($__internal_1_$__cuda_sm10x_tcgen05_guardrail_trap_phase_invalid_during_alloc)
        /*0020*/ 	.word	0x00000000


	//----- nvinfo : EIATTR_FRAME_SIZE
	.align		4
.L_23:
        /*0024*/ 	.byte	0x04, 0x11
        /*0026*/ 	.short	(.L_25 - .L_24)
	.align		4
.L_24:
        /*0028*/ 	.word	index@($__internal_0_$__cuda_sm10x_tcgen05_guardrail_trap_col_being_dealloced_not_returned_by_alloc)
        /*002c*/ 	.word	0x00000000


	//----- nvinfo : EIATTR_FRAME_SIZE
	.align		4
.L_25:
        /*0030*/ 	.byte	0x04, 0x11
        /*0032*/ 	.short	(.L_27 - .L_26)
	.align		4
.L_26:
        /*0034*/ 	.word	index@(_ZN7cutlass13device_kernelINS_4gemm6kernel13GemmUniversalIN4cute5tupleIJiiiiEEENS1_10collective13CollectiveMmaINS1_46MainloopSm100TmaUmmaWarpSpecializedBlockScaledILi6ELi2ELi2ENS5_IJNS4_1CILi4EEESB_NSA_ILi1EEEEEEEENS5_IJNSA_ILi128EEESF_SF_EEENS5_IJNS_12float_e5m2_tENS_13float_ue8m0_tEEEENS5_IJNS5_IJlSC_lEEENS4_6LayoutINS5_IJNS5_IJNS5_IJNSA_ILi32EEESB_EEEiEEESO_NS5_IJSC_iEEEEEENS5_IJNS5_IJNS5_IJNSA_ILi16EEESB_EEEiEEENS5_IJNS5_IJNSA_ILi0EEESC_EEENSA_ILi512EEEEEENS5_IJSU_iEEEEEEEEEEESJ_S11_NS4_8TiledMMAINS4_8MMA_AtomIJNS4_21SM100_MMA_MXF8F6F4_SSISH_SH_fSI_Li128ELi128ELNS4_4UMMA5MajorE0ELS16_0ELNS15_7ScaleInE0ELS17_0EEEEEENSL_INS5_IJSC_SC_SC_EEENS5_IJSU_SU_SU_EEEEENS5_IJNS4_10UnderscoreES1D_S1D_EEEEENS5_IJNS4_23SM90_TMA_LOAD_MULTICASTES1G_EEENS5_IJNS4_14ComposedLayoutINS4_7SwizzleILi3ELi4ELi3EEENS4_18smem_ptr_flag_bitsILi8EEENSL_INS5_IJNSA_ILi8EEESF_EEENS5_IJSF_SC_EEEEEEENSL_INS5_IJNS5_IJNS5_IJSN_SC_EEENS5_IJSM_SC_EEEEEESC_NS5_IJSB_SC_EEEEEENS5_IJNS5_IJNS5_IJSS_SW_EEESV_EEESU_NS5_IJSC_SW_EEEEEEEEEEEvNS4_8identityES1H_S22_vS23_EENS_8epilogue10collective18CollectiveEpilogueINS25_23Sm100TmaWarpSpecializedILi4ELi2ELi16ELb1ELb0EEEJNS5_IJNSA_ILi64EEESF_SF_EEENS5_IJNSL_IS2A_SC_EENSL_INS5_IJSR_NSA_ILi2EEEEEENS5_IJSC_S2A_EEEEEEEENS_10bfloat16_tESK_S2I_SK_NS25_6fusion15FusionCallbacksIS29_NS2J_17LinearCombinationIS2I_fS2I_fLNS_15FloatRoundStyleE2EEES2B_S2H_JEEENS4_5SM1004TMEM4LOAD26SM100_TMEM_LOAD_32dp32b16xENS4_13SM90_TMA_LOADENS1I_INS1J_ILi1ELi4ELi3EEENS1L_ILi16EEENSL_INS5_IJS1N_SR_EEENS5_IJSR_SC_EEEEEEENS4_39AutoVectorizingCopyWithAssumedAlignmentILi128EEENS4_14SM90_TMA_STOREES2Z_S31_S31_EEEvvEEEEvNT_6ParamsE)
        /*0038*/ 	.word	0x00000000


	//----- nvinfo : EIATTR_MIN_STACK_SIZE
	.align		4
.L_27:
        /*003c*/ 	.byte	0x04, 0x12
        /*003e*/ 	.short	(.L_29 - .L_28)
	.align		4
.L_28:
        /*0040*/ 	.word	index@(_ZN7cutlass13device_kernelINS_4gemm6kernel13GemmUniversalIN4cute5tupleIJiiiiEEENS1_10collective13CollectiveMmaINS1_46MainloopSm100TmaUmmaWarpSpecializedBlockScaledILi6ELi2ELi2ENS5_IJNS4_1CILi4EEESB_NSA_ILi1EEEEEEEENS5_IJNSA_ILi128EEESF_SF_EEENS5_IJNS_12float_e5m2_tENS_13float_ue8m0_tEEEENS5_IJNS5_IJlSC_lEEENS4_6LayoutINS5_IJNS5_IJNS5_IJNSA_ILi32EEESB_EEEiEEESO_NS5_IJSC_iEEEEEENS5_IJNS5_IJNS5_IJNSA_ILi16EEESB_EEEiEEENS5_IJNS5_IJNSA_ILi0EEESC_EEENSA_ILi512EEEEEENS5_IJSU_iEEEEEEEEEEESJ_S11_NS4_8TiledMMAINS4_8MMA_AtomIJNS4_21SM100_MMA_MXF8F6F4_SSISH_SH_fSI_Li128ELi128ELNS4_4UMMA5MajorE0ELS16_0ELNS15_7ScaleInE0ELS17_0EEEEEENSL_INS5_IJSC_SC_SC_EEENS5_IJSU_SU_SU_EEEEENS5_IJNS4_10UnderscoreES1D_S1D_EEEEENS5_IJNS4_23SM90_TMA_LOAD_MULTICASTES1G_EEENS5_IJNS4_14ComposedLayoutINS4_7SwizzleILi3ELi4ELi3EEENS4_18smem_ptr_flag_bitsILi8EEENSL_INS5_IJNSA_ILi8EEESF_EEENS5_IJSF_SC_EEEEEEENSL_INS5_IJNS5_IJNS5_IJSN_SC_EEENS5_IJSM_SC_EEEEEESC_NS5_IJSB_SC_EEEEEENS5_IJNS5_IJNS5_IJSS_SW_EEESV_EEESU_NS5_IJSC_SW_EEEEEEEEEEEvNS4_8identityES1H_S22_vS23_EENS_8epilogue10collective18CollectiveEpilogueINS25_23Sm100TmaWarpSpecializedILi4ELi2ELi16ELb1ELb0EEEJNS5_IJNSA_ILi64EEESF_SF_EEENS5_IJNSL_IS2A_SC_EENSL_INS5_IJSR_NSA_ILi2EEEEEENS5_IJSC_S2A_EEEEEEEENS_10bfloat16_tESK_S2I_SK_NS25_6fusion15FusionCallbacksIS29_NS2J_17LinearCombinationIS2I_fS2I_fLNS_15FloatRoundStyleE2EEES2B_S2H_JEEENS4_5SM1004TMEM4LOAD26SM100_TMEM_LOAD_32dp32b16xENS4_13SM90_TMA_LOADENS1I_INS1J_ILi1ELi4ELi3EEENS1L_ILi16EEENSL_INS5_IJS1N_SR_EEENS5_IJSR_SC_EEEEEEENS4_39AutoVectorizingCopyWithAssumedAlignmentILi128EEENS4_14SM90_TMA_STOREES2Z_S31_S31_EEEvvEEEEvNT_6ParamsE)
        /*0044*/ 	.word	0x00000000
.L_29:


//--------------------- .nv.compat                --------------------------
	.section	.nv.compat,"",@"SHT_CUDA_COMPAT_INFO"
	.align	4
        /*0000*/ 	.byte	0x02, 0x09, 0x01, 0x00, 0x02, 0x02, 0x02, 0x00, 0x02, 0x05, 0x05, 0x00, 0x03, 0x07, 0x01, 0x01
        /*0010*/ 	.byte	0x02, 0x03, 0x01, 0x00, 0x02, 0x06, 0x01, 0x00, 0x04, 0x0b, 0x08, 0x00, 0x09, 0x00, 0x00, 0x00
        /*0020*/ 	.byte	0x00, 0x00, 0x00, 0x00


//--------------------- .nv.info._ZN7cutlass13device_kernelINS_4gemm6kernel13GemmUniversalIN4cute5tupleIJiiiiEEENS1_10collective13CollectiveMmaINS1_46MainloopSm100TmaUmmaWarpSpecializedBlockScaledILi6ELi2ELi2ENS5_IJNS4_1CILi4EEESB_NSA_ILi1EEEEEEEENS5_IJNSA_ILi128EEESF_SF_EEENS5_IJNS_12float_e5m2_tENS_13float_ue8m0_tEEEENS5_IJNS5_IJlSC_lEEENS4_6LayoutINS5_IJNS5_IJNS5_IJNSA_ILi32EEESB_EEEiEEESO_NS5_IJSC_iEEEEEENS5_IJNS5_IJNS5_IJNSA_ILi16EEESB_EEEiEEENS5_IJNS5_IJNSA_ILi0EEESC_EEENSA_ILi512EEEEEENS5_IJSU_iEEEEEEEEEEESJ_S11_NS4_8TiledMMAINS4_8MMA_AtomIJNS4_21SM100_MMA_MXF8F6F4_SSISH_SH_fSI_Li128ELi128ELNS4_4UMMA5MajorE0ELS16_0ELNS15_7ScaleInE0ELS17_0EEEEEENSL_INS5_IJSC_SC_SC_EEENS5_IJSU_SU_SU_EEEEENS5_IJNS4_10UnderscoreES1D_S1D_EEEEENS5_IJNS4_23SM90_TMA_LOAD_MULTICASTES1G_EEENS5_IJNS4_14ComposedLayoutINS4_7SwizzleILi3ELi4ELi3EEENS4_18smem_ptr_flag_bitsILi8EEENSL_INS5_IJNSA_ILi8EEESF_EEENS5_IJSF_SC_EEEEEEENSL_INS5_IJNS5_IJNS5_IJSN_SC_EEENS5_IJSM_SC_EEEEEESC_NS5_IJSB_SC_EEEEEENS5_IJNS5_IJNS5_IJSS_SW_EEESV_EEESU_NS5_IJSC_SW_EEEEEEEEEEEvNS4_8identityES1H_S22_vS23_EENS_8epilogue10collective18CollectiveEpilogueINS25_23Sm100TmaWarpSpecializedILi4ELi2ELi16ELb1ELb0EEEJNS5_IJNSA_ILi64EEESF_SF_EEENS5_IJNSL_IS2A_SC_EENSL_INS5_IJSR_NSA_ILi2EEEEEENS5_IJSC_S2A_EEEEEEEENS_10bfloat16_tESK_S2I_SK_NS25_6fusion15FusionCallbacksIS29_NS2J_17LinearCombinationIS2I_fS2I_fLNS_15FloatRoundStyleE2EEES2B_S2H_JEEENS4_5SM1004TMEM4LOAD26SM100_TMEM_LOAD_32dp32b16xENS4_13SM90_TMA_LOADENS1I_INS1J_ILi1ELi4ELi3EEENS1L_ILi16EEENSL_INS5_IJS1N_SR_EEENS5_IJSR_SC_EEEEEEENS4_39AutoVectorizingCopyWithAssumedAlignmentILi128EEENS4_14SM90_TMA_STOREES2Z_S31_S31_EEEvvEEEEvNT_6ParamsE --------------------------
	.section	.nv.info._ZN7cutlass13device_kernelINS_4gemm6kernel13GemmUniversalIN4cute5tupleIJiiiiEEENS1_10collective13CollectiveMmaINS1_46MainloopSm100TmaUmmaWarpSpecializedBlockScaledILi6ELi2ELi2ENS5_IJNS4_1CILi4EEESB_NSA_ILi1EEEEEEEENS5_IJNSA_ILi128EEESF_SF_EEENS5_IJNS_12float_e5m2_tENS_13float_ue8m0_tEEEENS5_IJNS5_IJlSC_lEEENS4_6LayoutINS5_IJNS5_IJNS5_IJNSA_ILi32EEESB_EEEiEEESO_NS5_IJSC_iEEEEEENS5_IJNS5_IJNS5_IJNSA_ILi16EEESB_EEEiEEENS5_IJNS5_IJNSA_ILi0EEESC_EEENSA_ILi512EEEEEENS5_IJSU_iEEEEEEEEEEESJ_S11_NS4_8TiledMMAINS4_8MMA_AtomIJNS4_21SM100_MMA_MXF8F6F4_SSISH_SH_fSI_Li128ELi128ELNS4_4UMMA5MajorE0ELS16_0ELNS15_7ScaleInE0ELS17_0EEEEEENSL_INS5_IJSC_SC_SC_EEENS5_IJSU_SU_SU_EEEEENS5_IJNS4_10UnderscoreES1D_S1D_EEEEENS5_IJNS4_23SM90_TMA_LOAD_MULTICASTES1G_EEENS5_IJNS4_14ComposedLayoutINS4_7SwizzleILi3ELi4ELi3EEENS4_18smem_ptr_flag_bitsILi8EEENSL_INS5_IJNSA_ILi8EEESF_EEENS5_IJSF_SC_EEEEEEENSL_INS5_IJNS5_IJNS5_IJSN_SC_EEENS5_IJSM_SC_EEEEEESC_NS5_IJSB_SC_EEEEEENS5_IJNS5_IJNS5_IJSS_SW_EEESV_EEESU_NS5_IJSC_SW_EEEEEEEEEEEvNS4_8identityES1H_S22_vS23_EENS_8epilogue10collective18CollectiveEpilogueINS25_23Sm100TmaWarpSpecializedILi4ELi2ELi16ELb1ELb0EEEJNS5_IJNSA_ILi64EEESF_SF_EEENS5_IJNSL_IS2A_SC_EENSL_INS5_IJSR_NSA_ILi2EEEEEENS5_IJSC_S2A_EEEEEEEENS_10bfloat16_tESK_S2I_SK_NS25_6fusion15FusionCallbacksIS29_NS2J_17LinearCombinationIS2I_fS2I_fLNS_15FloatRoundStyleE2EEES2B_S2H_JEEENS4_5SM1004TMEM4LOAD26SM100_TMEM_LOAD_32dp32b16xENS4_13SM90_TMA_LOADENS1I_INS1J_ILi1ELi4ELi3EEENS1L_ILi16EEENSL_INS5_IJS1N_SR_EEENS5_IJSR_SC_EEEEEEENS4_39AutoVectorizingCopyWithAssumedAlignmentILi128EEENS4_14SM90_TMA_STOREES2Z_S31_S31_EEEvvEEEEvNT_6ParamsE,"",@"SHT_CUDA_INFO"
	.sectionflags	@""
	.align	4


	//----- nvinfo : EIATTR_CUDA_API_VERSION
	.align		4
        /*0000*/ 	.byte	0x04, 0x37
        /*0002*/ 	.short	(.L_31 - .L_30)
.L_30:
        /*0004*/ 	.word	0x00000082


	//----- nvinfo : EIATTR_KPARAM_INFO
	.align		4
.L_31:
        /*0008*/ 	.byte	0x04, 0x17
        /*000a*/ 	.short	(.L_33 - .L_32)
.L_32:
        /*000c*/ 	.word	0x00000000
        /*0010*/ 	.short	0x0000
        /*0012*/ 	.short	0x0000
        /*0014*/ 	.byte	0x00, 0xf0, 0x01, 0x30


	//----- nvinfo : EIATTR_AT_ENTRY_FRAGMENTS
	.align		4
.L_33:
        /*0018*/ 	.byte	0x04, 0x4f
        /*001a*/ 	.short	(.L_35 - .L_34)


	//   ....[0]....
.L_34:
        /*001c*/ 	.word	0x00000006


	//----- nvinfo : EIATTR_RESERVED_SMEM_USED
	.align		4
.L_35:
        /*0020*/ 	.byte	0x01, 0x41
	.zero		2


	//----- nvinfo : EIATTR_SPARSE_MMA_MASK
	.align		4
        /*0024*/ 	.byte	0x03, 0x50
        /*0026*/ 	.short	0x0000


	//----- nvinfo : EIATTR_TCGEN05_1CTA_USED
	.align		4
        /*0028*/ 	.byte	0x01, 0x51
	.zero		2


	//----- nvinfo : EIATTR_MAXREG_COUNT
	.align		4
        /*002c*/ 	.byte	0x03, 0x1b
        /*002e*/ 	.short	0x00ff


	//----- nvinfo : EIATTR_NUM_BARRIERS
	.align		4
        /*0030*/ 	.byte	0x02, 0x4c
        /*0032*/ 	.byte	0x07
	.zero		1


	//----- nvinfo : EIATTR_EXTERNS
	.align		4
        /*0034*/ 	.byte	0x04, 0x0f
        /*0036*/ 	.short	(.L_37 - .L_36)


	//   ....[0]....
	.align		4
.L_36:
        /*0038*/ 	.word	index@(__assertfail)


	//----- nvinfo : EIATTR_MERCURY_ISA_VERSION
	.align		4
.L_37:
        /*003c*/ 	.byte	0x03, 0x5f
        /*003e*/ 	.short	0x0101


	//----- nvinfo : EIATTR_INT_WARP_WIDE_INSTR_OFFSETS
	.align		4
        /*0040*/ 	.byte	0x04, 0x31
        /*0042*/ 	.short	(.L_39 - .L_38)


	//   ....[0]....
.L_38:
        /*0044*/ 	.word	0x00002790


	//   ....[1]....
        /*0048*/ 	.word	0x000044f0


	//   ....[2]....
        /*004c*/ 	.word	0x00004520


	//   ....[3]....
        /*0050*/ 	.word	0x00004570


	//   ....[4]....
        /*0054*/ 	.word	0x00004e20


	//   ....[5]....
        /*0058*/ 	.word	0x00004e40


	//   ....[6]....
        /*005c*/ 	.word	0x00004ea0


	//   ....[7]....
        /*0060*/ 	.word	0x00004fe0


	//   ....[8]....
        /*0064*/ 	.word	0x00005000


	//   ....[9]....
        /*0068*/ 	.word	0x000050c0


	//   ....[10]....
        /*006c*/ 	.word	0x000051c0


	//   ....[11]....
        /*0070*/ 	.word	0x00005200


	//   ....[12]....
        /*0074*/ 	.word	0x00005290


	//   ....[13]....
        /*0078*/ 	.word	0x00005390


	//   ....[14]....
        /*007c*/ 	.word	0x000053b0


	//   ....[15]....
        /*0080*/ 	.word	0x00005480


	//   ....[16]....
        /*0084*/ 	.word	0x00005580


	//   ....[17]....
        /*0088*/ 	.word	0x000055c0


	//   ....[18]....
        /*008c*/ 	.word	0x00005680


	//   ....[19]....
        /*0090*/ 	.word	0x00005760


	//   ....[20]....
        /*0094*/ 	.word	0x00005780


	//   ....[21]....
        /*0098*/ 	.word	0x00005860


	//   ....[22]....
        /*009c*/ 	.word	0x00005940


	//   ....[23]....
        /*00a0*/ 	.word	0x000059b0


	//   ....[24]....
        /*00a4*/ 	.word	0x00005a80


	//   ....[25]....
        /*00a8*/ 	.word	0x00005c10


	//   ....[26]....
        /*00ac*/ 	.word	0x00005c20


	//   ....[27]....
        /*00b0*/ 	.word	0x00005d30


	//----- nvinfo : EIATTR_COOP_GROUP_MASK_REGIDS
	.align		4
.L_39:
        /*00b4*/ 	.byte	0x04, 0x29
        /*00b6*/ 	.short	(.L_41 - .L_40)


	//   ....[0]....
.L_40:
        /*00b8*/ 	.word	0xffffffff


	//   ....[1]....
        /*00bc*/ 	.word	0xffffffff


	//   ....[2]....
        /*00c0*/ 	.word	0xffffffff


	//   ....[3]....
        /*00c4*/ 	.word	0xffffffff


	//   ....[4]....
        /*00c8*/ 	.word	0xffffffff


	//   ....[5]....
        /*00cc*/ 	.word	0xffffffff


	//   ....[6]....
        /*00d0*/ 	.word	0xffffffff


	//   ....[7]....
        /*00d4*/ 	.word	0xffffffff


	//   ....[8]....
        /*00d8*/ 	.word	0xffffffff


	//   ....[9]....
        /*00dc*/ 	.word	0xffffffff


	//   ....[10]....
        /*00e0*/ 	.word	0xffffffff


	//   ....[11]....
        /*00e4*/ 	.word	0xffffffff


	//   ....[12]....
        /*00e8*/ 	.word	0xffffffff


	//   ....[13]....
        /*00ec*/ 	.word	0xffffffff


	//----- nvinfo : EIATTR_COOP_GROUP_INSTR_OFFSETS
	.align		4
.L_41:
        /*00f0*/ 	.byte	0x04, 0x28
        /*00f2*/ 	.short	(.L_43 - .L_42)


	//   ....[0]....
.L_42:
        /*00f4*/ 	.word	0x00000090


	//   ....[1]....
        /*00f8*/ 	.word	0x00000530


	//   ....[2]....
        /*00fc*/ 	.word	0x00000720


	//   ....[3]....
        /*0100*/ 	.word	0x000008c0


	//   ....[4]....
        /*0104*/ 	.word	0x000009c0


	//   ....[5]....
        /*0108*/ 	.word	0x00000b30


	//   ....[6]....
        /*010c*/ 	.word	0x00000c90


	//   ....[7]....
        /*0110*/ 	.word	0x00000e40


	//   ....[8]....
        /*0114*/ 	.word	0x00002670


	//   ....[9]....
        /*0118*/ 	.word	0x00003580


	//   ....[10]....
        /*011c*/ 	.word	0x00003790


	//   ....[11]....
        /*0120*/ 	.word	0x000037c0


	//   ....[12]....
        /*0124*/ 	.word	0x000043e0


	//   ....[13]....
        /*0128*/ 	.word	0x00004610


	//----- nvinfo : EIATTR_VRC_CTA_INIT_COUNT
	.align		4
.L_43:
        /*012c*/ 	.byte	0x02, 0x4a
        /*012e*/ 	.byte	0x80
	.zero		1


	//----- nvinfo : EIATTR_SYSCALL_OFFSETS
	.align		4
        /*0130*/ 	.byte	0x04, 0x46
        /*0132*/ 	.short	(.L_45 - .L_44)


	//   ....[0]....
.L_44:
        /*0134*/ 	.word	0x00006820


	//   ....[1]....
        /*0138*/ 	.word	0x00006910


	//   ....[2]....
        /*013c*/ 	.word	0x000071c0


	//   ....[3]....
        /*0140*/ 	.word	0x00007330


	//   ....[4]....
        /*0144*/ 	.word	0x00008050


	//   ....[5]....
        /*0148*/ 	.word	0x000081c0


	//   ....[6]....
        /*014c*/ 	.word	0x00008ed0


	//   ....[7]....
        /*0150*/ 	.word	0x00009040


	//   ....[8]....
        /*0154*/ 	.word	0x00009d80


	//   ....[9]....
        /*0158*/ 	.word	0x00009ef0


	//   ....[10]....
        /*015c*/ 	.word	0x0000ac40


	//   ....[11]....
        /*0160*/ 	.word	0x0000adb0


	//   ....[12]....
        /*0164*/ 	.word	0x0000bb10


	//   ....[13]....
        /*0168*/ 	.word	0x0000bc80


	//   ....[14]....
        /*016c*/ 	.word	0x0000c9d0


	//   ....[15]....
        /*0170*/ 	.word	0x0000cb40


	//   ....[16]....
        /*0174*/ 	.word	0x0000d830


	//   ....[17]....
        /*0178*/ 	.word	0x0000d9a0


	//----- nvinfo : EIATTR_MBARRIER_INSTR_OFFSETS
	.align		4
.L_45:
        /*017c*/ 	.byte	0x04, 0x39
        /*017e*/ 	.short	(.L_47 - .L_46)


	//   ....[0]....
.L_46:
        /*0180*/ 	.word	0x00000650
        /*0184*/ 	.word	0x000000ff
        /*0188*/ 	.word	0x00000000
        /*018c*/ 	.short	0x0100
        /*018e*/ 	.byte	0x07
	.zero		1


	//   ....[1]....
        /*0190*/ 	.word	0x00000660
        /*0194*/ 	.word	0x000000ff
        /*0198*/ 	.word	0x00000030
        /*019c*/ 	.short	0x0100
        /*019e*/ 	.byte	0x07
	.zero		1


	//   ....[2]....
        /*01a0*/ 	.word	0x00000670
        /*01a4*/ 	.word	0x000000ff
        /*01a8*/ 	.word	0x00000008
        /*01ac*/ 	.short	0x0100
        /*01ae*/ 	.byte	0x07
	.zero		1


	//   ....[3]....
        /*01b0*/ 	.word	0x00000680
        /*01b4*/ 	.word	0x000000ff
        /*01b8*/ 	.word	0x00000038
        /*01bc*/ 	.short	0x0100
        /*01be*/ 	.byte	0x07
	.zero		1


	//   ....[4]....
        /*01c0*/ 	.word	0x00000690
        /*01c4*/ 	.word	0x000000ff
        /*01c8*/ 	.word	0x00000010
        /*01cc*/ 	.short	0x0100
        /*01ce*/ 	.byte	0x07
	.zero		1


	//   ....[5]....
        /*01d0*/ 	.word	0x000006a0
        /*01d4*/ 	.word	0x000000ff
        /*01d8*/ 	.word	0x00000040
        /*01dc*/ 	.short	0x0100
        /*01de*/ 	.byte	0x07
	.zero		1


	//   ....[6]....
        /*01e0*/ 	.word	0x000006b0
        /*01e4*/ 	.word	0x000000ff
        /*01e8*/ 	.word	0x00000018
        /*01ec*/ 	.short	0x0100
        /*01ee*/ 	.byte	0x07
	.zero		1


	//   ....[7]....
        /*01f0*/ 	.word	0x000006c0
        /*01f4*/ 	.word	0x000000ff
        /*01f8*/ 	.word	0x00000048
        /*01fc*/ 	.short	0x0100
        /*01fe*/ 	.byte	0x07
	.zero		1


	//   ....[8]....
        /*0200*/ 	.word	0x000006d0
        /*0204*/ 	.word	0x000000ff
        /*0208*/ 	.word	0x00000020
        /*020c*/ 	.short	0x0100
        /*020e*/ 	.byte	0x07
	.zero		1


	//   ....[9]....
        /*0210*/ 	.word	0x000006e0
        /*0214*/ 	.word	0x000000ff
        /*0218*/ 	.word	0x00000050
        /*021c*/ 	.short	0x0100
        /*021e*/ 	.byte	0x07
	.zero		1


	//   ....[10]....
        /*0220*/ 	.word	0x000006f0
        /*0224*/ 	.word	0x000000ff
        /*0228*/ 	.word	0x00000028
        /*022c*/ 	.short	0x0100
        /*022e*/ 	.byte	0x07
	.zero		1


	//   ....[11]....
        /*0230*/ 	.word	0x00000700
        /*0234*/ 	.word	0x000000ff
        /*0238*/ 	.word	0x00000058
        /*023c*/ 	.short	0x0100
        /*023e*/ 	.byte	0x07
	.zero		1


	//   ....[12]....
        /*0240*/ 	.word	0x00000830
        /*0244*/ 	.word	0x000000ff
        /*0248*/ 	.word	0x00000060
        /*024c*/ 	.short	0x0100
        /*024e*/ 	.byte	0x07
	.zero		1


	//   ....[13]....
        /*0250*/ 	.word	0x00000840
        /*0254*/ 	.word	0x000000ff
        /*0258*/ 	.word	0x00000080
        /*025c*/ 	.short	0x0100
        /*025e*/ 	.byte	0x07
	.zero		1


	//   ....[14]....
        /*0260*/ 	.word	0x00000850
        /*0264*/ 	.word	0x000000ff
        /*0268*/ 	.word	0x00000068
        /*026c*/ 	.short	0x0100
        /*026e*/ 	.byte	0x07
	.zero		1


	//   ....[15]....
        /*0270*/ 	.word	0x00000860
        /*0274*/ 	.word	0x000000ff
        /*0278*/ 	.word	0x00000088
        /*027c*/ 	.short	0x0100
        /*027e*/ 	.byte	0x07
	.zero		1


	//   ....[16]....
        /*0280*/ 	.word	0x00000870
        /*0284*/ 	.word	0x000000ff
        /*0288*/ 	.word	0x00000070
        /*028c*/ 	.short	0x0100
        /*028e*/ 	.byte	0x07
	.zero		1


	//   ....[17]....
        /*0290*/ 	.word	0x00000880
        /*0294*/ 	.word	0x000000ff
        /*0298*/ 	.word	0x00000090
        /*029c*/ 	.short	0x0100
        /*029e*/ 	.byte	0x07
	.zero		1


	//   ....[18]....
        /*02a0*/ 	.word	0x00000890
        /*02a4*/ 	.word	0x000000ff
        /*02a8*/ 	.word	0x00000078
        /*02ac*/ 	.short	0x0100
        /*02ae*/ 	.byte	0x07
	.zero		1


	//   ....[19]....
        /*02b0*/ 	.word	0x000008a0
        /*02b4*/ 	.word	0x000000ff
        /*02b8*/ 	.word	0x00000098
        /*02bc*/ 	.short	0x0100
        /*02be*/ 	.byte	0x07
	.zero		1


	//   ....[20]....
        /*02c0*/ 	.word	0x00000990
        /*02c4*/ 	.word	0x000000ff
        /*02c8*/ 	.word	0x000000a0
        /*02cc*/ 	.short	0x0100
        /*02ce*/ 	.byte	0x06
	.zero		1


	//   ....[21]....
        /*02d0*/ 	.word	0x000009a0
        /*02d4*/ 	.word	0x000000ff
        /*02d8*/ 	.word	0x000000a8
        /*02dc*/ 	.short	0x0100
        /*02de*/ 	.byte	0x06
	.zero		1


	//   ....[22]....
        /*02e0*/ 	.word	0x00000ae0
        /*02e4*/ 	.word	0x000000ff
        /*02e8*/ 	.word	0x000000b0
        /*02ec*/ 	.short	0x0100
        /*02ee*/ 	.byte	0x06
	.zero		1


	//   ....[23]....
        /*02f0*/ 	.word	0x00000af0
        /*02f4*/ 	.word	0x000000ff
        /*02f8*/ 	.word	0x000000c0
        /*02fc*/ 	.short	0x0100
        /*02fe*/ 	.byte	0x06
	.zero		1


	//   ....[24]....
        /*0300*/ 	.word	0x00000b00
        /*0304*/ 	.word	0x000000ff
        /*0308*/ 	.word	0x000000b8
        /*030c*/ 	.short	0x0100
        /*030e*/ 	.byte	0x06
	.zero		1


	//   ....[25]....
        /*0310*/ 	.word	0x00000b10
        /*0314*/ 	.word	0x000000ff
        /*0318*/ 	.word	0x000000c8
        /*031c*/ 	.short	0x0100
        /*031e*/ 	.byte	0x06
	.zero		1


	//   ....[26]....
        /*0320*/ 	.word	0x00000c40
        /*0324*/ 	.word	0x000000ff
        /*0328*/ 	.word	0x000000d0
        /*032c*/ 	.short	0x0100
        /*032e*/ 	.byte	0x07
	.zero		1


	//   ....[27]....
        /*0330*/ 	.word	0x00000c50
        /*0334*/ 	.word	0x000000ff
        /*0338*/ 	.word	0x000000e0
        /*033c*/ 	.short	0x0100
        /*033e*/ 	.byte	0x07
	.zero		1


	//   ....[28]....
        /*0340*/ 	.word	0x00000c60
        /*0344*/ 	.word	0x000000ff
        /*0348*/ 	.word	0x000000d8
        /*034c*/ 	.short	0x0100
        /*034e*/ 	.byte	0x07
	.zero		1


	//   ....[29]....
        /*0350*/ 	.word	0x00000c70
        /*0354*/ 	.word	0x000000ff
        /*0358*/ 	.word	0x000000e8
        /*035c*/ 	.short	0x0100
        /*035e*/ 	.byte	0x07
	.zero		1


	//   ....[30]....
        /*0360*/ 	.word	0x00000d60
        /*0364*/ 	.word	0x000000ff
        /*0368*/ 	.word	0x000000f0
        /*036c*/ 	.short	0x0100
        /*036e*/ 	.byte	0x06
	.zero		1


	//   ....[31]....
        /*0370*/ 	.word	0x00000d70
        /*0374*/ 	.word	0x000000ff
        /*0378*/ 	.word	0x00000100
        /*037c*/ 	.short	0x0100
        /*037e*/ 	.byte	0x06
	.zero		1


	//   ....[32]....
        /*0380*/ 	.word	0x00000d80
        /*0384*/ 	.word	0x000000ff
        /*0388*/ 	.word	0x000000f8
        /*038c*/ 	.short	0x0100
        /*038e*/ 	.byte	0x06
	.zero		1


	//   ....[33]....
        /*0390*/ 	.word	0x00000d90
        /*0394*/ 	.word	0x000000ff
        /*0398*/ 	.word	0x00000108
        /*039c*/ 	.short	0x0100
        /*039e*/ 	.byte	0x06
	.zero		1


	//   ....[34]....
        /*03a0*/ 	.word	0x00001c00
        /*03a4*/ 	.word	0x00000002
        /*03a8*/ 	.word	0x00000100
        /*03ac*/ 	.short	0x010a
        /*03ae*/ 	.byte	0xff
	.zero		1


	//   ....[35]....
        /*03b0*/ 	.word	0x00001c30
        /*03b4*/ 	.word	0x00000002
        /*03b8*/ 	.word	0x000000f0
        /*03bc*/ 	.short	0x0101
        /*03be*/ 	.byte	0xff
	.zero		1


	//   ....[36]....
        /*03c0*/ 	.word	0x00001d10
        /*03c4*/ 	.word	0x000000ff
        /*03c8*/ 	.word	0x00000030
        /*03cc*/ 	.short	0x010a
        /*03ce*/ 	.byte	0x08
	.zero		1


	//   ....[37]....
        /*03d0*/ 	.word	0x00001d90
        /*03d4*/ 	.word	0x000000ff
        /*03d8*/ 	.word	0x00000030
        /*03dc*/ 	.short	0x010a
        /*03de*/ 	.byte	0x29
	.zero		1


	//   ....[38]....
        /*03e0*/ 	.word	0x00001ed0
        /*03e4*/ 	.word	0x000000ff
        /*03e8*/ 	.word	0x00000030
        /*03ec*/ 	.short	0x010a
        /*03ee*/ 	.byte	0x08
	.zero		1


	//   ....[39]....
        /*03f0*/ 	.word	0x000021b0
        /*03f4*/ 	.word	0x000000ff
        /*03f8*/ 	.word	0x000000a8
        /*03fc*/ 	.short	0x0101
        /*03fe*/ 	.byte	0x04
	.zero		1


	//   ....[40]....
        /*0400*/ 	.word	0x000021d0
        /*0404*/ 	.word	0x000000ff
        /*0408*/ 	.word	0x00000030
        /*040c*/ 	.short	0x010a
        /*040e*/ 	.byte	0x08
	.zero		1


	//   ....[41]....
        /*0410*/ 	.word	0x00002250
        /*0414*/ 	.word	0x000000ff
        /*0418*/ 	.word	0x00000030
        /*041c*/ 	.short	0x010a
        /*041e*/ 	.byte	0x29
	.zero		1


	//   ....[42]....
        /*0420*/ 	.word	0x00002390
        /*0424*/ 	.word	0x000000ff
        /*0428*/ 	.word	0x00000030
        /*042c*/ 	.short	0x010a
        /*042e*/ 	.byte	0x08
	.zero		1


	//   ....[43]....
        /*0430*/ 	.word	0x000026a0
        /*0434*/ 	.word	0x00000002
        /*0438*/ 	.word	0x000000b0
        /*043c*/ 	.short	0x010a
        /*043e*/ 	.byte	0xff
	.zero		1


	//   ....[44]....
        /*0440*/ 	.word	0x00002760
        /*0444*/ 	.word	0x00000002
        /*0448*/ 	.word	0x00000000
        /*044c*/ 	.short	0x0101
        /*044e*/ 	.byte	0xff
	.zero		1


	//   ....[45]....
        /*0450*/ 	.word	0x00002ce0
        /*0454*/ 	.word	0x000000ff
        /*0458*/ 	.word	0x00000000
        /*045c*/ 	.short	0x010a
        /*045e*/ 	.byte	0x05
	.zero		1


	//   ....[46]....
        /*0460*/ 	.word	0x00002d70
        /*0464*/ 	.word	0x000000ff
        /*0468*/ 	.word	0x00000000
        /*046c*/ 	.short	0x010a
        /*046e*/ 	.byte	0x05
	.zero		1


	//   ....[47]....
        /*0470*/ 	.word	0x00002e00
        /*0474*/ 	.word	0x000000ff
        /*0478*/ 	.word	0x00000000
        /*047c*/ 	.short	0x010a
        /*047e*/ 	.byte	0x05
	.zero		1


	//   ....[48]....
        /*0480*/ 	.word	0x00002e90
        /*0484*/ 	.word	0x000000ff
        /*0488*/ 	.word	0x00000000
        /*048c*/ 	.short	0x010a
        /*048e*/ 	.byte	0x05
	.zero		1


	//   ....[49]....
        /*0490*/ 	.word	0x00002f20
        /*0494*/ 	.word	0x000000ff
        /*0498*/ 	.word	0x00000000
        /*049c*/ 	.short	0x010a
        /*049e*/ 	.byte	0x05
	.zero		1


	//   ....[50]....
        /*04a0*/ 	.word	0x00002fc0
        /*04a4*/ 	.word	0x00000000
        /*04a8*/ 	.word	0x00000000
        /*04ac*/ 	.short	0x010a
        /*04ae*/ 	.byte	0xff
	.zero		1


	//   ....[51]....
        /*04b0*/ 	.word	0x000030e0
        /*04b4*/ 	.word	0x00000000
        /*04b8*/ 	.word	0x000000f0
        /*04bc*/ 	.short	0x010a
        /*04be*/ 	.byte	0xff
	.zero		1


	//   ....[52]....
        /*04c0*/ 	.word	0x00003150
        /*04c4*/ 	.word	0x00000000
        /*04c8*/ 	.word	0x00000000
        /*04cc*/ 	.short	0x0101
        /*04ce*/ 	.byte	0xff
	.zero		1


	//   ....[53]....
        /*04d0*/ 	.word	0x00003170
        /*04d4*/ 	.word	0x000000ff
        /*04d8*/ 	.word	0x000000c0
        /*04dc*/ 	.short	0x010a
        /*04de*/ 	.byte	0x05
	.zero		1


	//   ....[54]....
        /*04e0*/ 	.word	0x00003290
        /*04e4*/ 	.word	0x00000000
        /*04e8*/ 	.word	0x000000b0
        /*04ec*/ 	.short	0x010a
        /*04ee*/ 	.byte	0xff
	.zero		1


	//   ....[55]....
        /*04f0*/ 	.word	0x00003390
        /*04f4*/ 	.word	0x00000000
        /*04f8*/ 	.word	0x00000000
        /*04fc*/ 	.short	0x0101
        /*04fe*/ 	.byte	0xff
	.zero		1


	//   ....[56]....
        /*0500*/ 	.word	0x00003420
        /*0504*/ 	.word	0x000000ff
        /*0508*/ 	.word	0x000000c0
        /*050c*/ 	.short	0x0106
        /*050e*/ 	.byte	0x05
	.zero		1


	//   ....[57]....
        /*0510*/ 	.word	0x00003440
        /*0514*/ 	.word	0x000000ff
        /*0518*/ 	.word	0x000000c0
        /*051c*/ 	.short	0x010a
        /*051e*/ 	.byte	0x05
	.zero		1


	//   ....[58]....
        /*0520*/ 	.word	0x000034d0
        /*0524*/ 	.word	0x000000ff
        /*0528*/ 	.word	0x000000c0
        /*052c*/ 	.short	0x0106
        /*052e*/ 	.byte	0x04
	.zero		1


	//   ....[59]....
        /*0530*/ 	.word	0x00003510
        /*0534*/ 	.word	0x00000000
        /*0538*/ 	.word	0x000000c0
        /*053c*/ 	.short	0x010a
        /*053e*/ 	.byte	0xff
	.zero		1


	//   ....[60]....
        /*0540*/ 	.word	0x00003ce0
        /*0544*/ 	.word	0x00000000
        /*0548*/ 	.word	0x000000b0
        /*054c*/ 	.short	0x010a
        /*054e*/ 	.byte	0xff
	.zero		1


	//   ....[61]....
        /*0550*/ 	.word	0x00003df0
        /*0554*/ 	.word	0x00000003
        /*0558*/ 	.word	0x00000000
        /*055c*/ 	.short	0x0101
        /*055e*/ 	.byte	0xff
	.zero		1


	//   ....[62]....
        /*0560*/ 	.word	0x00003e00
        /*0564*/ 	.word	0x000000ff
        /*0568*/ 	.word	0x00000000
        /*056c*/ 	.short	0x010a
        /*056e*/ 	.byte	0x0e
	.zero		1


	//   ....[63]....
        /*0570*/ 	.word	0x00003e20
        /*0574*/ 	.word	0x000000ff
        /*0578*/ 	.word	0x000000e0
        /*057c*/ 	.short	0x010a
        /*057e*/ 	.byte	0x0f
	.zero		1


	//   ....[64]....
        /*0580*/ 	.word	0x00003ef0
        /*0584*/ 	.word	0x000000ff
        /*0588*/ 	.word	0x00000000
        /*058c*/ 	.short	0x010a
        /*058e*/ 	.byte	0x0e
	.zero		1


	//   ....[65]....
        /*0590*/ 	.word	0x00004020
        /*0594*/ 	.word	0x000000ff
        /*0598*/ 	.word	0x00000000
        /*059c*/ 	.short	0x010a
        /*059e*/ 	.byte	0x26
	.zero		1


	//   ....[66]....
        /*05a0*/ 	.word	0x00004330
        /*05a4*/ 	.word	0x000000ff
        /*05a8*/ 	.word	0x00000000
        /*05ac*/ 	.short	0x010a
        /*05ae*/ 	.byte	0x05
	.zero		1


	//   ....[67]....
        /*05b0*/ 	.word	0x000043c0
        /*05b4*/ 	.word	0x000000ff
        /*05b8*/ 	.word	0x00000000
        /*05bc*/ 	.short	0x010a
        /*05be*/ 	.byte	0x06
	.zero		1


	//   ....[68]....
        /*05c0*/ 	.word	0x000047d0
        /*05c4*/ 	.word	0x00000000
        /*05c8*/ 	.word	0x000000b0
        /*05cc*/ 	.short	0x010a
        /*05ce*/ 	.byte	0xff
	.zero		1


	//   ....[69]....
        /*05d0*/ 	.word	0x00004910
        /*05d4*/ 	.word	0x00000000
        /*05d8*/ 	.word	0x00000000
        /*05dc*/ 	.short	0x0101
        /*05de*/ 	.byte	0xff
	.zero		1


	//   ....[70]....
        /*05e0*/ 	.word	0x00004c30
        /*05e4*/ 	.word	0x000000ff
        /*05e8*/ 	.word	0x000000a8
        /*05ec*/ 	.short	0x010a
        /*05ee*/ 	.byte	0x05
	.zero		1


	//   ....[71]....
        /*05f0*/ 	.word	0x00004da0
        /*05f4*/ 	.word	0x000000ff
        /*05f8*/ 	.word	0x00000080
        /*05fc*/ 	.short	0x010a
        /*05fe*/ 	.byte	0x05
	.zero		1


	//   ....[72]....
        /*0600*/ 	.word	0x00004f90
        /*0604*/ 	.word	0x000000ff
        /*0608*/ 	.word	0x00000060
        /*060c*/ 	.short	0x010b
        /*060e*/ 	.byte	0x05
	.zero		1


	//   ....[73]....
        /*0610*/ 	.word	0x00004fa0
        /*0614*/ 	.word	0x000000ff
        /*0618*/ 	.word	0x00000000
        /*061c*/ 	.short	0x0101
        /*061e*/ 	.byte	0x0e
	.zero		1


	//   ....[74]....
        /*0620*/ 	.word	0x00004fb0
        /*0624*/ 	.word	0x000000ff
        /*0628*/ 	.word	0x00000088
        /*062c*/ 	.short	0x010a
        /*062e*/ 	.byte	0x05
	.zero		1


	//   ....[75]....
        /*0630*/ 	.word	0x00005170
        /*0634*/ 	.word	0x000000ff
        /*0638*/ 	.word	0x00000068
        /*063c*/ 	.short	0x010b
        /*063e*/ 	.byte	0x05
	.zero		1


	//   ....[76]....
        /*0640*/ 	.word	0x00005180
        /*0644*/ 	.word	0x000000ff
        /*0648*/ 	.word	0x00000000
        /*064c*/ 	.short	0x0101
        /*064e*/ 	.byte	0x0d
	.zero		1


	//   ....[77]....
        /*0650*/ 	.word	0x00005190
        /*0654*/ 	.word	0x000000ff
        /*0658*/ 	.word	0x00000090
        /*065c*/ 	.short	0x010a
        /*065e*/ 	.byte	0x05
	.zero		1


	//   ....[78]....
        /*0660*/ 	.word	0x00005340
        /*0664*/ 	.word	0x000000ff
        /*0668*/ 	.word	0x00000070
        /*066c*/ 	.short	0x010b
        /*066e*/ 	.byte	0x05
	.zero		1


	//   ....[79]....
        /*0670*/ 	.word	0x00005350
        /*0674*/ 	.word	0x000000ff
        /*0678*/ 	.word	0x00000000
        /*067c*/ 	.short	0x0101
        /*067e*/ 	.byte	0x07
	.zero		1


	//   ....[80]....
        /*0680*/ 	.word	0x00005360
        /*0684*/ 	.word	0x000000ff
        /*0688*/ 	.word	0x00000098
        /*068c*/ 	.short	0x010a
        /*068e*/ 	.byte	0x05
	.zero		1


	//   ....[81]....
        /*0690*/ 	.word	0x00005530
        /*0694*/ 	.word	0x000000ff
        /*0698*/ 	.word	0x00000078
        /*069c*/ 	.short	0x010b
        /*069e*/ 	.byte	0x05
	.zero		1


	//   ....[82]....
        /*06a0*/ 	.word	0x00005540
        /*06a4*/ 	.word	0x000000ff
        /*06a8*/ 	.word	0x00000000
        /*06ac*/ 	.short	0x0101
        /*06ae*/ 	.byte	0x06
	.zero		1


	//   ....[83]....
        /*06b0*/ 	.word	0x00005550
        /*06b4*/ 	.word	0x000000ff
        /*06b8*/ 	.word	0x00000080
        /*06bc*/ 	.short	0x010a
        /*06be*/ 	.byte	0x05
	.zero		1


	//   ....[84]....
        /*06c0*/ 	.word	0x00005710
        /*06c4*/ 	.word	0x000000ff
        /*06c8*/ 	.word	0x00000060
        /*06cc*/ 	.short	0x010b
        /*06ce*/ 	.byte	0x05
	.zero		1


	//   ....[85]....
        /*06d0*/ 	.word	0x00005720
        /*06d4*/ 	.word	0x000000ff
        /*06d8*/ 	.word	0x00000000
        /*06dc*/ 	.short	0x0101
        /*06de*/ 	.byte	0x0e
	.zero		1


	//   ....[86]....
        /*06e0*/ 	.word	0x00005730
        /*06e4*/ 	.word	0x000000ff
        /*06e8*/ 	.word	0x00000088
        /*06ec*/ 	.short	0x010a
        /*06ee*/ 	.byte	0x05
	.zero		1


	//   ....[87]....
        /*06f0*/ 	.word	0x000058e0
        /*06f4*/ 	.word	0x000000ff
        /*06f8*/ 	.word	0x00000068
        /*06fc*/ 	.short	0x010b
        /*06fe*/ 	.byte	0x05
	.zero		1


	//   ....[88]....
        /*0700*/ 	.word	0x000058f0
        /*0704*/ 	.word	0x000000ff
        /*0708*/ 	.word	0x00000000
        /*070c*/ 	.short	0x0101
        /*070e*/ 	.byte	0x0d
	.zero		1


	//   ....[89]....
        /*0710*/ 	.word	0x00005900
        /*0714*/ 	.word	0x000000ff
        /*0718*/ 	.word	0x00000090
        /*071c*/ 	.short	0x010a
        /*071e*/ 	.byte	0x05
	.zero		1


	//   ....[90]....
        /*0720*/ 	.word	0x00005af0
        /*0724*/ 	.word	0x000000ff
        /*0728*/ 	.word	0x00000070
        /*072c*/ 	.short	0x010b
        /*072e*/ 	.byte	0x05
	.zero		1


	//   ....[91]....
        /*0730*/ 	.word	0x00005b60
        /*0734*/ 	.word	0x000000ff
        /*0738*/ 	.word	0x00000000
        /*073c*/ 	.short	0x0101
        /*073e*/ 	.byte	0x07
	.zero		1


	//   ....[92]....
        /*0740*/ 	.word	0x00005b70
        /*0744*/ 	.word	0x000000ff
        /*0748*/ 	.word	0x00000098
        /*074c*/ 	.short	0x010a
        /*074e*/ 	.byte	0x05
	.zero		1


	//   ....[93]....
        /*0750*/ 	.word	0x00005e10
        /*0754*/ 	.word	0x000000ff
        /*0758*/ 	.word	0x00000078
        /*075c*/ 	.short	0x010b
        /*075e*/ 	.byte	0x05
	.zero		1


	//   ....[94]....
        /*0760*/ 	.word	0x00005e30
        /*0764*/ 	.word	0x000000ff
        /*0768*/ 	.word	0x00000000
        /*076c*/ 	.short	0x0101
        /*076e*/ 	.byte	0x06
	.zero		1


	//   ....[95]....
        /*0770*/ 	.word	0x00005e50
        /*0774*/ 	.word	0x000000ff
        /*0778*/ 	.word	0x00000080
        /*077c*/ 	.short	0x010a
        /*077e*/ 	.byte	0x05
	.zero		1


	//   ....[96]....
        /*0780*/ 	.word	0x00005e70
        /*0784*/ 	.word	0x000000ff
        /*0788*/ 	.word	0x00000088
        /*078c*/ 	.short	0x010a
        /*078e*/ 	.byte	0x05
	.zero		1


	//   ....[97]....
        /*0790*/ 	.word	0x00005e90
        /*0794*/ 	.word	0x000000ff
        /*0798*/ 	.word	0x00000090
        /*079c*/ 	.short	0x010a
        /*079e*/ 	.byte	0x05
	.zero		1


	//   ....[98]....
        /*07a0*/ 	.word	0x00005ee0
        /*07a4*/ 	.word	0x00000002
        /*07a8*/ 	.word	0x00000098
        /*07ac*/ 	.short	0x010a
        /*07ae*/ 	.byte	0xff
	.zero		1


	//   ....[99]....
        /*07b0*/ 	.word	0x00006200
        /*07b4*/ 	.word	0x00000000
        /*07b8*/ 	.word	0x000000b0
        /*07bc*/ 	.short	0x010a
        /*07be*/ 	.byte	0xff
	.zero		1


	//   ....[100]....
        /*07c0*/ 	.word	0x00006310
        /*07c4*/ 	.word	0x00000000
        /*07c8*/ 	.word	0x00000000
        /*07cc*/ 	.short	0x0101
        /*07ce*/ 	.byte	0xff
	.zero		1


	//   ....[101]....
        /*07d0*/ 	.word	0x00006d10
        /*07d4*/ 	.word	0x000000ff
        /*07d8*/ 	.word	0x00000060
        /*07dc*/ 	.short	0x010a
        /*07de*/ 	.byte	0x24
	.zero		1


	//   ....[102]....
        /*07e0*/ 	.word	0x00006d20
        /*07e4*/ 	.word	0x0000003a
        /*07e8*/ 	.word	0x000000d0
        /*07ec*/ 	.short	0x010a
        /*07ee*/ 	.byte	0xff
	.zero		1


	//   ....[103]....
        /*07f0*/ 	.word	0x00006e90
        /*07f4*/ 	.word	0x000000ff
        /*07f8*/ 	.word	0x00000060
        /*07fc*/ 	.short	0x010a
        /*07fe*/ 	.byte	0x24
	.zero		1


	//   ....[104]....
        /*0800*/ 	.word	0x00006f70
        /*0804*/ 	.word	0x0000003a
        /*0808*/ 	.word	0x000000d0
        /*080c*/ 	.short	0x010a
        /*080e*/ 	.byte	0xff
	.zero		1


	//   ....[105]....
        /*0810*/ 	.word	0x00007d60
        /*0814*/ 	.word	0x00000000
        /*0818*/ 	.word	0x00000000
        /*081c*/ 	.short	0x0101
        /*081e*/ 	.byte	0xff
	.zero		1


	//   ....[106]....
        /*0820*/ 	.word	0x00007d70
        /*0824*/ 	.word	0x00000002
        /*0828*/ 	.word	0x00000060
        /*082c*/ 	.short	0x010a
        /*082e*/ 	.byte	0xff
	.zero		1


	//   ....[107]....
        /*0830*/ 	.word	0x00007e30
        /*0834*/ 	.word	0x00000002
        /*0838*/ 	.word	0x00000060
        /*083c*/ 	.short	0x010a
        /*083e*/ 	.byte	0xff
	.zero		1


	//   ....[108]....
        /*0840*/ 	.word	0x00008c10
        /*0844*/ 	.word	0x0000006e
        /*0848*/ 	.word	0x00000000
        /*084c*/ 	.short	0x0101
        /*084e*/ 	.byte	0xff
	.zero		1


	//   ....[109]....
        /*0850*/ 	.word	0x00008c30
        /*0854*/ 	.word	0x00000000
        /*0858*/ 	.word	0x00000060
        /*085c*/ 	.short	0x010a
        /*085e*/ 	.byte	0xff
	.zero		1


	//   ....[110]....
        /*0860*/ 	.word	0x00008ce0
        /*0864*/ 	.word	0x00000000
        /*0868*/ 	.word	0x00000060
        /*086c*/ 	.short	0x010a
        /*086e*/ 	.byte	0xff
	.zero		1


	//   ....[111]....
        /*0870*/ 	.word	0x00009a40
        /*0874*/ 	.word	0x0000006e
        /*0878*/ 	.word	0x00000000
        /*087c*/ 	.short	0x0101
        /*087e*/ 	.byte	0xff
	.zero		1


	//   ....[112]....
        /*0880*/ 	.word	0x00009a60
        /*0884*/ 	.word	0x00000000
        /*0888*/ 	.word	0x00000060
        /*088c*/ 	.short	0x010a
        /*088e*/ 	.byte	0xff
	.zero		1


	//   ....[113]....
        /*0890*/ 	.word	0x00009b20
        /*0894*/ 	.word	0x00000000
        /*0898*/ 	.word	0x00000060
        /*089c*/ 	.short	0x010a
        /*089e*/ 	.byte	0xff
	.zero		1


	//   ....[114]....
        /*08a0*/ 	.word	0x0000a930
        /*08a4*/ 	.word	0x0000006f
        /*08a8*/ 	.word	0x00000000
        /*08ac*/ 	.short	0x0101
        /*08ae*/ 	.byte	0xff
	.zero		1


	//   ....[115]....
        /*08b0*/ 	.word	0x0000a950
        /*08b4*/ 	.word	0x00000000
        /*08b8*/ 	.word	0x00000060
        /*08bc*/ 	.short	0x010a
        /*08be*/ 	.byte	0xff
	.zero		1


	//   ....[116]....
        /*08c0*/ 	.word	0x0000aa00
        /*08c4*/ 	.word	0x00000000
        /*08c8*/ 	.word	0x00000060
        /*08cc*/ 	.short	0x010a
        /*08ce*/ 	.byte	0xff
	.zero		1


	//   ....[117]....
        /*08d0*/ 	.word	0x0000b7d0
        /*08d4*/ 	.word	0x0000006f
        /*08d8*/ 	.word	0x00000000
        /*08dc*/ 	.short	0x0101
        /*08de*/ 	.byte	0xff
	.zero		1


	//   ....[118]....
        /*08e0*/ 	.word	0x0000b7f0
        /*08e4*/ 	.word	0x00000000
        /*08e8*/ 	.word	0x00000060
        /*08ec*/ 	.short	0x010a
        /*08ee*/ 	.byte	0xff
	.zero		1


	//   ....[119]....
        /*08f0*/ 	.word	0x0000b8a0
        /*08f4*/ 	.word	0x00000000
        /*08f8*/ 	.word	0x00000060
        /*08fc*/ 	.short	0x010a
        /*08fe*/ 	.byte	0xff
	.zero		1


	//   ....[120]....
        /*0900*/ 	.word	0x0000c6c0
        /*0904*/ 	.word	0x0000006f
        /*0908*/ 	.word	0x00000000
        /*090c*/ 	.short	0x0101
        /*090e*/ 	.byte	0xff
	.zero		1


	//   ....[121]....
        /*0910*/ 	.word	0x0000c6e0
        /*0914*/ 	.word	0x00000000
        /*0918*/ 	.word	0x00000060
        /*091c*/ 	.short	0x010a
        /*091e*/ 	.byte	0xff
	.zero		1


	//   ....[122]....
        /*0920*/ 	.word	0x0000c790
        /*0924*/ 	.word	0x00000000
        /*0928*/ 	.word	0x00000060
        /*092c*/ 	.short	0x010a
        /*092e*/ 	.byte	0xff
	.zero		1


	//   ....[123]....
        /*0930*/ 	.word	0x0000d540
        /*0934*/ 	.word	0x0000006f
        /*0938*/ 	.word	0x00000000
        /*093c*/ 	.short	0x0101
        /*093e*/ 	.byte	0xff
	.zero		1


	//   ....[124]....
        /*0940*/ 	.word	0x0000d560
        /*0944*/ 	.word	0x00000000
        /*0948*/ 	.word	0x00000060
        /*094c*/ 	.short	0x010a
        /*094e*/ 	.byte	0xff
	.zero		1


	//   ....[125]....
        /*0950*/ 	.word	0x0000d610
        /*0954*/ 	.word	0x00000000
        /*0958*/ 	.word	0x00000060
        /*095c*/ 	.short	0x010a
        /*095e*/ 	.byte	0xff
	.zero		1


	//   ....[126]....
        /*0960*/ 	.word	0x0000de80
        /*0964*/ 	.word	0x000000ff
        /*0968*/ 	.word	0x00000000
        /*096c*/ 	.short	0x0101
        /*096e*/ 	.byte	0x04
	.zero		1


	//   ....[127]....
        /*0970*/ 	.word	0x0000e400
        /*0974*/ 	.word	0x00000000
        /*0978*/ 	.word	0x00000000
        /*097c*/ 	.short	0x0101
        /*097e*/ 	.byte	0xff
	.zero		1


	//   ....[128]....
        /*0980*/ 	.word	0x0000e6b0
        /*0984*/ 	.word	0x000000ff
        /*0988*/ 	.word	0x00000000
        /*098c*/ 	.short	0x0101
        /*098e*/ 	.byte	0x04
	.zero		1


	//   ....[129]....
        /*0990*/ 	.word	0x0000e6d0
        /*0994*/ 	.word	0x00000002
        /*0998*/ 	.word	0x00000100
        /*099c*/ 	.short	0x010a
        /*099e*/ 	.byte	0xff
	.zero		1


	//   ....[130]....
        /*09a0*/ 	.word	0x0000e730
        /*09a4*/ 	.word	0x00000002
        /*09a8*/ 	.word	0x00000030
        /*09ac*/ 	.short	0x010a
        /*09ae*/ 	.byte	0xff
	.zero		1


	//   ....[131]....
        /*09b0*/ 	.word	0x0000e790
        /*09b4*/ 	.word	0x00000002
        /*09b8*/ 	.word	0x00000030
        /*09bc*/ 	.short	0x010a
        /*09be*/ 	.byte	0xff
	.zero		1


	//   ....[132]....
        /*09c0*/ 	.word	0x0000e7e0
        /*09c4*/ 	.word	0x00000002
        /*09c8*/ 	.word	0x000000b0
        /*09cc*/ 	.short	0x010a
        /*09ce*/ 	.byte	0xff
	.zero		1


	//   ....[133]....
        /*09d0*/ 	.word	0x0000e840
        /*09d4*/ 	.word	0x00000000
        /*09d8*/ 	.word	0x00000000
        /*09dc*/ 	.short	0x010a
        /*09de*/ 	.byte	0xff
	.zero		1


	//   ....[134]....
        /*09e0*/ 	.word	0x0000e8a0
        /*09e4*/ 	.word	0x00000000
        /*09e8*/ 	.word	0x00000000
        /*09ec*/ 	.short	0x010a
        /*09ee*/ 	.byte	0xff
	.zero		1


	//   ....[135]....
        /*09f0*/ 	.word	0x0000e900
        /*09f4*/ 	.word	0x00000000
        /*09f8*/ 	.word	0x00000000
        /*09fc*/ 	.short	0x010a
        /*09fe*/ 	.byte	0xff
	.zero		1


	//   ....[136]....
        /*0a00*/ 	.word	0x0000e960
        /*0a04*/ 	.word	0x00000000
        /*0a08*/ 	.word	0x00000000
        /*0a0c*/ 	.short	0x010a
        /*0a0e*/ 	.byte	0xff
	.zero		1


	//   ....[137]....
        /*0a10*/ 	.word	0x0000e9c0
        /*0a14*/ 	.word	0x00000000
        /*0a18*/ 	.word	0x00000000
        /*0a1c*/ 	.short	0x010a
        /*0a1e*/ 	.byte	0xff
	.zero		1


	//   ....[138]....
        /*0a20*/ 	.word	0x0000ea10
        /*0a24*/ 	.word	0x00000000
        /*0a28*/ 	.word	0x000000f0
        /*0a2c*/ 	.short	0x010a
        /*0a2e*/ 	.byte	0xff
	.zero		1


	//   ....[139]....
        /*0a30*/ 	.word	0x0000ea70
        /*0a34*/ 	.word	0x00000000
        /*0a38*/ 	.word	0x000000c0
        /*0a3c*/ 	.short	0x010a
        /*0a3e*/ 	.byte	0xff
	.zero		1


	//   ....[140]....
        /*0a40*/ 	.word	0x0000eac0
        /*0a44*/ 	.word	0x00000000
        /*0a48*/ 	.word	0x000000b0
        /*0a4c*/ 	.short	0x010a
        /*0a4e*/ 	.byte	0xff
	.zero		1


	//   ....[141]....
        /*0a50*/ 	.word	0x0000eb20
        /*0a54*/ 	.word	0x00000000
        /*0a58*/ 	.word	0x000000c0
        /*0a5c*/ 	.short	0x010a
        /*0a5e*/ 	.byte	0xff
	.zero		1


	//   ....[142]....
        /*0a60*/ 	.word	0x0000eb70
        /*0a64*/ 	.word	0x00000000
        /*0a68*/ 	.word	0x000000b0
        /*0a6c*/ 	.short	0x010a
        /*0a6e*/ 	.byte	0xff
	.zero		1


	//   ....[143]....
        /*0a70*/ 	.word	0x0000ebd0
        /*0a74*/ 	.word	0x00000002
        /*0a78*/ 	.word	0x000000e0
        /*0a7c*/ 	.short	0x010a
        /*0a7e*/ 	.byte	0xff
	.zero		1


	//   ....[144]....
        /*0a80*/ 	.word	0x0000ec30
        /*0a84*/ 	.word	0x00000000
        /*0a88*/ 	.word	0x00000000
        /*0a8c*/ 	.short	0x010a
        /*0a8e*/ 	.byte	0xff
	.zero		1


	//   ....[145]....
        /*0a90*/ 	.word	0x0000ec90
        /*0a94*/ 	.word	0x00000000
        /*0a98*/ 	.word	0x00000000
        /*0a9c*/ 	.short	0x010a
        /*0a9e*/ 	.byte	0xff
	.zero		1


	//   ....[146]....
        /*0aa0*/ 	.word	0x0000ecf0
        /*0aa4*/ 	.word	0x00000000
        /*0aa8*/ 	.word	0x00000000
        /*0aac*/ 	.short	0x010a
        /*0aae*/ 	.byte	0xff
	.zero		1


	//   ....[147]....
        /*0ab0*/ 	.word	0x0000ed40
        /*0ab4*/ 	.word	0x00000000
        /*0ab8*/ 	.word	0x000000b0
        /*0abc*/ 	.short	0x010a
        /*0abe*/ 	.byte	0xff
	.zero		1


	//   ....[148]....
        /*0ac0*/ 	.word	0x0000eda0
        /*0ac4*/ 	.word	0x00000000
        /*0ac8*/ 	.word	0x000000a8
        /*0acc*/ 	.short	0x010a
        /*0ace*/ 	.byte	0xff
	.zero		1


	//   ....[149]....
        /*0ad0*/ 	.word	0x0000ee00
        /*0ad4*/ 	.word	0x00000000
        /*0ad8*/ 	.word	0x00000080
        /*0adc*/ 	.short	0x010a
        /*0ade*/ 	.byte	0xff
	.zero		1


	//   ....[150]....
        /*0ae0*/ 	.word	0x0000ee60
        /*0ae4*/ 	.word	0x00000000
        /*0ae8*/ 	.word	0x00000088
        /*0aec*/ 	.short	0x010a
        /*0aee*/ 	.byte	0xff
	.zero		1


	//   ....[151]....
        /*0af0*/ 	.word	0x0000eec0
        /*0af4*/ 	.word	0x00000000
        /*0af8*/ 	.word	0x00000090
        /*0afc*/ 	.short	0x010a
        /*0afe*/ 	.byte	0xff
	.zero		1


	//   ....[152]....
        /*0b00*/ 	.word	0x0000ef20
        /*0b04*/ 	.word	0x00000000
        /*0b08*/ 	.word	0x00000098
        /*0b0c*/ 	.short	0x010a
        /*0b0e*/ 	.byte	0xff
	.zero		1


	//   ....[153]....
        /*0b10*/ 	.word	0x0000ef80
        /*0b14*/ 	.word	0x00000000
        /*0b18*/ 	.word	0x00000080
        /*0b1c*/ 	.short	0x010a
        /*0b1e*/ 	.byte	0xff
	.zero		1


	//   ....[154]....
        /*0b20*/ 	.word	0x0000efe0
        /*0b24*/ 	.word	0x00000000
        /*0b28*/ 	.word	0x00000088
        /*0b2c*/ 	.short	0x010a
        /*0b2e*/ 	.byte	0xff
	.zero		1


	//   ....[155]....
        /*0b30*/ 	.word	0x0000f040
        /*0b34*/ 	.word	0x00000000
        /*0b38*/ 	.word	0x00000090
        /*0b3c*/ 	.short	0x010a
        /*0b3e*/ 	.byte	0xff
	.zero		1


	//   ....[156]....
        /*0b40*/ 	.word	0x0000f0a0
        /*0b44*/ 	.word	0x00000000
        /*0b48*/ 	.word	0x00000098
        /*0b4c*/ 	.short	0x010a
        /*0b4e*/ 	.byte	0xff
	.zero		1


	//   ....[157]....
        /*0b50*/ 	.word	0x0000f100
        /*0b54*/ 	.word	0x00000000
        /*0b58*/ 	.word	0x00000080
        /*0b5c*/ 	.short	0x010a
        /*0b5e*/ 	.byte	0xff
	.zero		1


	//   ....[158]....
        /*0b60*/ 	.word	0x0000f160
        /*0b64*/ 	.word	0x00000000
        /*0b68*/ 	.word	0x00000088
        /*0b6c*/ 	.short	0x010a
        /*0b6e*/ 	.byte	0xff
	.zero		1


	//   ....[159]....
        /*0b70*/ 	.word	0x0000f1c0
        /*0b74*/ 	.word	0x00000002
        /*0b78*/ 	.word	0x00000090
        /*0b7c*/ 	.short	0x010a
        /*0b7e*/ 	.byte	0xff
	.zero		1


	//   ....[160]....
        /*0b80*/ 	.word	0x0000f210
        /*0b84*/ 	.word	0x00000000
        /*0b88*/ 	.word	0x000000b0
        /*0b8c*/ 	.short	0x010a
        /*0b8e*/ 	.byte	0xff
	.zero		1


	//   ....[161]....
        /*0b90*/ 	.word	0x0000f270
        /*0b94*/ 	.word	0x00000004
        /*0b98*/ 	.word	0x00000060
        /*0b9c*/ 	.short	0x010a
        /*0b9e*/ 	.byte	0xff
	.zero		1


	//   ....[162]....
        /*0ba0*/ 	.word	0x0000f2c0
        /*0ba4*/ 	.word	0x0000003a
        /*0ba8*/ 	.word	0x000000d0
        /*0bac*/ 	.short	0x010a
        /*0bae*/ 	.byte	0xff
	.zero		1


	//   ....[163]....
        /*0bb0*/ 	.word	0x0000f310
        /*0bb4*/ 	.word	0x00000002
        /*0bb8*/ 	.word	0x00000060
        /*0bbc*/ 	.short	0x010a
        /*0bbe*/ 	.byte	0xff
	.zero		1


	//   ....[164]....
        /*0bc0*/ 	.word	0x0000f360
        /*0bc4*/ 	.word	0x00000000
        /*0bc8*/ 	.word	0x00000060
        /*0bcc*/ 	.short	0x010a
        /*0bce*/ 	.byte	0xff
	.zero		1


	//   ....[165]....
        /*0bd0*/ 	.word	0x0000f3b0
        /*0bd4*/ 	.word	0x00000000
        /*0bd8*/ 	.word	0x00000060
        /*0bdc*/ 	.short	0x010a
        /*0bde*/ 	.byte	0xff
	.zero		1


	//   ....[166]....
        /*0be0*/ 	.word	0x0000f400
        /*0be4*/ 	.word	0x00000000
        /*0be8*/ 	.word	0x00000060
        /*0bec*/ 	.short	0x010a
        /*0bee*/ 	.byte	0xff
	.zero		1


	//   ....[167]....
        /*0bf0*/ 	.word	0x0000f450
        /*0bf4*/ 	.word	0x00000000
        /*0bf8*/ 	.word	0x00000060
        /*0bfc*/ 	.short	0x010a
        /*0bfe*/ 	.byte	0xff
	.zero		1


	//   ....[168]....
        /*0c00*/ 	.word	0x0000f4a0
        /*0c04*/ 	.word	0x00000000
        /*0c08*/ 	.word	0x00000060
        /*0c0c*/ 	.short	0x010a
        /*0c0e*/ 	.byte	0xff
	.zero		1


	//   ....[169]....
        /*0c10*/ 	.word	0x0000f4f0
        /*0c14*/ 	.word	0x00000000
        /*0c18*/ 	.word	0x00000060
        /*0c1c*/ 	.short	0x010a
        /*0c1e*/ 	.byte	0xff
	.zero		1


	//----- nvinfo : EIATTR_NUM_MBARRIERS
	.align		4
.L_47:
        /*0c20*/ 	.byte	0x03, 0x38
        /*0c22*/ 	.short	0x0022


	//----- nvinfo : EIATTR_EXIT_INSTR_OFFSETS
	.align		4
        /*0c24*/ 	.byte	0x04, 0x1c
        /*0c26*/ 	.short	(.L_49 - .L_48)


	//   ....[0]....
.L_48:
        /*0c28*/ 	.word	0x00002ff0


	//   ....[1]....
        /*0c2c*/ 	.word	0x000034e0


	//   ....[2]....
        /*0c30*/ 	.word	0x00003540


	//   ....[3]....
        /*0c34*/ 	.word	0x00004620


	//   ....[4]....
        /*0c38*/ 	.word	0x00005f10


	//   ....[5]....
        /*0c3c*/ 	.word	0x00005f50


	//   ....[6]....
        /*0c40*/ 	.word	0x0000e5b0


	//   ....[7]....
        /*0c44*/ 	.word	0x0000e620


	//   ....[8]....
        /*0c48*/ 	.word	0x0000e650


	//   ....[9]....
        /*0c4c*/ 	.word	0x0000e6c0


	//----- nvinfo : EIATTR_MAX_THREADS
	.align		4
.L_49:
        /*0c50*/ 	.byte	0x04, 0x05
        /*0c52*/ 	.short	(.L_51 - .L_50)
.L_50:
        /*0c54*/ 	.word	0x00000100
        /*0c58*/ 	.word	0x00000001
        /*0c5c*/ 	.word	0x00000001


	//----- nvinfo : EIATTR_CRS_STACK_SIZE
	.align		4
.L_51:
        /*0c60*/ 	.byte	0x04, 0x1e
        /*0c62*/ 	.short	(.L_53 - .L_52)
.L_52:
        /*0c64*/ 	.word	0x00000000


	//----- nvinfo : EIATTR_CBANK_PARAM_SIZE
	.align		4
.L_53:
        /*0c68*/ 	.byte	0x03, 0x19
        /*0c6a*/ 	.short	0x0c00


	//----- nvinfo : EIATTR_PARAM_CBANK
	.align		4
        /*0c6c*/ 	.byte	0x04, 0x0a
        /*0c6e*/ 	.short	(.L_55 - .L_54)
	.align		4
.L_54:
        /*0c70*/ 	.word	index@(.nv.constant0._ZN7cutlass13device_kernelINS_4gemm6kernel13GemmUniversalIN4cute5tupleIJiiiiEEENS1_10collective13CollectiveMmaINS1_46MainloopSm100TmaUmmaWarpSpecializedBlockScaledILi6ELi2ELi2ENS5_IJNS4_1CILi4EEESB_NSA_ILi1EEEEEEEENS5_IJNSA_ILi128EEESF_SF_EEENS5_IJNS_12float_e5m2_tENS_13float_ue8m0_tEEEENS5_IJNS5_IJlSC_lEEENS4_6LayoutINS5_IJNS5_IJNS5_IJNSA_ILi32EEESB_EEEiEEESO_NS5_IJSC_iEEEEEENS5_IJNS5_IJNS5_IJNSA_ILi16EEESB_EEEiEEENS5_IJNS5_IJNSA_ILi0EEESC_EEENSA_ILi512EEEEEENS5_IJSU_iEEEEEEEEEEESJ_S11_NS4_8TiledMMAINS4_8MMA_AtomIJNS4_21SM100_MMA_MXF8F6F4_SSISH_SH_fSI_Li128ELi128ELNS4_4UMMA5MajorE0ELS16_0ELNS15_7ScaleInE0ELS17_0EEEEEENSL_INS5_IJSC_SC_SC_EEENS5_IJSU_SU_SU_EEEEENS5_IJNS4_10UnderscoreES1D_S1D_EEEEENS5_IJNS4_23SM90_TMA_LOAD_MULTICASTES1G_EEENS5_IJNS4_14ComposedLayoutINS4_7SwizzleILi3ELi4ELi3EEENS4_18smem_ptr_flag_bitsILi8EEENSL_INS5_IJNSA_ILi8EEESF_EEENS5_IJSF_SC_EEEEEEENSL_INS5_IJNS5_IJNS5_IJSN_SC_EEENS5_IJSM_SC_EEEEEESC_NS5_IJSB_SC_EEEEEENS5_IJNS5_IJNS5_IJSS_SW_EEESV_EEESU_NS5_IJSC_SW_EEEEEEEEEEEvNS4_8identityES1H_S22_vS23_EENS_8epilogue10collective18CollectiveEpilogueINS25_23Sm100TmaWarpSpecializedILi4ELi2ELi16ELb1ELb0EEEJNS5_IJNSA_ILi64EEESF_SF_EEENS5_IJNSL_IS2A_SC_EENSL_INS5_IJSR_NSA_ILi2EEEEEENS5_IJSC_S2A_EEEEEEEENS_10bfloat16_tESK_S2I_SK_NS25_6fusion15FusionCallbacksIS29_NS2J_17LinearCombinationIS2I_fS2I_fLNS_15FloatRoundStyleE2EEES2B_S2H_JEEENS4_5SM1004TMEM4LOAD26SM100_TMEM_LOAD_32dp32b16xENS4_13SM90_TMA_LOADENS1I_INS1J_ILi1ELi4ELi3EEENS1L_ILi16EEENSL_INS5_IJS1N_SR_EEENS5_IJSR_SC_EEEEEEENS4_39AutoVectorizingCopyWithAssumedAlignmentILi128EEENS4_14SM90_TMA_STOREES2Z_S31_S31_EEEvvEEEEvNT_6ParamsE)
        /*0c74*/ 	.short	0x0380
        /*0c76*/ 	.short	0x0c00


	//----- nvinfo : EIATTR_SW_WAR
	.align		4
.L_55:
        /*0c78*/ 	.byte	0x04, 0x36
        /*0c7a*/ 	.short	(.L_57 - .L_56)
.L_56:
        /*0c7c*/ 	.word	0x00000008
.L_57:


//--------------------- .nv.callgraph             --------------------------
	.section	.nv.callgraph,"",@"SHT_CUDA_CALLGRAPH"
	.align	4
	.sectionentsize	8
	.align		4
        /*0000*/ 	.word	0x00000000
	.align		4
        /*0004*/ 	.word	0xffffffff
	.align		4
        /*0008*/ 	.word	index@(_ZN7cutlass13device_kernelINS_4gemm6kernel13GemmUniversalIN4cute5tupleIJiiiiEEENS1_10collective13CollectiveMmaINS1_46MainloopSm100TmaUmmaWarpSpecializedBlockScaledILi6ELi2ELi2ENS5_IJNS4_1CILi4EEESB_NSA_ILi1EEEEEEEENS5_IJNSA_ILi128EEESF_SF_EEENS5_IJNS_12float_e5m2_tENS_13float_ue8m0_tEEEENS5_IJNS5_IJlSC_lEEENS4_6LayoutINS5_IJNS5_IJNS5_IJNSA_ILi32EEESB_EEEiEEESO_NS5_IJSC_iEEEEEENS5_IJNS5_IJNS5_IJNSA_ILi16EEESB_EEEiEEENS5_IJNS5_IJNSA_ILi0EEESC_EEENSA_ILi512EEEEEENS5_IJSU_iEEEEEEEEEEESJ_S11_NS4_8TiledMMAINS4_8MMA_AtomIJNS4_21SM100_MMA_MXF8F6F4_SSISH_SH_fSI_Li128ELi128ELNS4_4UMMA5MajorE0ELS16_0ELNS15_7ScaleInE0ELS17_0EEEEEENSL_INS5_IJSC_SC_SC_EEENS5_IJSU_SU_SU_EEEEENS5_IJNS4_10UnderscoreES1D_S1D_EEEEENS5_IJNS4_23SM90_TMA_LOAD_MULTICASTES1G_EEENS5_IJNS4_14ComposedLayoutINS4_7SwizzleILi3ELi4ELi3EEENS4_18smem_ptr_flag_bitsILi8EEENSL_INS5_IJNSA_ILi8EEESF_EEENS5_IJSF_SC_EEEEEEENSL_INS5_IJNS5_IJNS5_IJSN_SC_EEENS5_IJSM_SC_EEEEEESC_NS5_IJSB_SC_EEEEEENS5_IJNS5_IJNS5_IJSS_SW_EEESV_EEESU_NS5_IJSC_SW_EEEEEEEEEEEvNS4_8identityES1H_S22_vS23_EENS_8epilogue10collective18CollectiveEpilogueINS25_23Sm100TmaWarpSpecializedILi4ELi2ELi16ELb1ELb0EEEJNS5_IJNSA_ILi64EEESF_SF_EEENS5_IJNSL_IS2A_SC_EENSL_INS5_IJSR_NSA_ILi2EEEEEENS5_IJSC_S2A_EEEEEEEENS_10bfloat16_tESK_S2I_SK_NS25_6fusion15FusionCallbacksIS29_NS2J_17LinearCombinationIS2I_fS2I_fLNS_15FloatRoundStyleE2EEES2B_S2H_JEEENS4_5SM1004TMEM4LOAD26SM100_TMEM_LOAD_32dp32b16xENS4_13SM90_TMA_LOADENS1I_INS1J_ILi1ELi4ELi3EEENS1L_ILi16EEENSL_INS5_IJS1N_SR_EEENS5_IJSR_SC_EEEEEEENS4_39AutoVectorizingCopyWithAssumedAlignmentILi128EEENS4_14SM90_TMA_STOREES2Z_S31_S31_EEEvvEEEEvNT_6ParamsE)
	.align		4
        /*000c*/ 	.word	index@(__assertfail)
	.align		4
        /*0010*/ 	.word	0x00000000
	.align		4
        /*0014*/ 	.word	0xfffffffe
	.align		4
        /*0018*/ 	.word	0x00000000
	.align		4
        /*001c*/ 	.word	0xfffffffd
	.align		4
        /*0020*/ 	.word	0x00000000
	.align		4
        /*0024*/ 	.word	0xfffffffc


//--------------------- .nv.constant4             --------------------------
	.section	.nv.constant4,"a",@progbits
	.align	8
	.align		8
.nv.constant4:
        /*0000*/ 	.dword	__assertfail
	.align		8
        /*0008*/ 	.dword	__unnamed_1
	.align		8
        /*0010*/ 	.dword	__unnamed_2
	.align		8
        /*0018*/ 	.dword	_ZN40_INTERNAL_11d135a9_4_k_cu_2d5b65e9_210744cuda3std3__45__cpo5beginE
	.align		8
        /*0020*/ 	.dword	_ZN40_INTERNAL_11d135a9_4_k_cu_2d5b65e9_210744cuda3std3__45__cpo3endE
	.align		8
        /*0028*/ 	.dword	_ZN40_INTERNAL_11d135a9_4_k_cu_2d5b65e9_210744cuda3std3__45__cpo6cbeginE
	.align		8
        /*0030*/ 	.dword	_ZN40_INTERNAL_11d135a9_4_k_cu_2d5b65e9_210744cuda3std3__45__cpo4cendE
	.align		8
        /*0038*/ 	.dword	_ZN40_INTERNAL_11d135a9_4_k_cu_2d5b65e9_210744cuda3std3__442_GLOBAL__N__11d135a9_4_k_cu_2d5b65e9_210746ignoreE
	.align		8
        /*0040*/ 	.dword	_ZN40_INTERNAL_11d135a9_4_k_cu_2d5b65e9_210744cuda3std3__419piecewise_constructE
	.align		8
        /*0048*/ 	.dword	_ZN40_INTERNAL_11d135a9_4_k_cu_2d5b65e9_210744cuda3std3__48in_placeE
	.align		8
        /*0050*/ 	.dword	_ZN40_INTERNAL_11d135a9_4_k_cu_2d5b65e9_210744cuda3std6ranges3__45__cpo4swapE
	.align		8
        /*0058*/ 	.dword	_ZN40_INTERNAL_11d135a9_4_k_cu_2d5b65e9_210744cuda3std6ranges3__45__cpo9iter_moveE
	.align		8
        /*0060*/ 	.dword	_ZN40_INTERNAL_11d135a9_4_k_cu_2d5b65e9_210744cute7productE
	.align		8
        /*0068*/ 	.dword	_ZN40_INTERNAL_11d135a9_4_k_cu_2d5b65e9_210744cute1_E
	.align		8
        /*0070*/ 	.dword	$str$25
	.align		8
        /*0078*/ 	.dword	$str$26
	.align		8
        /*0080*/ 	.dword	$str$27
	.align		8
        /*0088*/ 	.dword	$str$28


//--------------------- .text._ZN7cutlass13device_kernelINS_4gemm6kernel13GemmUniversalIN4cute5tupleIJiiiiEEENS1_10collective13CollectiveMmaINS1_46MainloopSm100TmaUmmaWarpSpecializedBlockScaledILi6ELi2ELi2ENS5_IJNS4_1CILi4EEESB_NSA_ILi1EEEEEEEENS5_IJNSA_ILi128EEESF_SF_EEENS5_IJNS_12float_e5m2_tENS_13float_ue8m0_tEEEENS5_IJNS5_IJlSC_lEEENS4_6LayoutINS5_IJNS5_IJNS5_IJNSA_ILi32EEESB_EEEiEEESO_NS5_IJSC_iEEEEEENS5_IJNS5_IJNS5_IJNSA_ILi16EEESB_EEEiEEENS5_IJNS5_IJNSA_ILi0EEESC_EEENSA_ILi512EEEEEENS5_IJSU_iEEEEEEEEEEESJ_S11_NS4_8TiledMMAINS4_8MMA_AtomIJNS4_21SM100_MMA_MXF8F6F4_SSISH_SH_fSI_Li128ELi128ELNS4_4UMMA5MajorE0ELS16_0ELNS15_7ScaleInE0ELS17_0EEEEEENSL_INS5_IJSC_SC_SC_EEENS5_IJSU_SU_SU_EEEEENS5_IJNS4_10UnderscoreES1D_S1D_EEEEENS5_IJNS4_23SM90_TMA_LOAD_MULTICASTES1G_EEENS5_IJNS4_14ComposedLayoutINS4_7SwizzleILi3ELi4ELi3EEENS4_18smem_ptr_flag_bitsILi8EEENSL_INS5_IJNSA_ILi8EEESF_EEENS5_IJSF_SC_EEEEEEENSL_INS5_IJNS5_IJNS5_IJSN_SC_EEENS5_IJSM_SC_EEEEEESC_NS5_IJSB_SC_EEEEEENS5_IJNS5_IJNS5_IJSS_SW_EEESV_EEESU_NS5_IJSC_SW_EEEEEEEEEEEvNS4_8identityES1H_S22_vS23_EENS_8epilogue10collective18CollectiveEpilogueINS25_23Sm100TmaWarpSpecializedILi4ELi2ELi16ELb1ELb0EEEJNS5_IJNSA_ILi64EEESF_SF_EEENS5_IJNSL_IS2A_SC_EENSL_INS5_IJSR_NSA_ILi2EEEEEENS5_IJSC_S2A_EEEEEEEENS_10bfloat16_tESK_S2I_SK_NS25_6fusion15FusionCallbacksIS29_NS2J_17LinearCombinationIS2I_fS2I_fLNS_15FloatRoundStyleE2EEES2B_S2H_JEEENS4_5SM1004TMEM4LOAD26SM100_TMEM_LOAD_32dp32b16xENS4_13SM90_TMA_LOADENS1I_INS1J_ILi1ELi4ELi3EEENS1L_ILi16EEENSL_INS5_IJS1N_SR_EEENS5_IJSR_SC_EEEEEEENS4_39AutoVectorizingCopyWithAssumedAlignmentILi128EEENS4_14SM90_TMA_STOREES2Z_S31_S31_EEEvvEEEEvNT_6ParamsE --------------------------
	.section	.text._ZN7cutlass13device_kernelINS_4gemm6kernel13GemmUniversalIN4cute5tupleIJiiiiEEENS1_10collective13CollectiveMmaINS1_46MainloopSm100TmaUmmaWarpSpecializedBlockScaledILi6ELi2ELi2ENS5_IJNS4_1CILi4EEESB_NSA_ILi1EEEEEEEENS5_IJNSA_ILi128EEESF_SF_EEENS5_IJNS_12float_e5m2_tENS_13float_ue8m0_tEEEENS5_IJNS5_IJlSC_lEEENS4_6LayoutINS5_IJNS5_IJNS5_IJNSA_ILi32EEESB_EEEiEEESO_NS5_IJSC_iEEEEEENS5_IJNS5_IJNS5_IJNSA_ILi16EEESB_EEEiEEENS5_IJNS5_IJNSA_ILi0EEESC_EEENSA_ILi512EEEEEENS5_IJSU_iEEEEEEEEEEESJ_S11_NS4_8TiledMMAINS4_8MMA_AtomIJNS4_21SM100_MMA_MXF8F6F4_SSISH_SH_fSI_Li128ELi128ELNS4_4UMMA5MajorE0ELS16_0ELNS15_7ScaleInE0ELS17_0EEEEEENSL_INS5_IJSC_SC_SC_EEENS5_IJSU_SU_SU_EEEEENS5_IJNS4_10UnderscoreES1D_S1D_EEEEENS5_IJNS4_23SM90_TMA_LOAD_MULTICASTES1G_EEENS5_IJNS4_14ComposedLayoutINS4_7SwizzleILi3ELi4ELi3EEENS4_18smem_ptr_flag_bitsILi8EEENSL_INS5_IJNSA_ILi8EEESF_EEENS5_IJSF_SC_EEEEEEENSL_INS5_IJNS5_IJNS5_IJSN_SC_EEENS5_IJSM_SC_EEEEEESC_NS5_IJSB_SC_EEEEEENS5_IJNS5_IJNS5_IJSS_SW_EEESV_EEESU_NS5_IJSC_SW_EEEEEEEEEEEvNS4_8identityES1H_S22_vS23_EENS_8epilogue10collective18CollectiveEpilogueINS25_23Sm100TmaWarpSpecializedILi4ELi2ELi16ELb1ELb0EEEJNS5_IJNSA_ILi64EEESF_SF_EEENS5_IJNSL_IS2A_SC_EENSL_INS5_IJSR_NSA_ILi2EEEEEENS5_IJSC_S2A_EEEEEEEENS_10bfloat16_tESK_S2I_SK_NS25_6fusion15FusionCallbacksIS29_NS2J_17LinearCombinationIS2I_fS2I_fLNS_15FloatRoundStyleE2EEES2B_S2H_JEEENS4_5SM1004TMEM4LOAD26SM100_TMEM_LOAD_32dp32b16xENS4_13SM90_TMA_LOADENS1I_INS1J_ILi1ELi4ELi3EEENS1L_ILi16EEENSL_INS5_IJS1N_SR_EEENS5_IJSR_SC_EEEEEEENS4_39AutoVectorizingCopyWithAssumedAlignmentILi128EEENS4_14SM90_TMA_STOREES2Z_S31_S31_EEEvvEEEEvNT_6ParamsE,"ax",@progbits
	.align	128
.text._ZN7cutlass13device_kernelINS_4gemm6kernel13GemmUniversalIN4cute5tupleIJiiiiEEENS1_10collective13CollectiveMmaINS1_46MainloopSm100TmaUmmaWarpSpecializedBlockScaledILi6ELi2ELi2ENS5_IJNS4_1CILi4EEESB_NSA_ILi1EEEEEEEENS5_IJNSA_ILi128EEESF_SF_EEENS5_IJNS_12float_e5m2_tENS_13float_ue8m0_tEEEENS5_IJNS5_IJlSC_lEEENS4_6LayoutINS5_IJNS5_IJNS5_IJNSA_ILi32EEESB_EEEiEEESO_NS5_IJSC_iEEEEEENS5_IJNS5_IJNS5_IJNSA_ILi16EEESB_EEEiEEENS5_IJNS5_IJNSA_ILi0EEESC_EEENSA_ILi512EEEEEENS5_IJSU_iEEEEEEEEEEESJ_S11_NS4_8TiledMMAINS4_8MMA_AtomIJNS4_21SM100_MMA_MXF8F6F4_SSISH_SH_fSI_Li128ELi128ELNS4_4UMMA5MajorE0ELS16_0ELNS15_7ScaleInE0ELS17_0EEEEEENSL_INS5_IJSC_SC_SC_EEENS5_IJSU_SU_SU_EEEEENS5_IJNS4_10UnderscoreES1D_S1D_EEEEENS5_IJNS4_23SM90_TMA_LOAD_MULTICASTES1G_EEENS5_IJNS4_14ComposedLayoutINS4_7SwizzleILi3ELi4ELi3EEENS4_18smem_ptr_flag_bitsILi8EEENSL_INS5_IJNSA_ILi8EEESF_EEENS5_IJSF_SC_EEEEEEENSL_INS5_IJNS5_IJNS5_IJSN_SC_EEENS5_IJSM_SC_EEEEEESC_NS5_IJSB_SC_EEEEEENS5_IJNS5_IJNS5_IJSS_SW_EEESV_EEESU_NS5_IJSC_SW_EEEEEEEEEEEvNS4_8identityES1H_S22_vS23_EENS_8epilogue10collective18CollectiveEpilogueINS25_23Sm100TmaWarpSpecializedILi4ELi2ELi16ELb1ELb0EEEJNS5_IJNSA_ILi64EEESF_SF_EEENS5_IJNSL_IS2A_SC_EENSL_INS5_IJSR_NSA_ILi2EEEEEENS5_IJSC_S2A_EEEEEEEENS_10bfloat16_tESK_S2I_SK_NS25_6fusion15FusionCallbacksIS29_NS2J_17LinearCombinationIS2I_fS2I_fLNS_15FloatRoundStyleE2EEES2B_S2H_JEEENS4_5SM1004TMEM4LOAD26SM100_TMEM_LOAD_32dp32b16xENS4_13SM90_TMA_LOADENS1I_INS1J_ILi1ELi4ELi3EEENS1L_ILi16EEENSL_INS5_IJS1N_SR_EEENS5_IJSR_SC_EEEEEEENS4_39AutoVectorizingCopyWithAssumedAlignmentILi128EEENS4_14SM90_TMA_STOREES2Z_S31_S31_EEEvvEEEEvNT_6ParamsE:
        .type           _ZN7cutlass13device_kernelINS_4gemm6kernel13GemmUniversalIN4cute5tupleIJiiiiEEENS1_10collective13CollectiveMmaINS1_46MainloopSm100TmaUmmaWarpSpecializedBlockScaledILi6ELi2ELi2ENS5_IJNS4_1CILi4EEESB_NSA_ILi1EEEEEEEENS5_IJNSA_ILi128EEESF_SF_EEENS5_IJNS_12float_e5m2_tENS_13float_ue8m0_tEEEENS5_IJNS5_IJlSC_lEEENS4_6LayoutINS5_IJNS5_IJNS5_IJNSA_ILi32EEESB_EEEiEEESO_NS5_IJSC_iEEEEEENS5_IJNS5_IJNS5_IJNSA_ILi16EEESB_EEEiEEENS5_IJNS5_IJNSA_ILi0EEESC_EEENSA_ILi512EEEEEENS5_IJSU_iEEEEEEEEEEESJ_S11_NS4_8TiledMMAINS4_8MMA_AtomIJNS4_21SM100_MMA_MXF8F6F4_SSISH_SH_fSI_Li128ELi128ELNS4_4UMMA5MajorE0ELS16_0ELNS15_7ScaleInE0ELS17_0EEEEEENSL_INS5_IJSC_SC_SC_EEENS5_IJSU_SU_SU_EEEEENS5_IJNS4_10UnderscoreES1D_S1D_EEEEENS5_IJNS4_23SM90_TMA_LOAD_MULTICASTES1G_EEENS5_IJNS4_14ComposedLayoutINS4_7SwizzleILi3ELi4ELi3EEENS4_18smem_ptr_flag_bitsILi8EEENSL_INS5_IJNSA_ILi8EEESF_EEENS5_IJSF_SC_EEEEEEENSL_INS5_IJNS5_IJNS5_IJSN_SC_EEENS5_IJSM_SC_EEEEEESC_NS5_IJSB_SC_EEEEEENS5_IJNS5_IJNS5_IJSS_SW_EEESV_EEESU_NS5_IJSC_SW_EEEEEEEEEEEvNS4_8identityES1H_S22_vS23_EENS_8epilogue10collective18CollectiveEpilogueINS25_23Sm100TmaWarpSpecializedILi4ELi2ELi16ELb1ELb0EEEJNS5_IJNSA_ILi64EEESF_SF_EEENS5_IJNSL_IS2A_SC_EENSL_INS5_IJSR_NSA_ILi2EEEEEENS5_IJSC_S2A_EEEEEEEENS_10bfloat16_tESK_S2I_SK_NS25_6fusion15FusionCallbacksIS29_NS2J_17LinearCombinationIS2I_fS2I_fLNS_15FloatRoundStyleE2EEES2B_S2H_JEEENS4_5SM1004TMEM4LOAD26SM100_TMEM_LOAD_32dp32b16xENS4_13SM90_TMA_LOADENS1I_INS1J_ILi1ELi4ELi3EEENS1L_ILi16EEENSL_INS5_IJS1N_SR_EEENS5_IJSR_SC_EEEEEEENS4_39AutoVectorizingCopyWithAssumedAlignmentILi128EEENS4_14SM90_TMA_STOREES2Z_S31_S31_EEEvvEEEEvNT_6ParamsE,@function
        .size           _ZN7cutlass13device_kernelINS_4gemm6kernel13GemmUniversalIN4cute5tupleIJiiiiEEENS1_10collective13CollectiveMmaINS1_46MainloopSm100TmaUmmaWarpSpecializedBlockScaledILi6ELi2ELi2ENS5_IJNS4_1CILi4EEESB_NSA_ILi1EEEEEEEENS5_IJNSA_ILi128EEESF_SF_EEENS5_IJNS_12float_e5m2_tENS_13float_ue8m0_tEEEENS5_IJNS5_IJlSC_lEEENS4_6LayoutINS5_IJNS5_IJNS5_IJNSA_ILi32EEESB_EEEiEEESO_NS5_IJSC_iEEEEEENS5_IJNS5_IJNS5_IJNSA_ILi16EEESB_EEEiEEENS5_IJNS5_IJNSA_ILi0EEESC_EEENSA_ILi512EEEEEENS5_IJSU_iEEEEEEEEEEESJ_S11_NS4_8TiledMMAINS4_8MMA_AtomIJNS4_21SM100_MMA_MXF8F6F4_SSISH_SH_fSI_Li128ELi128ELNS4_4UMMA5MajorE0ELS16_0ELNS15_7ScaleInE0ELS17_0EEEEEENSL_INS5_IJSC_SC_SC_EEENS5_IJSU_SU_SU_EEEEENS5_IJNS4_10UnderscoreES1D_S1D_EEEEENS5_IJNS4_23SM90_TMA_LOAD_MULTICASTES1G_EEENS5_IJNS4_14ComposedLayoutINS4_7SwizzleILi3ELi4ELi3EEENS4_18smem_ptr_flag_bitsILi8EEENSL_INS5_IJNSA_ILi8EEESF_EEENS5_IJSF_SC_EEEEEEENSL_INS5_IJNS5_IJNS5_IJSN_SC_EEENS5_IJSM_SC_EEEEEESC_NS5_IJSB_SC_EEEEEENS5_IJNS5_IJNS5_IJSS_SW_EEESV_EEESU_NS5_IJSC_SW_EEEEEEEEEEEvNS4_8identityES1H_S22_vS23_EENS_8epilogue10collective18CollectiveEpilogueINS25_23Sm100TmaWarpSpecializedILi4ELi2ELi16ELb1ELb0EEEJNS5_IJNSA_ILi64EEESF_SF_EEENS5_IJNSL_IS2A_SC_EENSL_INS5_IJSR_NSA_ILi2EEEEEENS5_IJSC_S2A_EEEEEEEENS_10bfloat16_tESK_S2I_SK_NS25_6fusion15FusionCallbacksIS29_NS2J_17LinearCombinationIS2I_fS2I_fLNS_15FloatRoundStyleE2EEES2B_S2H_JEEENS4_5SM1004TMEM4LOAD26SM100_TMEM_LOAD_32dp32b16xENS4_13SM90_TMA_LOADENS1I_INS1J_ILi1ELi4ELi3EEENS1L_ILi16EEENSL_INS5_IJS1N_SR_EEENS5_IJSR_SC_EEEEEEENS4_39AutoVectorizingCopyWithAssumedAlignmentILi128EEENS4_14SM90_TMA_STOREES2Z_S31_S31_EEEvvEEEEvNT_6ParamsE,(.L_x_247 - _ZN7cutlass13device_kernelINS_4gemm6kernel13GemmUniversalIN4cute5tupleIJiiiiEEENS1_10collective13CollectiveMmaINS1_46MainloopSm100TmaUmmaWarpSpecializedBlockScaledILi6ELi2ELi2ENS5_IJNS4_1CILi4EEESB_NSA_ILi1EEEEEEEENS5_IJNSA_ILi128EEESF_SF_EEENS5_IJNS_12float_e5m2_tENS_13float_ue8m0_tEEEENS5_IJNS5_IJlSC_lEEENS4_6LayoutINS5_IJNS5_IJNS5_IJNSA_ILi32EEESB_EEEiEEESO_NS5_IJSC_iEEEEEENS5_IJNS5_IJNS5_IJNSA_ILi16EEESB_EEEiEEENS5_IJNS5_IJNSA_ILi0EEESC_EEENSA_ILi512EEEEEENS5_IJSU_iEEEEEEEEEEESJ_S11_NS4_8TiledMMAINS4_8MMA_AtomIJNS4_21SM100_MMA_MXF8F6F4_SSISH_SH_fSI_Li128ELi128ELNS4_4UMMA5MajorE0ELS16_0ELNS15_7ScaleInE0ELS17_0EEEEEENSL_INS5_IJSC_SC_SC_EEENS5_IJSU_SU_SU_EEEEENS5_IJNS4_10UnderscoreES1D_S1D_EEEEENS5_IJNS4_23SM90_TMA_LOAD_MULTICASTES1G_EEENS5_IJNS4_14ComposedLayoutINS4_7SwizzleILi3ELi4ELi3EEENS4_18smem_ptr_flag_bitsILi8EEENSL_INS5_IJNSA_ILi8EEESF_EEENS5_IJSF_SC_EEEEEEENSL_INS5_IJNS5_IJNS5_IJSN_SC_EEENS5_IJSM_SC_EEEEEESC_NS5_IJSB_SC_EEEEEENS5_IJNS5_IJNS5_IJSS_SW_EEESV_EEESU_NS5_IJSC_SW_EEEEEEEEEEEvNS4_8identityES1H_S22_vS23_EENS_8epilogue10collective18CollectiveEpilogueINS25_23Sm100TmaWarpSpecializedILi4ELi2ELi16ELb1ELb0EEEJNS5_IJNSA_ILi64EEESF_SF_EEENS5_IJNSL_IS2A_SC_EENSL_INS5_IJSR_NSA_ILi2EEEEEENS5_IJSC_S2A_EEEEEEEENS_10bfloat16_tESK_S2I_SK_NS25_6fusion15FusionCallbacksIS29_NS2J_17LinearCombinationIS2I_fS2I_fLNS_15FloatRoundStyleE2EEES2B_S2H_JEEENS4_5SM1004TMEM4LOAD26SM100_TMEM_LOAD_32dp32b16xENS4_13SM90_TMA_LOADENS1I_INS1J_ILi1ELi4ELi3EEENS1L_ILi16EEENSL_INS5_IJS1N_SR_EEENS5_IJSR_SC_EEEEEEENS4_39AutoVectorizingCopyWithAssumedAlignmentILi128EEENS4_14SM90_TMA_STOREES2Z_S31_S31_EEEvvEEEEvNT_6ParamsE)
        .other          _ZN7cutlass13device_kernelINS_4gemm6kernel13GemmUniversalIN4cute5tupleIJiiiiEEENS1_10collective13CollectiveMmaINS1_46MainloopSm100TmaUmmaWarpSpecializedBlockScaledILi6ELi2ELi2ENS5_IJNS4_1CILi4EEESB_NSA_ILi1EEEEEEEENS5_IJNSA_ILi128EEESF_SF_EEENS5_IJNS_12float_e5m2_tENS_13float_ue8m0_tEEEENS5_IJNS5_IJlSC_lEEENS4_6LayoutINS5_IJNS5_IJNS5_IJNSA_ILi32EEESB_EEEiEEESO_NS5_IJSC_iEEEEEENS5_IJNS5_IJNS5_IJNSA_ILi16EEESB_EEEiEEENS5_IJNS5_IJNSA_ILi0EEESC_EEENSA_ILi512EEEEEENS5_IJSU_iEEEEEEEEEEESJ_S11_NS4_8TiledMMAINS4_8MMA_AtomIJNS4_21SM100_MMA_MXF8F6F4_SSISH_SH_fSI_Li128ELi128ELNS4_4UMMA5MajorE0ELS16_0ELNS15_7ScaleInE0ELS17_0EEEEEENSL_INS5_IJSC_SC_SC_EEENS5_IJSU_SU_SU_EEEEENS5_IJNS4_10UnderscoreES1D_S1D_EEEEENS5_IJNS4_23SM90_TMA_LOAD_MULTICASTES1G_EEENS5_IJNS4_14ComposedLayoutINS4_7SwizzleILi3ELi4ELi3EEENS4_18smem_ptr_flag_bitsILi8EEENSL_INS5_IJNSA_ILi8EEESF_EEENS5_IJSF_SC_EEEEEEENSL_INS5_IJNS5_IJNS5_IJSN_SC_EEENS5_IJSM_SC_EEEEEESC_NS5_IJSB_SC_EEEEEENS5_IJNS5_IJNS5_IJSS_SW_EEESV_EEESU_NS5_IJSC_SW_EEEEEEEEEEEvNS4_8identityES1H_S22_vS23_EENS_8epilogue10collective18CollectiveEpilogueINS25_23Sm100TmaWarpSpecializedILi4ELi2ELi16ELb1ELb0EEEJNS5_IJNSA_ILi64EEESF_SF_EEENS5_IJNSL_IS2A_SC_EENSL_INS5_IJSR_NSA_ILi2EEEEEENS5_IJSC_S2A_EEEEEEEENS_10bfloat16_tESK_S2I_SK_NS25_6fusion15FusionCallbacksIS29_NS2J_17LinearCombinationIS2I_fS2I_fLNS_15FloatRoundStyleE2EEES2B_S2H_JEEENS4_5SM1004TMEM4LOAD26SM100_TMEM_LOAD_32dp32b16xENS4_13SM90_TMA_LOADENS1I_INS1J_ILi1ELi4ELi3EEENS1L_ILi16EEENSL_INS5_IJS1N_SR_EEENS5_IJSR_SC_EEEEEEENS4_39AutoVectorizingCopyWithAssumedAlignmentILi128EEENS4_14SM90_TMA_STOREES2Z_S31_S31_EEEvvEEEEvNT_6ParamsE,@"STO_CUDA_ENTRY STV_DEFAULT"
_ZN7cutlass13device_kernelINS_4gemm6kernel13GemmUniversalIN4cute5tupleIJiiiiEEENS1_10collective13CollectiveMmaINS1_46MainloopSm100TmaUmmaWarpSpecializedBlockScaledILi6ELi2ELi2ENS5_IJNS4_1CILi4EEESB_NSA_ILi1EEEEEEEENS5_IJNSA_ILi128EEESF_SF_EEENS5_IJNS_12float_e5m2_tENS_13float_ue8m0_tEEEENS5_IJNS5_IJlSC_lEEENS4_6LayoutINS5_IJNS5_IJNS5_IJNSA_ILi32EEESB_EEEiEEESO_NS5_IJSC_iEEEEEENS5_IJNS5_IJNS5_IJNSA_ILi16EEESB_EEEiEEENS5_IJNS5_IJNSA_ILi0EEESC_EEENSA_ILi512EEEEEENS5_IJSU_iEEEEEEEEEEESJ_S11_NS4_8TiledMMAINS4_8MMA_AtomIJNS4_21SM100_MMA_MXF8F6F4_SSISH_SH_fSI_Li128ELi128ELNS4_4UMMA5MajorE0ELS16_0ELNS15_7ScaleInE0ELS17_0EEEEEENSL_INS5_IJSC_SC_SC_EEENS5_IJSU_SU_SU_EEEEENS5_IJNS4_10UnderscoreES1D_S1D_EEEEENS5_IJNS4_23SM90_TMA_LOAD_MULTICASTES1G_EEENS5_IJNS4_14ComposedLayoutINS4_7SwizzleILi3ELi4ELi3EEENS4_18smem_ptr_flag_bitsILi8EEENSL_INS5_IJNSA_ILi8EEESF_EEENS5_IJSF_SC_EEEEEEENSL_INS5_IJNS5_IJNS5_IJSN_SC_EEENS5_IJSM_SC_EEEEEESC_NS5_IJSB_SC_EEEEEENS5_IJNS5_IJNS5_IJSS_SW_EEESV_EEESU_NS5_IJSC_SW_EEEEEEEEEEEvNS4_8identityES1H_S22_vS23_EENS_8epilogue10collective18CollectiveEpilogueINS25_23Sm100TmaWarpSpecializedILi4ELi2ELi16ELb1ELb0EEEJNS5_IJNSA_ILi64EEESF_SF_EEENS5_IJNSL_IS2A_SC_EENSL_INS5_IJSR_NSA_ILi2EEEEEENS5_IJSC_S2A_EEEEEEEENS_10bfloat16_tESK_S2I_SK_NS25_6fusion15FusionCallbacksIS29_NS2J_17LinearCombinationIS2I_fS2I_fLNS_15FloatRoundStyleE2EEES2B_S2H_JEEENS4_5SM1004TMEM4LOAD26SM100_TMEM_LOAD_32dp32b16xENS4_13SM90_TMA_LOADENS1I_INS1J_ILi1ELi4ELi3EEENS1L_ILi16EEENSL_INS5_IJS1N_SR_EEENS5_IJSR_SC_EEEEEEENS4_39AutoVectorizingCopyWithAssumedAlignmentILi128EEENS4_14SM90_TMA_STOREES2Z_S31_S31_EEEvvEEEEvNT_6ParamsE:
[----:B------:R-:W1:Y:S01]  /*0000*/  LDC R1, c[0x0][0x37c] ;  /* 0x0000df00ff017b82 */ /* 0x000e620000000800 */
[----:B------:R-:W2:Y:S01]  /*0010*/  S2R R0, SR_TID.X ;  /* 0x0000000000007919 */ /* 0x000ea20000002100 */
[----:B------:R-:W3:Y:S01]  /*0020*/  LDCU.64 UR6, c[0x0][0xc90] ;  /* 0x00019200ff0677ac */ /* 0x000ee20008000a00 */
[----:B------:R-:W-:Y:S01]  /*0030*/  PRMT R90, RZ, 0x7610, R90 ;  /* 0x00007610ff5a7816 */ /* 0x000fe2000000005a */
[----:B------:R-:W4:Y:S01]  /*0040*/  LDCU.64 UR46, c[0x0][0x358] ;  /* 0x00006b00ff2e77ac */ /* 0x000f220008000a00 */
[----:B------:R-:W-:Y:S02]  /*0050*/  ELECT P5, URZ, PT ;  /* 0x0000000000ff782f */ /* 0x000fe400038a0000 */
[----:B---3--:R-:W-:-:S04]  /*0060*/  ISETP.NE.U32.AND P0, PT, RZ, UR6, PT ;  /* 0x00000006ff007c0c */ /* 0x008fc8000bf05070 */
[----:B------:R-:W-:Y:S02]  /*0070*/  ISETP.NE.AND.EX P1, PT, RZ, UR7, PT, P0 ;  /* 0x00000007ff007c0c */ /* 0x000fe4000bf25300 */
[----:B--2---:R-:W-:-:S05]  /*0080*/  SHF.R.U32.HI R103, RZ, 0x5, R0 ;  /* 0x00000005ff677819 */ /* 0x004fca0000011600 */
[----:B------:R-:W2:Y:S02]  /*0090*/  SHFL.IDX PT, R2, R103, RZ, 0x1f ;  /* 0x00001fff67027589 */ /* 0x000ea400000e0000 */
[----:B--2---:R-:W-:-:S04]  /*00a0*/  R2UR UR16, R2 ;  /* 0x00000000021072ca */ /* 0x004fc800000e0000 */
[----:B-1--4-:R-:W-:Y:S05]  /*00b0*/  @P1 BRA `(.L_x_0) ;  /* 0x00000000002c1947 */ /* 0x012fea0003800000 */
[----:B------:R-:W1:Y:S02]  /*00c0*/  LDCU.64 UR4, c[0x0][0xc88] ;  /* 0x00019100ff0477ac */ /* 0x000e640008000a00 */
[----:B-1----:R-:W-:-:S04]  /*00d0*/  UISETP.NE.U32.AND UP0, UPT, UR4, URZ, UPT ;  /* 0x000000ff0400728c */ /* 0x002fc8000bf05070 */
[----:B------:R-:W-:-:S09]  /*00e0*/  UISETP.NE.AND.EX UP0, UPT, UR5, URZ, UPT, UP0 ;  /* 0x000000ff0500728c */ /* 0x000fd2000bf05300 */
[----:B------:R-:W-:Y:S05]  /*00f0*/  BRA.U !UP0, `(.L_x_1) ;  /* 0x0000000108107547 */ /* 0x000fea000b800000 */
[----:B------:R-:W1:Y:S02]  /*0100*/  LDC.64 R2, c[0x0][0xc88] ;  /* 0x00032200ff027b82 */ /* 0x000e640000000a00 */
[----:B-1----:R1:W5:Y:S01]  /*0110*/  LDG.E R53, desc[UR46][R2.64] ;  /* 0x0000002e02357981 */ /* 0x002362000c1e1900 */
[----:B------:R-:W-:Y:S01]  /*0120*/  HFMA2 R90, -RZ, RZ, 0, 5.9604644775390625e-08 ;  /* 0x00000001ff5a7431 */ /* 0x000fe200000001ff */
[----:B------:R-:W-:Y:S05]  /*0130*/  BRA `(.L_x_0) ;  /* 0x00000000000c7947 */ /* 0x000fea0003800000 */
.L_x_1:
[----:B------:R-:W1:Y:S01]  /*0140*/  LDCU UR4, c[0x0][0xc80] ;  /* 0x00019000ff0477ac */ /* 0x000e620008000800 */
[----:B------:R-:W-:Y:S01]  /*0150*/  HFMA2 R90, -RZ, RZ, 0, 5.9604644775390625e-08 ;  /* 0x00000001ff5a7431 */ /* 0x000fe200000001ff */
[----:B-1----:R-:W-:-:S07]  /*0160*/  MOV R53, UR4 ;  /* 0x0000000400357c02 */ /* 0x002fce0008000f00 */
.L_x_0:
[----:B------:R-:W2:Y:S02]  /*0170*/  LDCU.64 UR4, c[0x0][0xcb0] ;  /* 0x00019600ff0477ac */ /* 0x000ea40008000a00 */
[----:B--2---:R-:W-:-:S04]  /*0180*/  UISETP.NE.U32.AND UP0, UPT, UR4, URZ, UPT ;  /* 0x000000ff0400728c */ /* 0x004fc8000bf05070 */
[----:B------:R-:W-:-:S09]  /*0190*/  UISETP.NE.AND.EX UP0, UPT, UR5, URZ, UPT, UP0 ;  /* 0x000000ff0500728c */ /* 0x000fd2000bf05300 */
[----:B------:R-:W-:Y:S05]  /*01a0*/  BRA.U UP0, `(.L_x_2) ;  /* 0x0000000100247547 */ /* 0x000fea000b800000 */
[----:B------:R-:W2:Y:S02]  /*01b0*/  LDCU.64 UR4, c[0x0][0xca8] ;  /* 0x00019500ff0477ac */ /* 0x000ea40008000a00 */
[----:B--2---:R-:W-:-:S04]  /*01c0*/  UISETP.NE.U32.AND UP0, UPT, UR4, URZ, UPT ;  /* 0x000000ff0400728c */ /* 0x004fc8000bf05070 */
[----:B------:R-:W-:-:S09]  /*01d0*/  UISETP.NE.AND.EX UP0, UPT, UR5, URZ, UPT, UP0 ;  /* 0x000000ff0500728c */ /* 0x000fd2000bf05300 */
[----:B------:R-:W-:Y:S05]  /*01e0*/  BRA.U !UP0, `(.L_x_3) ;  /* 0x00000001080c7547 */ /* 0x000fea000b800000 */
[----:B-1----:R-:W1:Y:S02]  /*01f0*/  LDC.64 R2, c[0x0][0xca8] ;  /* 0x00032a00ff027b82 */ /* 0x002e640000000a00 */
[----:B-1----:R2:W5:Y:S01]  /*0200*/  LDG.E R52, desc[UR46][R2.64] ;  /* 0x0000002e02347981 */ /* 0x002562000c1e1900 */
[----:B------:R-:W-:Y:S05]  /*0210*/  BRA `(.L_x_2) ;  /* 0x0000000000087947 */ /* 0x000fea0003800000 */
.L_x_3:
[----:B------:R-:W2:Y:S02]  /*0220*/  LDCU UR4, c[0x0][0xca0] ;  /* 0x00019400ff0477ac */ /* 0x000ea40008000800 */
[----:B--2---:R-:W-:Y:S02]  /*0230*/  MOV R52, UR4 ;  /* 0x0000000400347c02 */ /* 0x004fe40008000f00 */
.L_x_2:
[----:B-12---:R-:W-:Y:S01]  /*0240*/  IMAD.U32 R2, RZ, RZ, UR16 ;  /* 0x00000010ff027e24 */ /* 0x006fe2000f8e00ff */
[----:B------:R-:W-:Y:S04]  /*0250*/  BSSY.RECONVERGENT B0, `(.L_x_4) ;  /* 0x0000012000007945 */ /* 0x000fe80003800200 */
[C---:B------:R-:W-:Y:S02]  /*0260*/  ISETP.NE.OR P2, PT, R2.reuse, 0x1, !P5 ;  /* 0x000000010200780c */ /* 0x040fe40006f45670 */
[----:B------:R-:W-:-:S11]  /*0270*/  ISETP.NE.OR P1, PT, R2, 0x3, !P5 ;  /* 0x000000030200780c */ /* 0x000fd60006f25670 */
[----:B------:R-:W-:Y:S05]  /*0280*/  @P2 BRA `(.L_x_5) ;  /* 0x0000000000382947 */ /* 0x000fea0003800000 */
[----:B------:R-:W1:Y:S02]  /*0290*/  LDCU.64 UR4, c[0x0][0x348] ;  /* 0x00006900ff0477ac */ /* 0x000e640008000a00 */
[----:B-1----:R-:W-:Y:S02]  /*02a0*/  UIADD3 UR12, UP3, UPT, UR4, 0x80, URZ ;  /* 0x00000080040c7890 */ /* 0x002fe4000ff7e0ff */
[----:B------:R-:W-:Y:S02]  /*02b0*/  UIADD3 UR10, UP2, UPT, UR4, 0x180, URZ ;  /* 0x00000180040a7890 */ /* 0x000fe4000ff5e0ff */
[----:B------:R-:W-:Y:S02]  /*02c0*/  UIADD3 UR8, UP1, UPT, UR4, 0x280, URZ ;  /* 0x0000028004087890 */ /* 0x000fe4000ff3e0ff */
[----:B------:R-:W-:Y:S02]  /*02d0*/  UIADD3 UR4, UP0, UPT, UR4, 0x380, URZ ;  /* 0x0000038004047890 */ /* 0x000fe4000ff1e0ff */
[----:B------:R-:W-:-:S02]  /*02e0*/  UIADD3.X UR13, UPT, UPT, URZ, UR5, URZ, UP3, !UPT ;  /* 0x00000005ff0d7290 */ /* 0x000fc40009ffe4ff */
[----:B------:R-:W-:Y:S02]  /*02f0*/  UIADD3.X UR11, UPT, UPT, URZ, UR5, URZ, UP2, !UPT ;  /* 0x00000005ff0b7290 */ /* 0x000fe400097fe4ff */
[----:B------:R-:W-:Y:S02]  /*0300*/  UIADD3.X UR9, UPT, UPT, URZ, UR5, URZ, UP1, !UPT ;  /* 0x00000005ff097290 */ /* 0x000fe40008ffe4ff */
[----:B------:R-:W-:-:S03]  /*0310*/  UIADD3.X UR5, UPT, UPT, URZ, UR5, URZ, UP0, !UPT ;  /* 0x00000005ff057290 */ /* 0x000fc600087fe4ff */
[----:B------:R1:W-:Y:S02]  /*0320*/  UTMACCTL.PF [UR12] ;  /* 0x000000000c0079b9 */ /* 0x0003e40008040000 */
[----:B------:R1:W-:Y:S02]  /*0330*/  UTMACCTL.PF [UR10] ;  /* 0x000000000a0079b9 */ /* 0x0003e40008040000 */
[----:B------:R1:W-:Y:S02]  /*0340*/  UTMACCTL.PF [UR8] ;  /* 0x00000000080079b9 */ /* 0x0003e40008040000 */
[----:B------:R1:W-:Y:S02]  /*0350*/  UTMACCTL.PF [UR4] ;  /* 0x00000000040079b9 */ /* 0x0003e40008040000 */
[----:B-1----:R-:W-:Y:S01]  /*0360*/  NOP ;  /* 0x0000000000007918 */ /* 0x002fe20000000000 */
.L_x_5:
[----:B------:R-:W-:Y:S05]  /*0370*/  BSYNC.RECONVERGENT B0 ;  /* 0x0000000000007941 */ /* 0x000fea0003800200 */
.L_x_4:
[----:B------:R-:W-:Y:S04]  /*0380*/  BSSY.RECONVERGENT B0, `(.L_x_6) ;  /* 0x000000a000007945 */ /* 0x000fe80003800200 */
[----:B------:R-:W-:Y:S05]  /*0390*/  @P1 BRA `(.L_x_7) ;  /* 0x0000000000201947 */ /* 0x000fea0003800000 */
[----:B------:R-:W1:Y:S02]  /*03a0*/  LDCU.64 UR4, c[0x0][0x348] ;  /* 0x00006900ff0477ac */ /* 0x000e640008000a00 */
[----:B-1----:R-:W-:Y:S02]  /*03b0*/  UIADD3 UR8, UP1, UPT, UR4, 0x980, URZ ;  /* 0x0000098004087890 */ /* 0x002fe4000ff3e0ff */
[----:B------:R-:W-:Y:S02]  /*03c0*/  UIADD3 UR4, UP0, UPT, UR4, 0xa80, URZ ;  /* 0x00000a8004047890 */ /* 0x000fe4000ff1e0ff */
[----:B------:R-:W-:Y:S02]  /*03d0*/  UIADD3.X UR9, UPT, UPT, URZ, UR5, URZ, UP1, !UPT ;  /* 0x00000005ff097290 */ /* 0x000fe40008ffe4ff */
[----:B------:R-:W-:-:S07]  /*03e0*/  UIADD3.X UR5, UPT, UPT, URZ, UR5, URZ, UP0, !UPT ;  /* 0x00000005ff057290 */ /* 0x000fce00087fe4ff */
[----:B------:R1:W-:Y:S02]  /*03f0*/  UTMACCTL.PF [UR8] ;  /* 0x00000000080079b9 */ /* 0x0003e40008040000 */
[----:B------:R1:W-:Y:S02]  /*0400*/  UTMACCTL.PF [UR4] ;  /* 0x00000000040079b9 */ /* 0x0003e40008040000 */
[----:B-1----:R-:W-:Y:S01]  /*0410*/  NOP ;  /* 0x0000000000007918 */ /* 0x002fe20000000000 */
.L_x_7:
[----:B------:R-:W-:Y:S05]  /*0420*/  BSYNC.RECONVERGENT B0 ;  /* 0x0000000000007941 */ /* 0x000fea0003800200 */
.L_x_6:
[----:B------:R-:W1:Y:S01]  /*0430*/  LDCU.64 UR4, c[0x0][0xc88] ;  /* 0x00019100ff0477ac */ /* 0x000e620008000a00 */
[----:B------:R-:W-:Y:S01]  /*0440*/  ISETP.NE.AND.EX P0, PT, RZ, UR7, PT, P0 ;  /* 0x00000007ff007c0c */ /* 0x000fe2000bf05300 */
[----:B------:R-:W-:Y:S01]  /*0450*/  UPLOP3.LUT UP6, UPT, UPT, UPT, UPT, 0x80, 0x8 ;  /* 0x000000000008789c */ /* 0x000fe20003fcf070 */
[----:B-1----:R-:W-:-:S04]  /*0460*/  ISETP.NE.U32.AND P1, PT, RZ, UR4, PT ;  /* 0x00000004ff007c0c */ /* 0x002fc8000bf25070 */
[----:B------:R-:W-:-:S13]  /*0470*/  ISETP.NE.AND.EX P1, PT, RZ, UR5, PT, P1 ;  /* 0x00000005ff007c0c */ /* 0x000fda000bf25310 */
[----:B------:R-:W-:Y:S05]  /*0480*/  @P1 BRA P0, `(.L_x_8) ;  /* 0x0000000000281947 */ /* 0x000fea0000000000 */
[----:B------:R-:W-:Y:S01]  /*0490*/  UISETP.NE.U32.AND UP1, UPT, UR6, URZ, UPT ;  /* 0x000000ff0600728c */ /* 0x000fe2000bf25070 */
[----:B-----5:R-:W-:Y:S01]  /*04a0*/  FSETP.NEU.AND P0, PT, R53, RZ, PT ;  /* 0x000000ff3500720b */ /* 0x020fe20003f0d000 */
[----:B------:R-:W-:Y:S02]  /*04b0*/  UISETP.NE.U32.AND UP0, UPT, UR4, URZ, UPT ;  /* 0x000000ff0400728c */ /* 0x000fe4000bf05070 */
[----:B------:R-:W-:Y:S02]  /*04c0*/  UISETP.NE.AND.EX UP1, UPT, UR7, URZ, UPT, UP1 ;  /* 0x000000ff0700728c */ /* 0x000fe4000bf25310 */
[----:B------:R-:W-:-:S04]  /*04d0*/  UISETP.NE.AND.EX UP0, UPT, UR5, URZ, UPT, UP0 ;  /* 0x000000ff0500728c */ /* 0x000fc8000bf05300 */
[----:B------:R-:W-:-:S04]  /*04e0*/  USEL UR4, URZ, 0xffffffff, UP0 ;  /* 0xffffffffff047887 */ /* 0x000fc80008000000 */
[----:B------:R-:W-:Y:S01]  /*04f0*/  VOTEU.ANY UP0, P0 ;  /* 0x0000000000ff7886 */ /* 0x000fe20000000100 */
[----:B------:R-:W-:-:S04]  /*0500*/  @!UP1 USEL UR4, URZ, 0xffffffff, UP0 ;  /* 0xffffffffff049887 */ /* 0x000fc80008000000 */
[----:B------:R-:W-:-:S04]  /*0510*/  ULOP3.LUT UR4, UR4, 0x1, URZ, 0xc0, !UPT ;  /* 0x0000000104047892 */ /* 0x000fc8000f8ec0ff */
[----:B------:R-:W-:-:S11]  /*0520*/  UISETP.NE.U32.AND UP6, UPT, UR4, 0x1, UPT ;  /* 0x000000010400788c */ /* 0x000fd6000bfc5070 */
.L_x_8:
[----:B------:R-:W1:Y:S01]  /*0530*/  SHFL.IDX PT, R3, R103, RZ, 0x1f ;  /* 0x00001fff67037589 */ /* 0x000e6200000e0000 */
[----:B------:R-:W-:-:S04]  /*0540*/  UISETP.NE.AND UP0, UPT, UR16, 0x2, UPT ;  /* 0x000000021000788c */ /* 0x000fc8000bf05270 */
[----:B------:R-:W-:Y:S01]  /*0550*/  USEL UR4, URZ, 0x1, UP0 ;  /* 0x00000001ff047887 */ /* 0x000fe20008000000 */
[----:B-1----:R-:W-:-:S13]  /*0560*/  ISETP.NE.AND P0, PT, R3, RZ, PT ;  /* 0x000000ff0300720c */ /* 0x002fda0003f05270 */
[----:B------:R-:W-:Y:S05]  /*0570*/  @P0 BRA `(.L_x_9) ;  /* 0x0000000000680947 */ /* 0x000fea0003800000 */
[----:B------:R-:W1:Y:S01]  /*0580*/  S2UR UR7, SR_CgaCtaId ;  /* 0x00000000000779c3 */ /* 0x000e620000008800 */
[----:B------:R-:W-:Y:S01]  /*0590*/  UMOV UR8, 0x400 ;  /* 0x0000040000087882 */ /* 0x000fe20000000000 */
[----:B------:R-:W-:Y:S01]  /*05a0*/  UMOV UR6, 0x1 ;  /* 0x0000000100067882 */ /* 0x000fe20000000000 */
[----:B------:R-:W-:Y:S01]  /*05b0*/  UMOV UR5, 0x7 ;  /* 0x0000000700057882 */ /* 0x000fe20000000000 */
[----:B------:R-:W-:Y:S01]  /*05c0*/  ELECT P0, URZ, PT ;  /* 0x0000000000ff782f */ /* 0x000fe20003800000 */
[----:B------:R-:W-:-:S04]  /*05d0*/  UIADD3 UR10, UPT, UPT, -UR5, 0x100000, URZ ;  /* 0x00100000050a7890 */ /* 0x000fc8000fffe1ff */
[----:B------:R-:W-:Y:S02]  /*05e0*/  USHF.L.U32 UR11, UR10, 0xb, URZ ;  /* 0x0000000b0a0b7899 */ /* 0x000fe400080006ff */
[----:B------:R-:W-:Y:S02]  /*05f0*/  USHF.L.U32 UR10, UR10, 0x1, URZ ;  /* 0x000000010a0a7899 */ /* 0x000fe400080006ff */
[----:B-1----:R-:W-:Y:S02]  /*0600*/  ULEA UR7, UR7, UR8, 0x18 ;  /* 0x0000000807077291 */ /* 0x002fe4000f8ec0ff */
[----:B------:R-:W-:-:S04]  /*0610*/  UIADD3 UR8, UPT, UPT, -UR6, 0x100000, URZ ;  /* 0x0010000006087890 */ /* 0x000fc8000fffe1ff */
[----:B------:R-:W-:Y:S02]  /*0620*/  USHF.L.U32 UR9, UR8, 0xb, URZ ;  /* 0x0000000b08097899 */ /* 0x000fe400080006ff */
[----:B------:R-:W-:Y:S01]  /*0630*/  USHF.L.U32 UR8, UR8, 0x1, URZ ;  /* 0x0000000108087899 */ /* 0x000fe200080006ff */
[----:B------:R-:W1:Y:S11]  /*0640*/  FENCE.VIEW.ASYNC.S ;  /* 0x00000000000073c6 */ /* 0x000e760000000000 */
[----:B-1----:R1:W2:Y:S01]  /*0650*/  SYNCS.EXCH.64 URZ, [UR7], UR8 ;  /* 0x0000000807ff75b2 */ /* 0x0022a20008000100 */
[----:B------:R1:W3:Y:S01]  /*0660*/  SYNCS.EXCH.64 URZ, [UR7+0x30], UR10 ;  /* 0x0000300a07ff75b2 */ /* 0x0002e20008000100 */
[----:B------:R1:W4:Y:S01]  /*0670*/  SYNCS.EXCH.64 URZ, [UR7+0x8], UR8 ;  /* 0x0000080807ff75b2 */ /* 0x0003220008000100 */
[----:B------:R1:W1:Y:S01]  /*0680*/  SYNCS.EXCH.64 URZ, [UR7+0x38], UR10 ;  /* 0x0000380a07ff75b2 */ /* 0x0002620008000100 */
        /* <DEDUP_REMOVED lines=8> */
[----:B------:R-:W-:Y:S01]  /*0710*/  NOP ;  /* 0x0000000000007918 */ /* 0x000fe20000000000 */
.L_x_9:
[----:B------:R-:W2:Y:S01]  /*0720*/  SHFL.IDX PT, R3, R103, RZ, 0x1f ;  /* 0x00001fff67037589 */ /* 0x000ea200000e0000 */
[----:B------:R-:W-:Y:S01]  /*0730*/  NOP ;  /* 0x0000000000007918 */ /* 0x000fe20000000000 */
[----:B--2---:R-:W-:-:S13]  /*0740*/  ISETP.NE.AND P0, PT, R3, 0x1, PT ;  /* 0x000000010300780c */ /* 0x004fda0003f05270 */
[----:B------:R-:W-:Y:S05]  /*0750*/  @P0 BRA `(.L_x_10) ;  /* 0x0000000000580947 */ /* 0x000fea0003800000 */
[----:B-1----:R-:W1:Y:S01]  /*0760*/  S2UR UR7, SR_CgaCtaId ;  /* 0x00000000000779c3 */ /* 0x002e620000008800 */
        /* <DEDUP_REMOVED lines=12> */
[----:B-1----:R2:W1:Y:S01]  /*0830*/  SYNCS.EXCH.64 URZ, [UR7+0x60], UR8 ;  /* 0x0000600807ff75b2 */ /* 0x0024620008000100 */
[----:B------:R2:W1:Y:S01]  /*0840*/  SYNCS.EXCH.64 URZ, [UR7+0x80], UR10 ;  /* 0x0000800a07ff75b2 */ /* 0x0004620008000100 */
[----:B------:R2:W1:Y:S01]  /*0850*/  SYNCS.EXCH.64 URZ, [UR7+0x68], UR8 ;  /* 0x0000680807ff75b2 */ /* 0x0004620008000100 */
[----:B------:R2:W1:Y:S01]  /*0860*/  SYNCS.EXCH.64 URZ, [UR7+0x88], UR10 ;  /* 0x0000880a07ff75b2 */ /* 0x0004620008000100 */
[----:B------:R2:W1:Y:S01]  /*0870*/  SYNCS.EXCH.64 URZ, [UR7+0x70], UR8 ;  /* 0x0000700807ff75b2 */ /* 0x0004620008000100 */
[----:B------:R2:W1:Y:S01]  /*0880*/  SYNCS.EXCH.64 URZ, [UR7+0x90], UR10 ;  /* 0x0000900a07ff75b2 */ /* 0x0004620008000100 */
[----:B------:R2:W1:Y:S01]  /*0890*/  SYNCS.EXCH.64 URZ, [UR7+0x78], UR8 ;  /* 0x0000780807ff75b2 */ /* 0x0004620008000100 */
[----:B------:R2:W1:Y:S02]  /*08a0*/  SYNCS.EXCH.64 URZ, [UR7+0x98], UR10 ;  /* 0x0000980a07ff75b2 */ /* 0x0004640008000100 */
[----:B--2---:R-:W-:Y:S01]  /*08b0*/  NOP ;  /* 0x0000000000007918 */ /* 0x004fe20000000000 */
.L_x_10:
[----:B------:R-:W2:Y:S01]  /*08c0*/  SHFL.IDX PT, R3, R103, RZ, 0x1f ;  /* 0x00001fff67037589 */ /* 0x000ea200000e0000 */
[----:B------:R-:W-:Y:S01]  /*08d0*/  NOP ;  /* 0x0000000000007918 */ /* 0x000fe20000000000 */
[----:B--2---:R-:W-:-:S13]  /*08e0*/  ISETP.NE.AND P0, PT, R3, 0x3, PT ;  /* 0x000000030300780c */ /* 0x004fda0003f05270 */
[----:B------:R-:W-:Y:S05]  /*08f0*/  @P0 BRA `(.L_x_11) ;  /* 0x0000000000300947 */ /* 0x000fea0003800000 */
[----:B------:R-:W2:Y:S01]  /*0900*/  S2UR UR6, SR_CgaCtaId ;  /* 0x00000000000679c3 */ /* 0x000ea20000008800 */
[----:B-1----:R-:W-:Y:S01]  /*0910*/  UMOV UR7, 0x400 ;  /* 0x0000040000077882 */ /* 0x002fe20000000000 */
[----:B------:R-:W-:Y:S01]  /*0920*/  UMOV UR5, 0x20 ;  /* 0x0000002000057882 */ /* 0x000fe20000000000 */
[----:B------:R-:W-:Y:S01]  /*0930*/  ELECT P0, URZ, PT ;  /* 0x0000000000ff782f */ /* 0x000fe20003800000 */
[----:B------:R-:W-:-:S04]  /*0940*/  UIADD3 UR8, UPT, UPT, -UR5, 0x100000, URZ ;  /* 0x0010000005087890 */ /* 0x000fc8000fffe1ff */
[----:B------:R-:W-:Y:S02]  /*0950*/  USHF.L.U32 UR9, UR8, 0xb, URZ ;  /* 0x0000000b08097899 */ /* 0x000fe400080006ff */
[----:B------:R-:W-:Y:S02]  /*0960*/  USHF.L.U32 UR8, UR8, 0x1, URZ ;  /* 0x0000000108087899 */ /* 0x000fe400080006ff */
[----:B--2---:R-:W-:Y:S01]  /*0970*/  ULEA UR6, UR6, UR7, 0x18 ;  /* 0x0000000706067291 */ /* 0x004fe2000f8ec0ff */
[----:B------:R-:W1:Y:S11]  /*0980*/  FENCE.VIEW.ASYNC.S ;  /* 0x00000000000073c6 */ /* 0x000e760000000000 */
[----:B-1----:R2:W1:Y:S01]  /*0990*/  SYNCS.EXCH.64 URZ, [UR6+0xa0], UR8 ;  /* 0x0000a00806ff75b2 */ /* 0x0024620008000100 */
[----:B------:R2:W1:Y:S02]  /*09a0*/  SYNCS.EXCH.64 URZ, [UR6+0xa8], UR8 ;  /* 0x0000a80806ff75b2 */ /* 0x0004640008000100 */
[----:B--2---:R-:W-:Y:S01]  /*09b0*/  NOP ;  /* 0x0000000000007918 */ /* 0x004fe20000000000 */
.L_x_11:
[----:B------:R-:W2:Y:S01]  /*09c0*/  SHFL.IDX PT, R3, R103, RZ, 0x1f ;  /* 0x00001fff67037589 */ /* 0x000ea200000e0000 */
[----:B------:R-:W-:Y:S01]  /*09d0*/  NOP ;  /* 0x0000000000007918 */ /* 0x000fe20000000000 */
[----:B--2---:R-:W-:-:S13]  /*09e0*/  ISETP.NE.AND P0, PT, R3, 0x4, PT ;  /* 0x000000040300780c */ /* 0x004fda0003f05270 */
[----:B------:R-:W-:Y:S05]  /*09f0*/  @P0 BRA `(.L_x_12) ;  /* 0x00000000004c0947 */ /* 0x000fea0003800000 */
[----:B------:R-:W2:Y:S01]  /*0a00*/  S2UR UR6, SR_CgaCtaId ;  /* 0x00000000000679c3 */ /* 0x000ea20000008800 */
[----:B-1----:R-:W-:Y:S01]  /*0a10*/  UMOV UR8, 0xe20 ;  /* 0x00000e2000087882 */ /* 0x002fe20000000000 */
[----:B------:R-:W-:Y:S01]  /*0a20*/  UMOV UR7, 0x400 ;  /* 0x0000040000077882 */ /* 0x000fe20000000000 */
[----:B------:R-:W-:Y:S01]  /*0a30*/  USEL UR8, UR8, 0xc20, UP6 ;  /* 0x00000c2008087887 */ /* 0x000fe2000b000000 */
[----:B------:R-:W-:Y:S01]  /*0a40*/  UMOV UR5, 0x1 ;  /* 0x0000000100057882 */ /* 0x000fe20000000000 */
[----:B------:R-:W-:Y:S01]  /*0a50*/  ELECT P0, URZ, PT ;  /* 0x0000000000ff782f */ /* 0x000fe20003800000 */
[----:B------:R-:W-:-:S04]  /*0a60*/  UIADD3 UR10, UPT, UPT, -UR5, 0x100000, URZ ;  /* 0x00100000050a7890 */ /* 0x000fc8000fffe1ff */
[----:B------:R-:W-:Y:S02]  /*0a70*/  USHF.L.U32 UR11, UR10, 0xb, URZ ;  /* 0x0000000b0a0b7899 */ /* 0x000fe400080006ff */
[----:B------:R-:W-:Y:S02]  /*0a80*/  USHF.L.U32 UR10, UR10, 0x1, URZ ;  /* 0x000000010a0a7899 */ /* 0x000fe400080006ff */
[----:B------:R-:W-:-:S04]  /*0a90*/  UIADD3 UR8, UPT, UPT, -UR8, 0x100000, URZ ;  /* 0x0010000008087890 */ /* 0x000fc8000fffe1ff */
[----:B------:R-:W-:Y:S02]  /*0aa0*/  USHF.L.U32 UR9, UR8, 0xb, URZ ;  /* 0x0000000b08097899 */ /* 0x000fe400080006ff */
[----:B------:R-:W-:Y:S02]  /*0ab0*/  USHF.L.U32 UR8, UR8, 0x1, URZ ;  /* 0x0000000108087899 */ /* 0x000fe400080006ff */
[----:B--2---:R-:W-:Y:S01]  /*0ac0*/  ULEA UR6, UR6, UR7, 0x18 ;  /* 0x0000000706067291 */ /* 0x004fe2000f8ec0ff */
[----:B------:R-:W1:Y:S11]  /*0ad0*/  FENCE.VIEW.ASYNC.S ;  /* 0x00000000000073c6 */ /* 0x000e760000000000 */
[----:B-1----:R2:W1:Y:S01]  /*0ae0*/  SYNCS.EXCH.64 URZ, [UR6+0xb0], UR10 ;  /* 0x0000b00a06ff75b2 */ /* 0x0024620008000100 */
[----:B------:R2:W1:Y:S01]  /*0af0*/  SYNCS.EXCH.64 URZ, [UR6+0xc0], UR8 ;  /* 0x0000c00806ff75b2 */ /* 0x0004620008000100 */
[----:B------:R2:W1:Y:S01]  /*0b00*/  SYNCS.EXCH.64 URZ, [UR6+0xb8], UR10 ;  /* 0x0000b80a06ff75b2 */ /* 0x0004620008000100 */
[----:B------:R2:W1:Y:S02]  /*0b10*/  SYNCS.EXCH.64 URZ, [UR6+0xc8], UR8 ;  /* 0x0000c80806ff75b2 */ /* 0x0004640008000100 */
[----:B--2---:R-:W-:Y:S01]  /*0b20*/  NOP ;  /* 0x0000000000007918 */ /* 0x004fe20000000000 */
.L_x_12:
        /* <DEDUP_REMOVED lines=20> */
[----:B------:R2:W1:Y:S02]  /*0c70*/  SYNCS.EXCH.64 URZ, [UR7+0xe8], UR10 ;  /* 0x0000e80a07ff75b2 */ /* 0x0004640008000100 */
[----:B--2---:R-:W-:Y:S01]  /*0c80*/  NOP ;  /* 0x0000000000007918 */ /* 0x004fe20000000000 */
.L_x_13:
[----:B------:R-:W2:Y:S01]  /*0c90*/  SHFL.IDX PT, R3, R103, RZ, 0x1f ;  /* 0x00001fff67037589 */ /* 0x000ea200000e0000 */
[----:B------:R-:W1:Y:S01]  /*0ca0*/  S2UR UR37, SR_CgaCtaId ;  /* 0x00000000002579c3 */ /* 0x000e620000008800 */
[----:B------:R-:W-:Y:S01]  /*0cb0*/  NOP ;  /* 0x0000000000007918 */ /* 0x000fe20000000000 */
[----:B--2---:R-:W-:-:S13]  /*0cc0*/  ISETP.NE.AND P0, PT, R3, 0x3, PT ;  /* 0x000000030300780c */ /* 0x004fda0003f05270 */
[----:B-1----:R-:W-:Y:S05]  /*0cd0*/  @P0 BRA `(.L_x_14) ;  /* 0x0000000000340947 */ /* 0x002fea0003800000 */
[----:B------:R-:W-:Y:S01]  /*0ce0*/  UMOV UR6, 0x400 ;  /* 0x0000040000067882 */ /* 0x000fe20000000000 */
[----:B------:R-:W-:Y:S01]  /*0cf0*/  UMOV UR5, 0x20 ;  /* 0x0000002000057882 */ /* 0x000fe20000000000 */
[----:B------:R-:W-:Y:S02]  /*0d00*/  ULEA UR6, UR37, UR6, 0x18 ;  /* 0x0000000625067291 */ /* 0x000fe4000f8ec0ff */
[----:B------:R-:W-:-:S04]  /*0d10*/  UIADD3 UR8, UPT, UPT, -UR5, 0x100000, URZ ;  /* 0x0010000005087890 */ /* 0x000fc8000fffe1ff */
[----:B------:R-:W-:Y:S02]  /*0d20*/  USHF.L.U32 UR9, UR8, 0xb, URZ ;  /* 0x0000000b08097899 */ /* 0x000fe400080006ff */
[----:B------:R-:W-:Y:S01]  /*0d30*/  USHF.L.U32 UR8, UR8, 0x1, URZ ;  /* 0x0000000108087899 */ /* 0x000fe200080006ff */
[----:B------:R-:W-:Y:S01]  /*0d40*/  ELECT P0, URZ, PT ;  /* 0x0000000000ff782f */ /* 0x000fe20003800000 */
[----:B------:R-:W1:Y:S10]  /*0d50*/  FENCE.VIEW.ASYNC.S ;  /* 0x00000000000073c6 */ /* 0x000e740000000000 */
[----:B-1----:R1:W2:Y:S01]  /*0d60*/  SYNCS.EXCH.64 URZ, [UR6+0xf0], UR8 ;  /* 0x0000f00806ff75b2 */ /* 0x0022a20008000100 */
[----:B------:R1:W1:Y:S01]  /*0d70*/  SYNCS.EXCH.64 URZ, [UR6+0x100], UR8 ;  /* 0x0001000806ff75b2 */ /* 0x0002620008000100 */
[----:B------:R1:W1:Y:S01]  /*0d80*/  SYNCS.EXCH.64 URZ, [UR6+0xf8], UR8 ;  /* 0x0000f80806ff75b2 */ /* 0x0002620008000100 */
[----:B------:R1:W1:Y:S01]  /*0d90*/  SYNCS.EXCH.64 URZ, [UR6+0x108], UR8 ;  /* 0x0001080806ff75b2 */ /* 0x0002620008000100 */
[----:B------:R-:W-:Y:S01]  /*0da0*/  NOP ;  /* 0x0000000000007918 */ /* 0x000fe20000000000 */
.L_x_14:
[----:B------:R-:W3:Y:S01]  /*0db0*/  LDCU UR5, c[0x0][0x36c] ;  /* 0x00006d80ff0577ac */ /* 0x000ee20008000800 */
[----:B------:R-:W-:Y:S01]  /*0dc0*/  ISETP.NE.OR P5, PT, R2, 0x2, !P5 ;  /* 0x000000020200780c */ /* 0x000fe20006fa5670 */
[----:B------:R-:W-:Y:S01]  /*0dd0*/  NOP ;  /* 0x0000000000007918 */ /* 0x000fe20000000000 */
[----:B------:R-:W-:Y:S01]  /*0de0*/  LOP3.LUT R2, R0, 0x1f, RZ, 0xc0, !PT ;  /* 0x0000001f00027812 */ /* 0x000fe200078ec0ff */
[----:B------:R-:W-:Y:S02]  /*0df0*/  UISETP.NE.AND UP5, UPT, UR16, URZ, UPT ;  /* 0x000000ff1000728c */ /* 0x000fe4000bfa5270 */
[----:B---3--:R-:W-:-:S09]  /*0e00*/  UISETP.EQ.U32.AND UP0, UPT, UR5, 0x1, UPT ;  /* 0x000000010500788c */ /* 0x008fd2000bf02070 */
[----:B------:R-:W-:Y:S05]  /*0e10*/  BRA.U !UP0, `(.L_x_15) ;  /* 0x0000000108087547 */ /* 0x000fea000b800000 */
[----:B-12-4-:R-:W-:Y:S01]  /*0e20*/  UCGABAR_ARV ;  /* 0x00000000000079c7 */ /* 0x016fe20008000000 */
[----:B------:R-:W-:Y:S05]  /*0e30*/  BRA `(.L_x_16) ;  /* 0x0000000000047947 */ /* 0x000fea0003800000 */
.L_x_15:
[----:B-12-4-:R-:W-:Y:S01]  /*0e40*/  NOP ;  /* 0x0000000000007918 */ /* 0x016fe20000000000 */
.L_x_16:
[----:B------:R-:W1:Y:S01]  /*0e50*/  S2UR UR27, SR_CTAID.X ;  /* 0x00000000001b79c3 */ /* 0x000e620000002500 */
[----:B------:R-:W-:-:S05]  /*0e60*/  CS2R.32 R43, SR_CgaSize ;  /* 0x00000000002b7805 */ /* 0x000fca0000008a00 */
[----:B------:R-:W-:-:S05]  /*0e70*/  IMAD R43, R43, -0xa0, RZ ;  /* 0xffffff602b2b7824 */ /* 0x000fca00078e02ff */
[----:B------:R-:W-:-:S14]  /*0e80*/  R2UR UR9, R43 ;  /* 0x000000002b0972ca */ /* 0x000fdc00000e0000 */
[----:B------:R-:W2:Y:S01]  /*0e90*/  LDCU UR9, c[0x0][UR9+0x2b0] ;  /* 0x00005600090977ac */ /* 0x000ea20008000800 */
[----:B------:R-:W-:-:S05]  /*0ea0*/  CS2R.32 R43, SR_CgaSize ;  /* 0x00000000002b7805 */ /* 0x000fca0000008a00 */
[----:B------:R-:W-:-:S05]  /*0eb0*/  IMAD R43, R43, -0xa0, RZ ;  /* 0xffffff602b2b7824 */ /* 0x000fca00078e02ff */
[----:B------:R-:W-:-:S14]  /*0ec0*/  R2UR UR8, R43 ;  /* 0x000000002b0872ca */ /* 0x000fdc00000e0000 */
[----:B------:R-:W3:Y:S01]  /*0ed0*/  LDCU UR8, c[0x0][UR8+0x2b4] ;  /* 0x00005680080877ac */ /* 0x000ee20008000800 */
[----:B------:R-:W4:Y:S01]  /*0ee0*/  S2UR UR11, SR_CTAID.Y ;  /* 0x00000000000b79c3 */ /* 0x000f220000002600 */
[----:B------:R-:W3:Y:S01]  /*0ef0*/  LDCU UR19, c[0x0][0xf24] ;  /* 0x0001e480ff1377ac */ /* 0x000ee20008000800 */
[----:B------:R-:W-:-:S05]  /*0f00*/  CS2R.32 R43, SR_CgaSize ;  /* 0x00000000002b7805 */ /* 0x000fca0000008a00 */
[----:B------:R-:W-:-:S05]  /*0f10*/  IMAD R43, R43, -0xa0, RZ ;  /* 0xffffff602b2b7824 */ /* 0x000fca00078e02ff */
[----:B------:R-:W-:-:S14]  /*0f20*/  R2UR UR39, R43 ;  /* 0x000000002b2772ca */ /* 0x000fdc00000e0000 */
[----:B------:R-:W3:Y:S01]  /*0f30*/  LDCU UR39, c[0x0][UR39+0x2a0] ;  /* 0x00005400272777ac */ /* 0x000ee20008000800 */
[----:B------:R-:W3:Y:S01]  /*0f40*/  LDC R43, c[0x0][0xf24] ;  /* 0x0003c900ff2b7b82 */ /* 0x000ee20000000800 */
[----:B------:R-:W-:-:S05]  /*0f50*/  CS2R.32 R4, SR_CgaSize ;  /* 0x0000000000047805 */ /* 0x000fca0000008a00 */
[----:B------:R-:W-:-:S05]  /*0f60*/  IMAD R4, R4, -0xa0, RZ ;  /* 0xffffff6004047824 */ /* 0x000fca00078e02ff */
[----:B------:R-:W-:-:S14]  /*0f70*/  R2UR UR38, R4 ;  /* 0x00000000042672ca */ /* 0x000fdc00000e0000 */
[----:B------:R-:W3:Y:S01]  /*0f80*/  LDCU UR38, c[0x0][UR38+0x2a4] ;  /* 0x00005480262677ac */ /* 0x000ee20008000800 */
[----:B------:R-:W-:Y:S02]  /*0f90*/  ULOP3.LUT UR31, UR37, 0x3, URZ, 0xc0, !UPT ;  /* 0x00000003251f7892 */ /* 0x000fe4000f8ec0ff */
[----:B------:R-:W-:Y:S01]  /*0fa0*/  ULOP3.LUT UR12, UR37, 0xc, URZ, 0xc0, !UPT ;  /* 0x0000000c250c7892 */ /* 0x000fe2000f8ec0ff */
[----:B-1----:R-:W-:Y:S01]  /*0fb0*/  I2FP.F32.U32 R4, UR27 ;  /* 0x0000001b00047c45 */ /* 0x002fe20008201000 */
[----:B------:R-:W1:Y:S01]  /*0fc0*/  S2UR UR44, SR_CTAID.Z ;  /* 0x00000000002c79c3 */ /* 0x000e620000002700 */
[----:B------:R-:W-:Y:S02]  /*0fd0*/  UISETP.GT.U32.AND UP3, UPT, UR31, 0xffff, UPT ;  /* 0x0000ffff1f00788c */ /* 0x000fe4000bf64070 */
[----:B------:R-:W-:Y:S01]  /*0fe0*/  UISETP.GT.U32.AND UP2, UPT, UR12, 0xffff, UPT ;  /* 0x0000ffff0c00788c */ /* 0x000fe2000bf44070 */
[----:B--2---:R-:W-:Y:S01]  /*0ff0*/  FMUL R4, R4, UR9 ;  /* 0x0000000904047c20 */ /* 0x004fe20008400000 */
[----:B------:R-:W-:Y:S01]  /*1000*/  USHF.L.U32 UR7, UR37, 0x7, URZ ;  /* 0x0000000725077899 */ /* 0x000fe200080006ff */
[----:B----4-:R-:W-:Y:S01]  /*1010*/  I2FP.F32.U32 R3, UR11 ;  /* 0x0000000b00037c45 */ /* 0x010fe20008201000 */
[----:B------:R-:W-:-:S03]  /*1020*/  USEL UR13, UR31, 0xffff, !UP3 ;  /* 0x0000ffff1f0d7887 */ /* 0x000fc6000d800000 */
[----:B------:R-:W2:Y:S01]  /*1030*/  F2I.U32.TRUNC.NTZ R4, R4 ;  /* 0x0000000400047305 */ /* 0x000ea2000020f000 */
[----:B------:R-:W-:Y:S01]  /*1040*/  USEL UR12, UR12, 0xffff, !UP2 ;  /* 0x0000ffff0c0c7887 */ /* 0x000fe2000d000000 */
[----:B---3--:R-:W-:Y:S01]  /*1050*/  FMUL R3, R3, UR8 ;  /* 0x0000000803037c20 */ /* 0x008fe20008400000 */
[----:B------:R-:W-:Y:S02]  /*1060*/  USHF.L.U32 UR30, UR37, 0xa, URZ ;  /* 0x0000000a251e7899 */ /* 0x000fe400080006ff */
[----:B------:R-:W-:Y:S02]  /*1070*/  USHF.L.U32 UR23, UR37, 0xc, URZ ;  /* 0x0000000c25177899 */ /* 0x000fe400080006ff */
[----:B------:R-:W-:Y:S01]  /*1080*/  USHF.L.U32 UR22, UR37, 0x5, URZ ;  /* 0x0000000525167899 */ /* 0x000fe200080006ff */
[----:B------:R-:W3:Y:S01]  /*1090*/  F2I.U32.TRUNC.NTZ R3, R3 ;  /* 0x0000000300037305 */ /* 0x000ee2000020f000 */
[----:B------:R-:W-:Y:S02]  /*10a0*/  USHF.L.U32 UR26, UR37, 0x4, URZ ;  /* 0x00000004251a7899 */ /* 0x000fe400080006ff */
[----:B------:R-:W-:-:S02]  /*10b0*/  ULOP3.LUT UR7, UR7, 0x180, URZ, 0xc0, !UPT ;  /* 0x0000018007077892 */ /* 0x000fc4000f8ec0ff */
[----:B------:R-:W-:Y:S01]  /*10c0*/  ULOP3.LUT UR13, UR13, 0xffff, URZ, 0xc0, !UPT ;  /* 0x0000ffff0d0d7892 */ /* 0x000fe2000f8ec0ff */
[----:B--2---:R-:W-:Y:S01]  /*10d0*/  R2UR UR8, R4 ;  /* 0x00000000040872ca */ /* 0x004fe200000e0000 */
[----:B------:R-:W-:Y:S01]  /*10e0*/  ULOP3.LUT UR12, UR12, 0xffff, URZ, 0xc0, !UPT ;  /* 0x0000ffff0c0c7892 */ /* 0x000fe2000f8ec0ff */
[----:B------:R-:W-:Y:S01]  /*10f0*/  UMOV UR6, 0x1111 ;  /* 0x0000111100067882 */ /* 0x000fe20000000000 */
[----:B------:R-:W-:Y:S01]  /*1100*/  UMOV UR5, 0xf ;  /* 0x0000000f00057882 */ /* 0x000fe20000000000 */
[----:B------:R-:W-:Y:S01]  /*1110*/  USHF.R.U32.HI UR17, URZ, 0x2, UR37 ;  /* 0x00000002ff117899 */ /* 0x000fe20008011625 */
[----:B------:R-:W2:Y:S01]  /*1120*/  LDCU UR18, c[0x0][0xf30] ;  /* 0x0001e600ff1277ac */ /* 0x000ea20008000800 */
[----:B---3--:R-:W-:Y:S02]  /*1130*/  R2UR UR9, R3 ;  /* 0x00000000030972ca */ /* 0x008fe400000e0000 */
[----:B------:R-:W-:Y:S01]  /*1140*/  PRMT R3, RZ, 0x7610, R3 ;  /* 0x00007610ff037816 */ /* 0x000fe20000000003 */
[----:B------:R-:W-:-:S04]  /*1150*/  UISETP.NE.AND UP1, UPT, UR16, 0x2, UPT ;  /* 0x000000021000788c */ /* 0x000fc8000bf25270 */
[----:B------:R-:W-:Y:S02]  /*1160*/  UIADD3 UR8, UPT, UPT, -UR8, URZ, URZ ;  /* 0x000000ff08087290 */ /* 0x000fe4000fffe1ff */
[----:B------:R-:W-:Y:S02]  /*1170*/  ULOP3.LUT UR30, UR30, 0x3000, URZ, 0xc0, !UPT ;  /* 0x000030001e1e7892 */ /* 0x000fe4000f8ec0ff */
[----:B------:R-:W-:Y:S02]  /*1180*/  ULOP3.LUT UR23, UR23, 0x3000, URZ, 0xc0, !UPT ;  /* 0x0000300017177892 */ /* 0x000fe4000f8ec0ff */
[----:B------:R-:W-:Y:S02]  /*1190*/  ULOP3.LUT UR22, UR22, 0x180, URZ, 0xc0, !UPT ;  /* 0x0000018016167892 */ /* 0x000fe4000f8ec0ff */
[----:B------:R-:W-:Y:S02]  /*11a0*/  UIADD3 UR9, UPT, UPT, -UR9, URZ, URZ ;  /* 0x000000ff09097290 */ /* 0x000fe4000fffe1ff */
[----:B------:R-:W-:-:S02]  /*11b0*/  UISETP.GE.AND UP4, UPT, UR19, 0x1, UPT ;  /* 0x000000011300788c */ /* 0x000fc4000bf86270 */
[----:B------:R-:W-:Y:S02]  /*11c0*/  ULOP3.LUT UR26, UR26, 0xc0, URZ, 0xc0, !UPT ;  /* 0x000000c01a1a7892 */ /* 0x000fe4000f8ec0ff */
[----:B------:R-:W-:Y:S02]  /*11d0*/  USHF.R.U32.HI UR10, URZ, 0x1, UR7 ;  /* 0x00000001ff0a7899 */ /* 0x000fe40008011607 */
[----:B------:R-:W-:Y:S02]  /*11e0*/  USHF.L.U32 UR6, UR6, UR13, URZ ;  /* 0x0000000d06067299 */ /* 0x000fe400080006ff */
[----:B------:R-:W-:Y:S02]  /*11f0*/  USHF.L.U32 UR5, UR5, UR12, URZ ;  /* 0x0000000c05057299 */ /* 0x000fe400080006ff */
[----:B------:R-:W-:Y:S02]  /*1200*/  UIMAD UR39, UR39, UR8, UR27 ;  /* 0x00000008272772a4 */ /* 0x000fe4000f8e021b */
[----:B------:R-:W-:Y:S01]  /*1210*/  UIMAD UR38, UR38, UR9, UR11 ;  /* 0x00000009262672a4 */ /* 0x000fe2000f8e020b */
[----:B-12---:R-:W-:Y:S11]  /*1220*/  BRA.U UP5, `(.L_x_17) ;  /* 0x0000000105c47547 */ /* 0x006ff6000b800000 */
[----:B------:R-:W-:-:S04]  /*1230*/  UISETP.NE.AND UP3, UPT, UR38, URZ, UPT ;  /* 0x000000ff2600728c */ /* 0x000fc8000bf65270 */
[----:B------:R-:W-:Y:S02]  /*1240*/  UISETP.NE.AND UP2, UPT, UR39, URZ, UP3 ;  /* 0x000000ff2700728c */ /* 0x000fe40009f45270 */
[----:B------:R-:W-:Y:S02]  /*1250*/  USEL UR29, URZ, 0x2, UP3 ;  /* 0x00000002ff1d7887 */ /* 0x000fe40009800000 */
[----:B------:R-:W-:Y:S02]  /*1260*/  USEL UR35, URZ, 0x1, UP2 ;  /* 0x00000001ff237887 */ /* 0x000fe40009000000 */
[----:B------:R-:W-:Y:S02]  /*1270*/  UISETP.NE.AND UP2, UPT, UR38, 0x1, UPT ;  /* 0x000000012600788c */ /* 0x000fe4000bf45270 */
[----:B------:R-:W-:Y:S02]  /*1280*/  USEL UR21, URZ, 0x4, UP3 ;  /* 0x00000004ff157887 */ /* 0x000fe40009800000 */
[----:B------:R-:W-:-:S02]  /*1290*/  USEL UR13, URZ, 0x8, UP3 ;  /* 0x00000008ff0d7887 */ /* 0x000fc40009800000 */
[----:B------:R-:W-:Y:S02]  /*12a0*/  UISETP.NE.AND UP3, UPT, UR38, 0x2, UPT ;  /* 0x000000022600788c */ /* 0x000fe4000bf65270 */
[----:B------:R-:W-:Y:S02]  /*12b0*/  USEL UR34, URZ, 0x10, UP2 ;  /* 0x00000010ff227887 */ /* 0x000fe40009000000 */
[----:B------:R-:W-:Y:S02]  /*12c0*/  USEL UR28, URZ, 0x20, UP2 ;  /* 0x00000020ff1c7887 */ /* 0x000fe40009000000 */
[----:B------:R-:W-:Y:S02]  /*12d0*/  USEL UR20, URZ, 0x40, UP2 ;  /* 0x00000040ff147887 */ /* 0x000fe40009000000 */
[----:B------:R-:W-:Y:S02]  /*12e0*/  USEL UR12, URZ, 0x80, UP2 ;  /* 0x00000080ff0c7887 */ /* 0x000fe40009000000 */
[----:B------:R-:W-:-:S02]  /*12f0*/  UISETP.NE.AND UP2, UPT, UR38, 0x3, UPT ;  /* 0x000000032600788c */ /* 0x000fc4000bf45270 */
[----:B------:R-:W-:Y:S02]  /*1300*/  USEL UR33, URZ, 0x100, UP3 ;  /* 0x00000100ff217887 */ /* 0x000fe40009800000 */
[----:B------:R-:W-:Y:S02]  /*1310*/  USEL UR25, URZ, 0x200, UP3 ;  /* 0x00000200ff197887 */ /* 0x000fe40009800000 */
[----:B------:R-:W-:Y:S02]  /*1320*/  USEL UR15, URZ, 0x400, UP3 ;  /* 0x00000400ff0f7887 */ /* 0x000fe40009800000 */
[----:B------:R-:W-:Y:S02]  /*1330*/  USEL UR9, URZ, 0x800, UP3 ;  /* 0x00000800ff097887 */ /* 0x000fe40009800000 */
[----:B------:R-:W-:Y:S02]  /*1340*/  UISETP.NE.AND UP3, UPT, UR39, URZ, UPT ;  /* 0x000000ff2700728c */ /* 0x000fe4000bf65270 */
[----:B------:R-:W-:-:S02]  /*1350*/  USEL UR32, URZ, 0x1000, UP2 ;  /* 0x00001000ff207887 */ /* 0x000fc40009000000 */
[----:B------:R-:W-:Y:S02]  /*1360*/  USEL UR24, URZ, 0x2000, UP2 ;  /* 0x00002000ff187887 */ /* 0x000fe40009000000 */
[----:B------:R-:W-:Y:S02]  /*1370*/  USEL UR14, URZ, 0x4000, UP2 ;  /* 0x00004000ff0e7887 */ /* 0x000fe40009000000 */
[----:B------:R-:W-:Y:S02]  /*1380*/  USEL UR8, URZ, 0x8000, UP2 ;  /* 0x00008000ff087887 */ /* 0x000fe40009000000 */
[----:B------:R-:W-:Y:S02]  /*1390*/  UISETP.NE.AND UP2, UPT, UR39, 0x1, UPT ;  /* 0x000000012700788c */ /* 0x000fe4000bf45270 */
[----:B------:R-:W-:Y:S02]  /*13a0*/  USEL UR34, UR34, 0x10, UP3 ;  /* 0x0000001022227887 */ /* 0x000fe40009800000 */
[----:B------:R-:W-:-:S02]  /*13b0*/  USEL UR33, UR33, 0x100, UP3 ;  /* 0x0000010021217887 */ /* 0x000fc40009800000 */
[----:B------:R-:W-:Y:S02]  /*13c0*/  USEL UR32, UR32, 0x1000, UP3 ;  /* 0x0000100020207887 */ /* 0x000fe40009800000 */
[----:B------:R-:W-:Y:S02]  /*13d0*/  USEL UR29, UR29, 0x2, UP2 ;  /* 0x000000021d1d7887 */ /* 0x000fe40009000000 */
[----:B------:R-:W-:Y:S02]  /*13e0*/  UIADD3 UR33, UPT, UPT, UR33, UR34, UR35 ;  /* 0x0000002221217290 */ /* 0x000fe4000fffe023 */
[----:B------:R-:W-:Y:S02]  /*13f0*/  UISETP.NE.AND UP3, UPT, UR39, 0x2, UPT ;  /* 0x000000022700788c */ /* 0x000fe4000bf65270 */
[----:B------:R-:W-:Y:S02]  /*1400*/  USEL UR28, UR28, 0x20, UP2 ;  /* 0x000000201c1c7887 */ /* 0x000fe40009000000 */
[----:B------:R-:W-:-:S02]  /*1410*/  USEL UR25, UR25, 0x200, UP2 ;  /* 0x0000020019197887 */ /* 0x000fc40009000000 */
[----:B------:R-:W-:Y:S02]  /*1420*/  UIADD3 UR29, UPT, UPT, UR29, UR32, UR33 ;  /* 0x000000201d1d7290 */ /* 0x000fe4000fffe021 */
[----:B------:R-:W-:Y:S02]  /*1430*/  USEL UR24, UR24, 0x2000, UP2 ;  /* 0x0000200018187887 */ /* 0x000fe40009000000 */
[----:B------:R-:W-:Y:S02]  /*1440*/  USEL UR21, UR21, 0x4, UP3 ;  /* 0x0000000415157887 */ /* 0x000fe40009800000 */
[----:B------:R-:W-:Y:S02]  /*1450*/  UIADD3 UR25, UPT, UPT, UR25, UR28, UR29 ;  /* 0x0000001c19197290 */ /* 0x000fe4000fffe01d */
[----:B------:R-:W-:Y:S02]  /*1460*/  UISETP.NE.AND UP2, UPT, UR39, 0x3, UPT ;  /* 0x000000032700788c */ /* 0x000fe4000bf45270 */
[----:B------:R-:W-:-:S02]  /*1470*/  USEL UR20, UR20, 0x40, UP3 ;  /* 0x0000004014147887 */ /* 0x000fc40009800000 */
[----:B------:R-:W-:Y:S02]  /*1480*/  USEL UR15, UR15, 0x400, UP3 ;  /* 0x000004000f0f7887 */ /* 0x000fe40009800000 */
[----:B------:R-:W-:Y:S02]  /*1490*/  UIADD3 UR21, UPT, UPT, UR21, UR24, UR25 ;  /* 0x0000001815157290 */ /* 0x000fe4000fffe019 */
[----:B------:R-:W-:Y:S02]  /*14a0*/  USEL UR14, UR14, 0x4000, UP3 ;  /* 0x000040000e0e7887 */ /* 0x000fe40009800000 */
[----:B------:R-:W-:Y:S02]  /*14b0*/  USEL UR13, UR13, 0x8, UP2 ;  /* 0x000000080d0d7887 */ /* 0x000fe40009000000 */
[----:B------:R-:W-:Y:S02]  /*14c0*/  UIADD3 UR15, UPT, UPT, UR15, UR20, UR21 ;  /* 0x000000140f0f7290 */ /* 0x000fe4000fffe015 */
[----:B------:R-:W-:-:S02]  /*14d0*/  USEL UR12, UR12, 0x80, UP2 ;  /* 0x000000800c0c7887 */ /* 0x000fc40009000000 */
[----:B------:R-:W-:Y:S02]  /*14e0*/  USEL UR9, UR9, 0x800, UP2 ;  /* 0x0000080009097887 */ /* 0x000fe40009000000 */
[----:B------:R-:W-:Y:S02]  /*14f0*/  UIADD3 UR13, UPT, UPT, UR13, UR14, UR15 ;  /* 0x0000000e0d0d7290 */ /* 0x000fe4000fffe00f */
[----:B------:R-:W-:Y:S02]  /*1500*/  USEL UR8, UR8, 0x8000, UP2 ;  /* 0x0000800008087887 */ /* 0x000fe40009000000 */
[----:B------:R-:W-:-:S04]  /*1510*/  UIADD3 UR9, UPT, UPT, UR9, UR12, UR13 ;  /* 0x0000000c09097290 */ /* 0x000fc8000fffe00d */
[----:B------:R-:W-:-:S06]  /*1520*/  UIADD3 UR8, UPT, UPT, UR9, UR8, URZ ;  /* 0x0000000809087290 */ /* 0x000fcc000fffe0ff */
[----:B------:R-:W-:Y:S02]  /*1530*/  MOV R3, UR8 ;  /* 0x0000000800037c02 */ /* 0x000fe40008000f00 */
.L_x_17:
[----:B------:R-:W-:Y:S05]  /*1540*/  BRA.U !UP4, `(.L_x_18) ;  /* 0x000000010cb87547 */ /* 0x000fea000b800000 */
[----:B------:R-:W1:Y:S01]  /*1550*/  LDCU.128 UR12, c[0x0][0xf10] ;  /* 0x0001e200ff0c77ac */ /* 0x000e620008000c00 */
[----:B------:R-:W2:Y:S01]  /*1560*/  LDCU UR25, c[0x0][0x370] ;  /* 0x00006e00ff1977ac */ /* 0x000ea20008000800 */
[----:B------:R-:W3:Y:S01]  /*1570*/  LDCU UR24, c[0x0][0x374] ;  /* 0x00006e80ff1877ac */ /* 0x000ee20008000800 */
[----:B------:R-:W4:Y:S01]  /*1580*/  LDCU UR21, c[0x0][0xf0c] ;  /* 0x0001e180ff1577ac */ /* 0x000f220008000800 */
[----:B------:R-:W2:Y:S01]  /*1590*/  LDCU UR20, c[0x0][0xf20] ;  /* 0x0001e400ff1477ac */ /* 0x000ea20008000800 */
[----:B------:R-:W2:Y:S01]  /*15a0*/  LDCU.64 UR8, c[0x0][0xf28] ;  /* 0x0001e500ff0877ac */ /* 0x000ea20008000a00 */
[----:B-1----:R-:W-:Y:S02]  /*15b0*/  UISETP.NE.AND UP3, UPT, UR14, 0x1, UPT ;  /* 0x000000010e00788c */ /* 0x002fe4000bf65270 */
[----:B---3--:R-:W-:Y:S02]  /*15c0*/  UIMAD.WIDE.U32 UR32, UR24, UR15, URZ ;  /* 0x0000000f182072a5 */ /* 0x008fe4000f8e00ff */
[----:B------:R-:W-:-:S02]  /*15d0*/  UISETP.NE.AND UP2, UPT, UR19, 0x1, UPT ;  /* 0x000000011300788c */ /* 0x000fc4000bf45270 */
[----:B----4-:R-:W-:Y:S02]  /*15e0*/  UISETP.NE.AND UP4, UPT, UR21, 0x1, UPT ;  /* 0x000000011500788c */ /* 0x010fe4000bf85270 */
[----:B------:R-:W-:Y:S02]  /*15f0*/  UIMAD.WIDE.U32 UR34, UR11, UR15, URZ ;  /* 0x0000000f0b2272a5 */ /* 0x000fe4000f8e00ff */
[----:B--2---:R-:W-:Y:S01]  /*1600*/  UIMAD.WIDE.U32 UR28, UR25, UR12, URZ ;  /* 0x0000000c191c72a5 */ /* 0x004fe2000f8e00ff */
[----:B------:R-:W-:Y:S01]  /*1610*/  UMOV UR15, UR33 ;  /* 0x00000021000f7c82 */ /* 0x000fe20008000000 */
[----:B------:R-:W-:Y:S02]  /*1620*/  UIMAD.WIDE.U32 UR32, UR27, UR12, URZ ;  /* 0x0000000c1b2072a5 */ /* 0x000fe4000f8e00ff */
[----:B------:R-:W-:-:S03]  /*1630*/  @UP3 USHF.R.U32.HI UR24, URZ, UR20, UR15 ;  /* 0x00000014ff183299 */ /* 0x000fc6000801160f */
[----:B------:R-:W-:Y:S02]  /*1640*/  @UP4 USHF.R.U32.HI UR25, URZ, UR13, UR29 ;  /* 0x0000000dff194299 */ /* 0x000fe4000801161d */
[----:B------:R-:W-:Y:S02]  /*1650*/  UIMAD.WIDE.U32 UR28, UR24, UR8, URZ ;  /* 0x00000008181c72a5 */ /* 0x000fe4000f8e00ff */
[----:B------:R-:W-:Y:S02]  /*1660*/  USHF.R.U32.HI UR35, URZ, UR20, UR35 ;  /* 0x00000014ff237299 */ /* 0x000fe40008011623 */
[----:B------:R-:W-:Y:S02]  /*1670*/  UIMAD.WIDE.U32 UR40, UR25, UR8, URZ ;  /* 0x00000008192872a5 */ /* 0x000fe4000f8e00ff */
[----:B------:R-:W-:Y:S02]  /*1680*/  @UP2 USHF.R.U32.HI UR24, URZ, UR9, UR29 ;  /* 0x00000009ff182299 */ /* 0x000fe4000801161d */
[----:B------:R-:W-:-:S02]  /*1690*/  USHF.R.U32.HI UR33, URZ, UR13, UR33 ;  /* 0x0000000dff217299 */ /* 0x000fc40008011621 */
[----:B------:R-:W-:Y:S02]  /*16a0*/  USEL UR35, UR11, UR35, !UP3 ;  /* 0x000000230b237287 */ /* 0x000fe4000d800000 */
[----:B------:R-:W-:Y:S02]  /*16b0*/  @UP2 USHF.R.U32.HI UR25, URZ, UR9, UR41 ;  /* 0x00000009ff192299 */ /* 0x000fe40008011629 */
[----:B------:R-:W-:Y:S02]  /*16c0*/  UIMAD UR24, UR24, UR19, URZ ;  /* 0x00000013181872a4 */ /* 0x000fe4000f8e02ff */
[----:B------:R-:W-:Y:S02]  /*16d0*/  USEL UR33, UR27, UR33, !UP4 ;  /* 0x000000211b217287 */ /* 0x000fe4000e000000 */
[----:B------:R-:W-:Y:S02]  /*16e0*/  UIMAD UR12, UR25, UR19, URZ ;  /* 0x00000013190c72a4 */ /* 0x000fe4000f8e02ff */
[----:B------:R-:W-:-:S02]  /*16f0*/  UISETP.GE.AND UP3, UPT, UR35, UR24, UPT ;  /* 0x000000182300728c */ /* 0x000fc4000bf66270 */
[----:B------:R-:W-:Y:S02]  /*1700*/  UIMAD.WIDE.U32 UR40, UR35, UR8, URZ ;  /* 0x00000008232872a5 */ /* 0x000fe4000f8e00ff */
[----:B------:R-:W-:Y:S02]  /*1710*/  UISETP.GE.OR UP3, UPT, UR33, UR12, UP3 ;  /* 0x0000000c2100728c */ /* 0x000fe40009f66670 */
[----:B------:R-:W-:Y:S02]  /*1720*/  UIMAD.WIDE.U32 UR28, UR33, UR8, URZ ;  /* 0x00000008211c72a5 */ /* 0x000fe4000f8e00ff */
[----:B------:R-:W-:Y:S02]  /*1730*/  USHF.R.U32.HI UR8, URZ, UR9, UR41 ;  /* 0x00000009ff087299 */ /* 0x000fe40008011629 */
[----:B------:R-:W-:Y:S02]  /*1740*/  UIADD3 UR12, UPT, UPT, -UR35, URZ, URZ ;  /* 0x000000ff230c7290 */ /* 0x000fe4000fffe1ff */
[----:B------:R-:W-:-:S02]  /*1750*/  USEL UR8, UR35, UR8, !UP2 ;  /* 0x0000000823087287 */ /* 0x000fc4000d000000 */
[----:B------:R-:W-:Y:S02]  /*1760*/  UIMAD UR11, UR14, UR12, UR11 ;  /* 0x0000000c0e0b72a4 */ /* 0x000fe4000f8e020b */
[----:B------:R-:W-:Y:S02]  /*1770*/  @!UP3 USHF.R.U32.HI UR13, URZ, UR9, UR29 ;  /* 0x00000009ff0db299 */ /* 0x000fe4000801161d */
[----:B------:R-:W-:Y:S02]  /*1780*/  UIADD3 UR12, UPT, UPT, -UR8, URZ, URZ ;  /* 0x000000ff080c7290 */ /* 0x000fe4000fffe1ff */
[----:B------:R-:W-:Y:S02]  /*1790*/  @!UP3 USEL UR13, UR33, UR13, !UP2 ;  /* 0x0000000d210db287 */ /* 0x000fe4000d000000 */
[----:B------:R-:W-:Y:S02]  /*17a0*/  UIMAD UR12, UR19, UR12, UR35 ;  /* 0x0000000c130c72a4 */ /* 0x000fe4000f8e0223 */
[----:B------:R-:W-:-:S02]  /*17b0*/  UIADD3 UR9, UPT, UPT, -UR33, URZ, URZ ;  /* 0x000000ff21097290 */ /* 0x000fc4000fffe1ff */
[----:B------:R-:W-:Y:S02]  /*17c0*/  @!UP3 UIMAD UR12, UR12, UR25, UR13 ;  /* 0x000000190c0cb2a4 */ /* 0x000fe4000f8e020d */
[----:B------:R-:W-:Y:S02]  /*17d0*/  @!UP3 UIADD3 UR8, UPT, UPT, UR8, -UR13, URZ ;  /* 0x8000000d0808b290 */ /* 0x000fe4000fffe0ff */
[----:B------:R-:W-:Y:S02]  /*17e0*/  UIMAD UR9, UR21, UR9, UR27 ;  /* 0x00000009150972a4 */ /* 0x000fe4000f8e021b */
[----:B------:R-:W-:-:S03]  /*17f0*/  @!UP3 UIMAD UR35, UR8, UR19, UR33 ;  /* 0x000000130823b2a4 */ /* 0x000fc6000f8e0221 */
[----:B------:R-:W-:Y:S01]  /*1800*/  @!UP3 UMOV UR33, UR12 ;  /* 0x0000000c0021bc82 */ /* 0x000fe20008000000 */
[----:B------:R-:W-:Y:S02]  /*1810*/  UIMAD UR11, UR35, UR14, UR11 ;  /* 0x0000000e230b72a4 */ /* 0x000fe4000f8e020b */
[----:B------:R-:W-:-:S12]  /*1820*/  UIMAD UR27, UR33, UR21, UR9 ;  /* 0x00000015211b72a4 */ /* 0x000fd8000f8e0209 */
.L_x_18:
[----:B------:R-:W-:-:S09]  /*1830*/  UISETP.NE.AND UP2, UPT, UR18, 0x1, UPT ;  /* 0x000000011200788c */ /* 0x000fd2000bf45270 */
[----:B------:R-:W-:Y:S05]  /*1840*/  BRA.U UP2, `(.L_x_19) ;  /* 0x0000000102407547 */ /* 0x000fea000b800000 */
[----:B------:R-:W1:Y:S01]  /*1850*/  LDCU.128 UR12, c[0x0][0xf10] ;  /* 0x0001e200ff0c77ac */ /* 0x000e620008000c00 */
[----:B------:R-:W2:Y:S01]  /*1860*/  LDCU UR9, c[0x0][0xf0c] ;  /* 0x0001e180ff0977ac */ /* 0x000ea20008000800 */
[----:B------:R-:W3:Y:S01]  /*1870*/  LDCU UR8, c[0x0][0xf20] ;  /* 0x0001e400ff0877ac */ /* 0x000ee20008000800 */
[----:B-1----:R-:W-:Y:S02]  /*1880*/  UIMAD.WIDE.U32 UR20, UR27, UR12, URZ ;  /* 0x0000000c1b1472a5 */ /* 0x002fe4000f8e00ff */
[----:B------:R-:W-:Y:S02]  /*1890*/  UIMAD.WIDE.U32 UR18, UR11, UR15, URZ ;  /* 0x0000000f0b1272a5 */ /* 0x000fe4000f8e00ff */
[----:B--2---:R-:W-:Y:S02]  /*18a0*/  UISETP.NE.AND UP3, UPT, UR9, 0x1, UPT ;  /* 0x000000010900788c */ /* 0x004fe4000bf65270 */
[----:B------:R-:W-:Y:S01]  /*18b0*/  UISETP.NE.AND UP2, UPT, UR14, 0x1, UPT ;  /* 0x000000010e00788c */ /* 0x000fe2000bf45270 */
[----:B------:R-:W-:Y:S01]  /*18c0*/  UMOV UR15, UR21 ;  /* 0x00000015000f7c82 */ /* 0x000fe20008000000 */
[----:B---3--:R-:W-:-:S02]  /*18d0*/  USHF.R.U32.HI UR8, URZ, UR8, UR19 ;  /* 0x00000008ff087299 */ /* 0x008fc40008011613 */
[----:B------:R-:W-:Y:S02]  /*18e0*/  USHF.R.U32.HI UR13, URZ, UR13, UR15 ;  /* 0x0000000dff0d7299 */ /* 0x000fe4000801160f */
[----:B------:R-:W-:Y:S02]  /*18f0*/  USEL UR8, UR11, UR8, !UP2 ;  /* 0x000000080b087287 */ /* 0x000fe4000d000000 */
[----:B------:R-:W-:-:S04]  /*1900*/  USEL UR13, UR27, UR13, !UP3 ;  /* 0x0000000d1b0d7287 */ /* 0x000fc8000d800000 */
[----:B------:R-:W-:Y:S02]  /*1910*/  UIADD3 UR12, UPT, UPT, UR13, -UR8, URZ ;  /* 0x800000080d0c7290 */ /* 0x000fe4000fffe0ff */
[----:B------:R-:W-:Y:S02]  /*1920*/  UIADD3 UR8, UPT, UPT, -UR13, UR8, URZ ;  /* 0x000000080d087290 */ /* 0x000fe4000fffe1ff */
[----:B------:R-:W-:Y:S02]  /*1930*/  UIMAD UR11, UR12, UR14, UR11 ;  /* 0x0000000e0c0b72a4 */ /* 0x000fe4000f8e020b */
[----:B------:R-:W-:-:S12]  /*1940*/  UIMAD UR27, UR8, UR9, UR27 ;  /* 0x00000009081b72a4 */ /* 0x000fd8000f8e021b */
.L_x_19:
[----:B------:R-:W-:Y:S05]  /*1950*/  BRA.U !UP0, `(.L_x_20) ;  /* 0x00000001080c7547 */ /* 0x000fea000b800000 */
[----:B------:R-:W-:Y:S01]  /*1960*/  UCGABAR_WAIT ;  /* 0x0000000000007dc7 */ /* 0x000fe20008000000 */
[----:B------:R-:W-:Y:S01]  /*1970*/  CCTL.IVALL ;  /* 0x00000000ff00798f */ /* 0x000fe20002000000 */
[----:B------:R-:W-:Y:S05]  /*1980*/  BRA `(.L_x_21) ;  /* 0x0000000000047947 */ /* 0x000fea0003800000 */
.L_x_20:
[----:B------:R-:W-:Y:S06]  /*1990*/  BAR.SYNC.DEFER_BLOCKING 0x0 ;  /* 0x0000000000007b1d */ /* 0x000fec0000010000 */
.L_x_21:
[----:B------:R-:W-:Y:S05]  /*19a0*/  BRA.U UP1, `(.L_x_22) ;  /* 0x0000001501987547 */ /* 0x000fea000b800000 */
[----:B------:R-:W1:Y:S01]  /*19b0*/  LDCU UR15, c[0x0][0x38c] ;  /* 0x00007180ff0f77ac */ /* 0x000e620008000800 */
[----:B------:R-:W2:Y:S01]  /*19c0*/  LDC R8, c[0x0][0x370] ;  /* 0x0000dc00ff087b82 */ /* 0x000ea20000000800 */
[----:B------:R-:W-:Y:S01]  /*19d0*/  PLOP3.LUT P1, PT, PT, PT, UP6, 0x80, 0x8 ;  /* 0x000000000008781c */ /* 0x000fe20003f2f068 */
[----:B------:R-:W-:Y:S01]  /*19e0*/  IMAD.MOV.U32 R15, RZ, RZ, 0x1 ;  /* 0x00000001ff0f7424 */ /* 0x000fe200078e00ff */
[----:B------:R-:W-:Y:S01]  /*19f0*/  USHF.L.U32 UR14, UR17, 0x5, URZ ;  /* 0x00000005110e7899 */ /* 0x000fe200080006ff */
[----:B------:R-:W-:Y:S01]  /*1a00*/  ISETP.EQ.OR P4, PT, R2, RZ, P5 ;  /* 0x000000ff0200720c */ /* 0x000fe20002f82670 */
[----:B------:R-:W-:Y:S01]  /*1a10*/  UISETP.NE.AND UP1, UPT, UR16, URZ, UPT ;  /* 0x000000ff1000728c */ /* 0x000fe2000bf25270 */
[----:B------:R-:W-:Y:S01]  /*1a20*/  PLOP3.LUT P1, PT, P1, PT, PT, 0x8, 0x80 ;  /* 0x000000000080781c */ /* 0x000fe20000f2e170 */
[----:B------:R-:W-:Y:S01]  /*1a30*/  IMAD.MOV.U32 R14, RZ, RZ, RZ ;  /* 0x000000ffff0e7224 */ /* 0x000fe200078e00ff */
[----:B------:R-:W3:Y:S01]  /*1a40*/  LDC R0, c[0x0][0x374] ;  /* 0x0000dd00ff007b82 */ /* 0x000ee20000000800 */
[----:B------:R-:W-:Y:S01]  /*1a50*/  CS2R R12, SRZ ;  /* 0x00000000000c7805 */ /* 0x000fe2000001ff00 */
[----:B------:R-:W-:Y:S01]  /*1a60*/  IMAD.MOV.U32 R11, RZ, RZ, 0x1 ;  /* 0x00000001ff0b7424 */ /* 0x000fe200078e00ff */
[----:B------:R-:W4:Y:S01]  /*1a70*/  LDCU.64 UR48, c[0x0][0x348] ;  /* 0x00006900ff3077ac */ /* 0x000f220008000a00 */
[----:B------:R-:W-:-:S02]  /*1a80*/  ULOP3.LUT UR14, UR14, 0x60, URZ, 0xe2, !UPT ;  /* 0x000000600e0e7892 */ /* 0x000fc4000f8ee2ff */
[----:B-1----:R-:W-:Y:S02]  /*1a90*/  UIADD3 UR8, UPT, UPT, UR15, 0x7f, URZ ;  /* 0x0000007f0f087890 */ /* 0x002fe4000fffe0ff */
[----:B------:R-:W-:Y:S02]  /*1aa0*/  USEL UR50, UR4, 0x2, UP1 ;  /* 0x0000000204327887 */ /* 0x000fe40008800000 */
[----:B------:R-:W-:Y:S01]  /*1ab0*/  USHF.R.S32.HI UR46, URZ, 0x1f, UR8 ;  /* 0x0000001fff2e7899 */ /* 0x000fe20008011408 */
[----:B------:R-:W-:-:S03]  /*1ac0*/  UMOV UR51, URZ ;  /* 0x000000ff00337c82 */ /* 0x000fc60008000000 */
[----:B------:R-:W-:Y:S02]  /*1ad0*/  ULEA.HI UR46, UR46, UR8, URZ, 0x7 ;  /* 0x000000082e2e7291 */ /* 0x000fe4000f8f38ff */
[----:B------:R-:W-:Y:S02]  /*1ae0*/  UIADD3 UR8, UPT, UPT, UR15, -0x1, URZ ;  /* 0xffffffff0f087890 */ /* 0x000fe4000fffe0ff */
[----:B------:R-:W-:Y:S02]  /*1af0*/  USHF.R.S32.HI UR46, URZ, 0x7, UR46 ;  /* 0x00000007ff2e7899 */ /* 0x000fe4000801142e */
[----:B------:R-:W-:Y:S02]  /*1b00*/  UISETP.GE.U32.AND UP2, UPT, UR8, -0xff, UPT ;  /* 0xffffff010800788c */ /* 0x000fe4000bf46070 */
[----:B------:R-:W-:Y:S02]  /*1b10*/  UISETP.LT.U32.AND UP0, UPT, UR46, 0x6, UPT ;  /* 0x000000062e00788c */ /* 0x000fe4000bf01070 */
[----:B------:R-:W-:-:S02]  /*1b20*/  UIADD3 UR15, UPT, UPT, UR15, 0xfe, URZ ;  /* 0x000000fe0f0f7890 */ /* 0x000fc4000fffe0ff */
[----:B------:R-:W-:-:S04]  /*1b30*/  USEL UR45, UR46, 0x6, UP0 ;  /* 0x000000062e2d7887 */ /* 0x000fc80008000000 */
[----:B------:R-:W-:Y:S02]  /*1b40*/  UIADD3 UR47, UPT, UPT, UR45, -0x1, URZ ;  /* 0xffffffff2d2f7890 */ /* 0x000fe4000fffe0ff */
[----:B------:R-:W-:Y:S02]  /*1b50*/  @UP2 UIADD3 UR47, UPT, UPT, UR45, URZ, URZ ;  /* 0x000000ff2d2f2290 */ /* 0x000fe4000fffe0ff */
[----:B------:R-:W-:Y:S02]  /*1b60*/  UIADD3 UR52, UPT, UPT, UR46, -UR45, URZ ;  /* 0x8000002d2e347290 */ /* 0x000fe4000fffe0ff */
[----:B----4-:R-:W-:-:S12]  /*1b70*/  UIADD3 UR47, UPT, UPT, UR47, 0x1, URZ ;  /* 0x000000012f2f7890 */ /* 0x010fd8000fffe0ff */
.L_x_46:
[----:B------:R-:W-:Y:S01]  /*1b80*/  UISETP.NE.AND UP0, UPT, UR37, URZ, UPT ;  /* 0x000000ff2500728c */ /* 0x000fe2000bf05270 */
[----:B------:R-:W1:Y:S08]  /*1b90*/  S2UR UR37, SR_CgaCtaId ;  /* 0x00000000002579c3 */ /* 0x000e700000008800 */
[----:B------:R-:W-:Y:S05]  /*1ba0*/  BRA.U UP0, `(.L_x_23) ;  /* 0x0000000100347547 */ /* 0x000fea000b800000 */
[----:B------:R-:W4:Y:S01]  /*1bb0*/  S2R R2, SR_CgaCtaId ;  /* 0x0000000000027919 */ /* 0x000f220000008800 */
[----:B------:R-:W-:-:S04]  /*1bc0*/  MOV R3, 0x400 ;  /* 0x0000040000037802 */ /* 0x000fc80000000f00 */
[----:B----4-:R-:W-:Y:S02]  /*1bd0*/  LEA R2, R2, R3, 0x18 ;  /* 0x0000000302027211 */ /* 0x010fe400078ec0ff */
[----:B------:R-:W-:-:S03]  /*1be0*/  SHF.L.U32 R3, R11, 0x1f, RZ ;  /* 0x0000001f0b037819 */ /* 0x000fc600000006ff */
[----:B------:R-:W-:-:S04]  /*1bf0*/  IMAD R2, R12, 0x8, R2 ;  /* 0x000000080c027824 */ /* 0x000fc800078e0202 */
[----:B------:R-:W4:Y:S02]  /*1c00*/  SYNCS.PHASECHK.TRANS64.TRYWAIT P0, [R2+URZ+0x100], R3 ;  /* 0x00010003020075a7 */ /* 0x000f2400080011ff */
[----:B----4-:R-:W-:Y:S05]  /*1c10*/  @!P0 BRA `(.L_x_24) ;  /* 0x000000c800ac8947 */ /* 0x010fea0003800000 */
.L_x_194:
[----:B------:R-:W-:Y:S01]  /*1c20*/  VIADD R12, R12, 0x1 ;  /* 0x000000010c0c7836 */ /* 0x000fe20000000000 */
[----:B------:R4:W-:Y:S04]  /*1c30*/  SYNCS.ARRIVE.TRANS64.A1T0 RZ, [R2+URZ+0xf0], RZ ;  /* 0x0000f0ff02ff79a7 */ /* 0x0009e800081000ff */
[----:B------:R-:W-:-:S04]  /*1c40*/  ISETP.NE.AND P0, PT, R12, 0x2, PT ;  /* 0x000000020c00780c */ /* 0x000fc80003f05270 */
[----:B------:R-:W-:Y:S02]  /*1c50*/  SEL R12, R12, RZ, P0 ;  /* 0x000000ff0c0c7207 */ /* 0x000fe40000000000 */
[----:B----4-:R-:W-:-:S04]  /*1c60*/  SEL R2, RZ, 0x1, P0 ;  /* 0x00000001ff027807 */ /* 0x010fc80000000000 */
[----:B------:R-:W-:-:S07]  /*1c70*/  LOP3.LUT R11, R11, R2, RZ, 0x3c, !PT ;  /* 0x000000020b0b7212 */ /* 0x000fce00078e3cff */
.L_x_23:
[----:B------:R-:W-:Y:S01]  /*1c80*/  UMOV UR4, 0x400 ;  /* 0x0000040000047882 */ /* 0x000fe20000000000 */
[----:B------:R-:W-:Y:S01]  /*1c90*/  SHF.L.U32 R2, R15, 0x1f, RZ ;  /* 0x0000001f0f027819 */ /* 0x000fe200000006ff */
[----:B-1----:R-:W-:Y:S02]  /*1ca0*/  ULEA UR4, UR37, UR4, 0x18 ;  /* 0x0000000425047291 */ /* 0x002fe4000f8ec0ff */
[----:B------:R-:W-:Y:S02]  /*1cb0*/  UISETP.GE.U32.AND UP0, UPT, UR15, 0xff, UPT ;  /* 0x000000ff0f00788c */ /* 0x000fe4000bf06070 */
[----:B------:R-:W-:Y:S02]  /*1cc0*/  ULEA UR8, UR51, UR4, 0x3 ;  /* 0x0000000433087291 */ /* 0x000fe4000f8e18ff */
[----:B------:R-:W-:Y:S02]  /*1cd0*/  ULEA UR35, UR11, UR31, 0x2 ;  /* 0x0000001f0b237291 */ /* 0x000fe4000f8e10ff */
[----:B------:R-:W-:-:S02]  /*1ce0*/  ULEA UR43, UR27, UR14, 0x7 ;  /* 0x0000000e1b2b7291 */ /* 0x000fc4000f8e38ff */
[----:B------:R-:W-:Y:S01]  /*1cf0*/  USHF.L.U32 UR35, UR35, 0x5, URZ ;  /* 0x0000000523237899 */ /* 0x000fe200080006ff */
[----:B------:R-:W-:Y:S02]  /*1d00*/  UMOV UR20, URZ ;  /* 0x000000ff00147c82 */ /* 0x000fe40008000000 */
[----:B------:R1:W4:Y:S01]  /*1d10*/  SYNCS.PHASECHK.TRANS64.TRYWAIT P2, [UR8+0x30], R2 ;  /* 0x00003002ff0075a7 */ /* 0x0003220008041108 */
[----:B------:R-:W-:Y:S08]  /*1d20*/  BRA.U !UP0, `(.L_x_25) ;  /* 0x0000000508187547 */ /* 0x000ff0000b800000 */
[----:B------:R-:W-:Y:S01]  /*1d30*/  UMOV UR16, UR51 ;  /* 0x0000003300107c82 */ /* 0x000fe20008000000 */
[----:B------:R-:W-:-:S05]  /*1d40*/  UMOV UR28, URZ ;  /* 0x000000ff001c7c82 */ /* 0x000fca0008000000 */
.L_x_33:
[----:B------:R-:W-:Y:S01]  /*1d50*/  ULEA UR41, UR16, UR4, 0x3 ;  /* 0x0000000410297291 */ /* 0x000fe2000f8e18ff */
[----:B----4-:R-:W-:Y:S01]  /*1d60*/  @!P5 MOV R3, 0x8400 ;  /* 0x000084000003d802 */ /* 0x010fe20000000f00 */
[----:B----4-:R-:W-:Y:S10]  /*1d70*/  @P2 BRA `(.L_x_26) ;  /* 0x00000000000c2947 */ /* 0x010ff40003800000 */
[----:B------:R-:W-:-:S04]  /*1d80*/  SHF.L.U32 R4, R15, 0x1f, RZ ;  /* 0x0000001f0f047819 */ /* 0x000fc800000006ff */
[----:B------:R-:W4:Y:S02]  /*1d90*/  SYNCS.PHASECHK.TRANS64.TRYWAIT P0, [UR41+0x30], R4 ;  /* 0x00003004ff0075a7 */ /* 0x000f240008001129 */
[----:B----4-:R-:W-:Y:S05]  /*1da0*/  @!P0 BRA `(.L_x_27) ;  /* 0x000000c8005c8947 */ /* 0x010fea0003800000 */
.L_x_26:
[----:B------:R4:W-:Y:S01]  /*1db0*/  @!P5 SYNCS.ARRIVE.TRANS64 RZ, [UR41], R3 ;  /* 0x00000003ffffd9a7 */ /* 0x0009e20008000029 */
[----:B------:R-:W-:-:S04]  /*1dc0*/  ULOP3.LUT UR8, UR50, 0x2, URZ, 0xfc, !UPT ;  /* 0x0000000232087892 */ /* 0x000fc8000f8efcff */
[----:B------:R-:W-:-:S09]  /*1dd0*/  UISETP.NE.AND UP0, UPT, UR8, 0x2, UPT ;  /* 0x000000020800788c */ /* 0x000fd2000bf05270 */
[----:B------:R-:W-:Y:S05]  /*1de0*/  BRA.U UP0, `(.L_x_28) ;  /* 0x0000000100047547 */ /* 0x000fea000b800000 */
[----:B------:R-:W-:Y:S05]  /*1df0*/  BPT.TRAP 0x1 ;  /* 0x000000040000795c */ /* 0x000fea0000300000 */
.L_x_28:
[----:B------:R-:W-:Y:S04]  /*1e00*/  BSSY.RECONVERGENT B0, `(.L_x_29) ;  /* 0x0000003000007945 */ /* 0x000fe80003800200 */
[----:B------:R-:W-:Y:S05]  /*1e10*/  @P4 BRA `(.L_x_30) ;  /* 0x0000000000044947 */ /* 0x000fea0003800000 */
[----:B------:R-:W-:Y:S05]  /*1e20*/  BPT.TRAP 0x1 ;  /* 0x000000040000795c */ /* 0x000fea0000300000 */
.L_x_30:
[----:B------:R-:W-:Y:S05]  /*1e30*/  BSYNC.RECONVERGENT B0 ;  /* 0x0000000000007941 */ /* 0x000fea0003800200 */
.L_x_29:
[----:B------:R-:W-:Y:S01]  /*1e40*/  UIADD3 UR51, UPT, UPT, UR16, 0x1, URZ ;  /* 0x0000000110337890 */ /* 0x000fe2000fffe0ff */
[----:B------:R-:W-:Y:S01]  /*1e50*/  BSSY.RECONVERGENT B0, `(.L_x_31) ;  /* 0x000002e000007945 */ /* 0x000fe20003800200 */
[----:B------:R-:W-:Y:S02]  /*1e60*/  ELECT P0, URZ, PT ;  /* 0x0000000000ff782f */ /* 0x000fe40003800000 */
[----:B------:R-:W-:-:S04]  /*1e70*/  UISETP.NE.AND UP0, UPT, UR51, 0x6, UPT ;  /* 0x000000063300788c */ /* 0x000fc8000bf05270 */
[----:B------:R-:W-:Y:S02]  /*1e80*/  USEL UR9, URZ, 0x1, UP0 ;  /* 0x00000001ff097887 */ /* 0x000fe40008000000 */
[----:B------:R-:W-:-:S04]  /*1e90*/  USEL UR51, UR51, URZ, UP0 ;  /* 0x000000ff33337287 */ /* 0x000fc80008000000 */
[----:B------:R-:W-:Y:S01]  /*1ea0*/  ULEA UR8, UR51, UR4, 0x3 ;  /* 0x0000000433087291 */ /* 0x000fe2000f8e18ff */
[----:B------:R-:W-:-:S04]  /*1eb0*/  LOP3.LUT R15, R15, UR9, RZ, 0x3c, !PT ;  /* 0x000000090f0f7c12 */ /* 0x000fc8000f8e3cff */
[----:B-1----:R-:W-:-:S04]  /*1ec0*/  SHF.L.U32 R2, R15, 0x1f, RZ ;  /* 0x0000001f0f027819 */ /* 0x002fc800000006ff */
[----:B------:R1:W1:Y:S01]  /*1ed0*/  SYNCS.PHASECHK.TRANS64.TRYWAIT P2, [UR8+0x30], R2 ;  /* 0x00003002ff0075a7 */ /* 0x0002620008041108 */
[----:B------:R-:W-:Y:S05]  /*1ee0*/  @!P0 BRA `(.L_x_32) ;  /* 0x0000000000908947 */ /* 0x000fea0003800000 */
[----:B------:R-:W-:Y:S02]  /*1ef0*/  USHF.L.U32 UR32, UR16, 0xe, URZ ;  /* 0x0000000e10207899 */ /* 0x000fe400080006ff */
[----:B------:R-:W-:Y:S02]  /*1f00*/  USHF.L.U32 UR8, UR16, 0x9, URZ ;  /* 0x0000000910087899 */ /* 0x000fe400080006ff */
[----:B------:R-:W-:Y:S02]  /*1f10*/  UIADD3 UR60, UP3, UPT, UR48, 0x80, URZ ;  /* 0x00000080303c7890 */ /* 0x000fe4000ff7e0ff */
[----:B------:R-:W-:Y:S02]  /*1f20*/  ULOP3.LUT UR40, UR30, UR32, URZ, 0xfc, !UPT ;  /* 0x000000201e287292 */ /* 0x000fe4000f8efcff */
[----:B------:R-:W-:Y:S02]  /*1f30*/  UIADD3 UR58, UP2, UPT, UR48, 0x180, URZ ;  /* 0x00000180303a7890 */ /* 0x000fe4000ff5e0ff */
[----:B------:R-:W-:-:S02]  /*1f40*/  ULOP3.LUT UR32, UR23, UR32, URZ, 0xfc, !UPT ;  /* 0x0000002017207292 */ /* 0x000fc4000f8efcff */
[----:B------:R-:W-:Y:S02]  /*1f50*/  UIADD3 UR56, UP1, UPT, UR48, 0x280, URZ ;  /* 0x0000028030387890 */ /* 0x000fe4000ff3e0ff */
[----:B------:R-:W-:Y:S02]  /*1f60*/  ULOP3.LUT UR24, UR22, UR8, URZ, 0xfc, !UPT ;  /* 0x0000000816187292 */ /* 0x000fe4000f8efcff */
[----:B------:R-:W-:Y:S02]  /*1f70*/  UIADD3 UR54, UP0, UPT, UR48, 0x380, URZ ;  /* 0x0000038030367890 */ /* 0x000fe4000ff1e0ff */
[----:B------:R-:W-:Y:S02]  /*1f80*/  ULOP3.LUT UR8, UR8, UR7, URZ, 0xfc, !UPT ;  /* 0x0000000708087292 */ /* 0x000fe4000f8efcff */
[----:B------:R-:W-:Y:S02]  /*1f90*/  USHF.L.U32 UR42, UR28, 0x7, URZ ;  /* 0x000000071c2a7899 */ /* 0x000fe400080006ff */
[----:B------:R-:W-:-:S02]  /*1fa0*/  UIADD3.X UR61, UPT, UPT, URZ, UR49, URZ, UP3, !UPT ;  /* 0x00000031ff3d7290 */ /* 0x000fc40009ffe4ff */
[----:B------:R-:W-:Y:S02]  /*1fb0*/  UIADD3 UR40, UPT, UPT, UR4, 0x4300, UR40 ;  /* 0x0000430004287890 */ /* 0x000fe4000fffe028 */
[----:B------:R-:W-:Y:S02]  /*1fc0*/  UPRMT UR18, URZ, 0x5410, UR6 ;  /* 0x00005410ff127896 */ /* 0x000fe40008000006 */
[----:B------:R-:W-:Y:S02]  /*1fd0*/  UIADD3.X UR59, UPT, UPT, URZ, UR49, URZ, UP2, !UPT ;  /* 0x00000031ff3b7290 */ /* 0x000fe400097fe4ff */
[----:B------:R-:W-:Y:S02]  /*1fe0*/  UIADD3 UR32, UPT, UPT, UR4, 0x1c300, UR32 ;  /* 0x0001c30004207890 */ /* 0x000fe4000fffe020 */
[----:B------:R-:W-:Y:S02]  /*1ff0*/  UPRMT UR17, URZ, 0x5410, UR5 ;  /* 0x00005410ff117896 */ /* 0x000fe40008000005 */
[----:B------:R-:W-:-:S02]  /*2000*/  UIADD3.X UR57, UPT, UPT, URZ, UR49, URZ, UP1, !UPT ;  /* 0x00000031ff397290 */ /* 0x000fc40008ffe4ff */
[----:B------:R-:W-:Y:S02]  /*2010*/  UIADD3 UR24, UPT, UPT, UR4, 0x34300, UR24 ;  /* 0x0003430004187890 */ /* 0x000fe4000fffe018 */
[----:B------:R-:W-:Y:S02]  /*2020*/  UIADD3.X UR55, UPT, UPT, URZ, UR49, URZ, UP0, !UPT ;  /* 0x00000031ff377290 */ /* 0x000fe400087fe4ff */
[----:B------:R-:W-:Y:S01]  /*2030*/  UIADD3 UR8, UPT, UPT, UR4, 0x34f00, UR8 ;  /* 0x00034f0004087890 */ /* 0x000fe2000fffe008 */
[----:B------:R-:W-:Y:S01]  /*2040*/  UMOV UR20, 0x0 ;  /* 0x0000000000147882 */ /* 0x000fe20000000000 */
[----:B------:R-:W-:Y:S01]  /*2050*/  UMOV UR21, 0x10000000 ;  /* 0x1000000000157882 */ /* 0x000fe20000000000 */
[----:B------:R-:W-:Y:S01]  /*2060*/  UMOV UR33, UR41 ;  /* 0x0000002900217c82 */ /* 0x000fe20008000000 */
[----:B------:R-:W-:Y:S01]  /*2070*/  UMOV UR36, UR44 ;  /* 0x0000002c00247c82 */ /* 0x000fe20008000000 */
[----:B------:R-:W-:Y:S01]  /*2080*/  UMOV UR34, UR42 ;  /* 0x0000002a00227c82 */ /* 0x000fe20008000000 */
[----:B------:R-:W-:Y:S01]  /*2090*/  UMOV UR25, UR41 ;  /* 0x0000002900197c82 */ /* 0x000fe20008000000 */
[----:B------:R-:W-:Y:S01]  /*20a0*/  UMOV UR29, UR44 ;  /* 0x0000002c001d7c82 */ /* 0x000fe20008000000 */
[----:B------:R1:W-:Y:S01]  /*20b0*/  UTMALDG.3D.MULTICAST [UR40], [UR60], UR18, desc[UR20] ;  /* 0x000014283c0073b4 */ /* 0x0003e20008011812 */
[----:B------:R-:W-:Y:S01]  /*20c0*/  UMOV UR9, UR41 ;  /* 0x0000002900097c82 */ /* 0x000fe20008000000 */
[----:B------:R-:W-:Y:S01]  /*20d0*/  UMOV UR12, UR28 ;  /* 0x0000001c000c7c82 */ /* 0x000fe20008000000 */
[----:B------:R-:W-:Y:S01]  /*20e0*/  UMOV UR13, UR44 ;  /* 0x0000002c000d7c82 */ /* 0x000fe20008000000 */
[----:B------:R1:W-:Y:S01]  /*20f0*/  UTMALDG.3D.MULTICAST [UR32], [UR58], UR17, desc[UR20] ;  /* 0x000014203a0073b4 */ /* 0x0003e20008011811 */
[----:B------:R1:W-:Y:S01]  /*2100*/  UTMALDG.4D.MULTICAST [UR24], [UR56], UR18, desc[UR20] ;  /* 0x00001418380073b4 */ /* 0x0003e20008019812 */
[----:B------:R1:W-:Y:S01]  /*2110*/  UTMALDG.4D.MULTICAST [UR8], [UR54], UR17, desc[UR20] ;  /* 0x00001408360073b4 */ /* 0x0003e20008019811 */
[----:B------:R-:W-:Y:S01]  /*2120*/  NOP ;  /* 0x0000000000007918 */ /* 0x000fe20000000000 */
.L_x_32:
[----:B-1----:R-:W-:Y:S05]  /*2130*/  BSYNC.RECONVERGENT B0 ;  /* 0x0000000000007941 */ /* 0x002fea0003800200 */
.L_x_31:
[----:B------:R-:W-:Y:S01]  /*2140*/  UIADD3 UR28, UPT, UPT, UR28, 0x1, URZ ;  /* 0x000000011c1c7890 */ /* 0x000fe2000fffe0ff */
[----:B------:R-:W-:Y:S01]  /*2150*/  UMOV UR16, UR51 ;  /* 0x0000003300107c82 */ /* 0x000fe20008000000 */
[----:B------:R-:W-:Y:S02]  /*2160*/  UMOV UR20, UR47 ;  /* 0x0000002f00147c82 */ /* 0x000fe40008000000 */
[----:B------:R-:W-:-:S09]  /*2170*/  UISETP.NE.AND UP0, UPT, UR28, UR47, UPT ;  /* 0x0000002f1c00728c */ /* 0x000fd2000bf05270 */
[----:B------:R-:W-:Y:S05]  /*2180*/  BRA.U UP0, `(.L_x_33) ;  /* 0xfffffff900f07547 */ /* 0x000fea000b83ffff */
.L_x_25:
[----:B------:R-:W-:Y:S01]  /*2190*/  ULEA UR8, UR51, UR4, 0x3 ;  /* 0x0000000433087291 */ /* 0x000fe2000f8e18ff */
[----:B-1----:R-:W-:Y:S01]  /*21a0*/  SHF.L.U32 R2, R15, 0x1f, RZ ;  /* 0x0000001f0f027819 */ /* 0x002fe200000006ff */
[----:B------:R-:W-:Y:S01]  /*21b0*/  @!P1 SYNCS.ARRIVE.TRANS64.A1T0 RZ, [UR4+0xa8], RZ ;  /* 0x0000a8ffffff99a7 */ /* 0x000fe20008100004 */
[----:B------:R-:W-:-:S06]  /*21c0*/  UISETP.GT.AND UP0, UPT, UR46, UR45, UPT ;  /* 0x0000002d2e00728c */ /* 0x000fcc000bf04270 */
[----:B------:R1:W1:Y:S03]  /*21d0*/  SYNCS.PHASECHK.TRANS64.TRYWAIT P1, [UR8+0x30], R2 ;  /* 0x00003002ff0075a7 */ /* 0x0002660008021108 */
[----:B------:R-:W-:Y:S05]  /*21e0*/  BRA.U !UP0, `(.L_x_34) ;  /* 0x00000005081c7547 */ /* 0x000fea000b800000 */
[----:B------:R-:W-:Y:S01]  /*21f0*/  UIADD3 UR28, UPT, UPT, UR52, UR20, URZ ;  /* 0x00000014341c7290 */ /* 0x000fe2000fffe0ff */
[----:B------:R-:W-:-:S11]  /*2200*/  UMOV UR29, UR51 ;  /* 0x00000033001d7c82 */ /* 0x000fd60008000000 */
.L_x_42:
[----:B------:R-:W-:Y:S01]  /*2210*/  ULEA UR41, UR29, UR4, 0x3 ;  /* 0x000000041d297291 */ /* 0x000fe2000f8e18ff */
[----:B----4-:R-:W-:Y:S01]  /*2220*/  @!P5 MOV R3, 0x8400 ;  /* 0x000084000003d802 */ /* 0x010fe20000000f00 */
[----:B-1----:R-:W-:Y:S10]  /*2230*/  @P1 BRA `(.L_x_35) ;  /* 0x00000000000c1947 */ /* 0x002ff40003800000 */
[----:B------:R-:W-:-:S04]  /*2240*/  SHF.L.U32 R4, R15, 0x1f, RZ ;  /* 0x0000001f0f047819 */ /* 0x000fc800000006ff */
[----:B------:R-:W1:Y:S02]  /*2250*/  SYNCS.PHASECHK.TRANS64.TRYWAIT P0, [UR41+0x30], R4 ;  /* 0x00003004ff0075a7 */ /* 0x000e640008001129 */
[----:B-1----:R-:W-:Y:S05]  /*2260*/  @!P0 BRA `(.L_x_36) ;  /* 0x000000c400448947 */ /* 0x002fea0003800000 */
.L_x_35:
[----:B------:R4:W-:Y:S01]  /*2270*/  @!P5 SYNCS.ARRIVE.TRANS64 RZ, [UR41], R3 ;  /* 0x00000003ffffd9a7 */ /* 0x0009e20008000029 */
[----:B------:R-:W-:-:S04]  /*2280*/  ULOP3.LUT UR8, UR50, 0x2, URZ, 0xfc, !UPT ;  /* 0x0000000232087892 */ /* 0x000fc8000f8efcff */
[----:B------:R-:W-:-:S09]  /*2290*/  UISETP.NE.AND UP0, UPT, UR8, 0x2, UPT ;  /* 0x000000020800788c */ /* 0x000fd2000bf05270 */
[----:B------:R-:W-:Y:S05]  /*22a0*/  BRA.U UP0, `(.L_x_37) ;  /* 0x0000000100047547 */ /* 0x000fea000b800000 */
[----:B------:R-:W-:Y:S05]  /*22b0*/  BPT.TRAP 0x1 ;  /* 0x000000040000795c */ /* 0x000fea0000300000 */
.L_x_37:
[----:B------:R-:W-:Y:S04]  /*22c0*/  BSSY.RECONVERGENT B0, `(.L_x_38) ;  /* 0x0000003000007945 */ /* 0x000fe80003800200 */
[----:B------:R-:W-:Y:S05]  /*22d0*/  @P4 BRA `(.L_x_39) ;  /* 0x0000000000044947 */ /* 0x000fea0003800000 */
[----:B------:R-:W-:Y:S05]  /*22e0*/  BPT.TRAP 0x1 ;  /* 0x000000040000795c */ /* 0x000fea0000300000 */
.L_x_39:
[----:B------:R-:W-:Y:S05]  /*22f0*/  BSYNC.RECONVERGENT B0 ;  /* 0x0000000000007941 */ /* 0x000fea0003800200 */
.L_x_38:
        /* <DEDUP_REMOVED lines=30> */
[----:B------:R-:W-:Y:S02]  /*24e0*/  UIADD3 UR8, UPT, UPT, UR4, 0x34f00, UR8 ;  /* 0x00034f0004087890 */ /* 0x000fe4000fffe008 */
[----:B------:R-:W-:Y:S01]  /*24f0*/  UIADD3.X UR57, UPT, UPT, URZ, UR49, URZ, UP0, !UPT ;  /* 0x00000031ff397290 */ /* 0x000fe200087fe4ff */
[----:B------:R-:W-:Y:S01]  /*2500*/  UMOV UR54, 0x0 ;  /* 0x0000000000367882 */ /* 0x000fe20000000000 */
[----:B------:R-:W-:Y:S01]  /*2510*/  UMOV UR55, 0x10000000 ;  /* 0x1000000000377882 */ /* 0x000fe20000000000 */
[----:B------:R-:W-:Y:S01]  /*2520*/  UMOV UR33, UR41 ;  /* 0x0000002900217c82 */ /* 0x000fe20008000000 */
[----:B------:R-:W-:Y:S01]  /*2530*/  UMOV UR36, UR44 ;  /* 0x0000002c00247c82 */ /* 0x000fe20008000000 */
        /* <DEDUP_REMOVED lines=13> */
.L_x_41:
[----:B-1----:R-:W-:Y:S05]  /*2610*/  BSYNC.RECONVERGENT B0 ;  /* 0x0000000000007941 */ /* 0x002fea0003800200 */
.L_x_40:
[----:B------:R-:W-:Y:S01]  /*2620*/  UIADD3 UR20, UPT, UPT, UR20, 0x1, URZ ;  /* 0x0000000114147890 */ /* 0x000fe2000fffe0ff */
[----:B------:R-:W-:-:S03]  /*2630*/  UMOV UR29, UR51 ;  /* 0x00000033001d7c82 */ /* 0x000fc60008000000 */
[----:B------:R-:W-:-:S09]  /*2640*/  UISETP.NE.AND UP0, UPT, UR20, UR28, UPT ;  /* 0x0000001c1400728c */ /* 0x000fd2000bf05270 */
[----:B------:R-:W-:Y:S05]  /*2650*/  BRA.U UP0, `(.L_x_42) ;  /* 0xfffffff900ec7547 */ /* 0x000fea000b83ffff */
.L_x_34:
[C---:B-1----:R-:W-:Y:S01]  /*2660*/  LEA R2, R14.reuse, UR4, 0x3 ;  /* 0x000000040e027c11 */ /* 0x042fe2000f8e18ff */
[----:B------:R-:W-:Y:S01]  /*2670*/  NOP ;  /* 0x0000000000007918 */ /* 0x000fe20000000000 */
[----:B----4-:R-:W-:Y:S02]  /*2680*/  SHF.L.U32 R3, R13, 0x1f, RZ ;  /* 0x0000001f0d037819 */ /* 0x010fe400000006ff */
[----:B------:R-:W-:Y:S02]  /*2690*/  LEA R4, R14, UR4, 0x4 ;  /* 0x000000040e047c11 */ /* 0x000fe4000f8e20ff */
[----:B------:R-:W1:Y:S02]  /*26a0*/  SYNCS.PHASECHK.TRANS64.TRYWAIT P0, [R2+URZ+0xb0], R3 ;  /* 0x0000b003020075a7 */ /* 0x000e6400080011ff */
[----:B-1----:R-:W-:Y:S05]  /*26b0*/  @!P0 BRA `(.L_x_43) ;  /* 0x000000c000488947 */ /* 0x002fea0003800000 */
.L_x_197:
[----:B------:R-:W4:Y:S01]  /*26c0*/  LDS.128 R4, [R4+0x120] ;  /* 0x0001200004047984 */ /* 0x000f220000000c00 */
[----:B------:R-:W-:Y:S01]  /*26d0*/  ISETP.GE.AND P0, PT, R43, 0x1, PT ;  /* 0x000000012b00780c */ /* 0x000fe20003f06270 */
[----:B-1----:R-:W-:Y:S01]  /*26e0*/  VIADD R2, R2, 0xc0 ;  /* 0x000000c002027836 */ /* 0x002fe20000000000 */
[----:B------:R-:W-:Y:S01]  /*26f0*/  @!PT LDS RZ, [RZ] ;  /* 0x00000000fffff984 */ /* 0x000fe20000000800 */
[----:B------:R-:W-:Y:S01]  /*2700*/  @!PT LDS RZ, [RZ] ;  /* 0x00000000fffff984 */ /* 0x000fe20000000800 */
[----:B------:R-:W-:Y:S01]  /*2710*/  @!PT LDS RZ, [RZ] ;  /* 0x00000000fffff984 */ /* 0x000fe20000000800 */
[----:B------:R-:W-:Y:S01]  /*2720*/  @!PT LDS RZ, [RZ] ;  /* 0x00000000fffff984 */ /* 0x000fe20000000800 */
[----:B------:R1:W-:Y:S06]  /*2730*/  MEMBAR.ALL.CTA ;  /* 0x0000000000007992 */ /* 0x0003ec0000008000 */
[----:B-1----:R-:W1:Y:S01]  /*2740*/  FENCE.VIEW.ASYNC.S ;  /* 0x00000000000073c6 */ /* 0x002e620000000000 */
[----:B------:R-:W-:-:S04]  /*2750*/  PRMT R2, RZ, 0x654, R2 ;  /* 0x00000654ff027816 */ /* 0x000fc80000000002 */
[----:B-1----:R1:W-:Y:S01]  /*2760*/  SYNCS.ARRIVE.TRANS64.RED.A1T0 RZ, [R2+URZ], RZ ;  /* 0x000000ff02ff79a7 */ /* 0x0023e200081004ff */
[----:B----4-:R-:W-:-:S13]  /*2770*/  LOP3.LUT P2, RZ, R6, 0x1, RZ, 0xc0, !PT ;  /* 0x0000000106ff7812 */ /* 0x010fda000784c0ff */
[----:B------:R-:W-:Y:S01]  /*2780*/  @P2 SHF.R.U32.HI R3, RZ, 0x10, R5 ;  /* 0x00000010ff032819 */ /* 0x000fe20000011605 */
[----:B------:R-:W-:Y:S01]  /*2790*/  VOTEU.ANY UP0, P2 ;  /* 0x0000000000ff7886 */ /* 0x000fe20001000100 */
[----:B------:R-:W-:Y:S02]  /*27a0*/  @P2 MOV R10, R4 ;  /* 0x00000004000a2202 */ /* 0x000fe40000000f00 */
[----:B------:R-:W-:Y:S02]  /*27b0*/  @P2 R2UR.BROADCAST UR8, R3 ;  /* 0x00000000030822ca */ /* 0x000fe400008e0000 */
[----:B------:R-:W-:-:S11]  /*27c0*/  @P2 LOP3.LUT R9, R5, 0xffff, RZ, 0xc0, !PT ;  /* 0x0000ffff05092812 */ /* 0x000fd600078ec0ff */
[----:B------:R-:W-:Y:S01]  /*27d0*/  @UP0 UMOV UR44, UR8 ;  /* 0x00000008002c0c82 */ /* 0x000fe20008000000 */
[----:B-1----:R-:W-:Y:S05]  /*27e0*/  @!P0 BRA `(.L_x_44) ;  /* 0x0000000000b88947 */ /* 0x002fea0003800000 */
[----:B------:R-:W3:Y:S01]  /*27f0*/  LDC.64 R4, c[0x0][0xf18] ;  /* 0x0003c600ff047b82 */ /* 0x000ee20000000a00 */
[----:B------:R-:W-:-:S07]  /*2800*/  ISETP.NE.AND P3, PT, R43, 0x1, PT ;  /* 0x000000012b00780c */ /* 0x000fce0003f65270 */
[----:B------:R-:W2:Y:S08]  /*2810*/  LDC.64 R6, c[0x0][0xf10] ;  /* 0x0003c400ff067b82 */ /* 0x000eb00000000a00 */
[----:B------:R-:W1:Y:S08]  /*2820*/  LDC R16, c[0x0][0xf20] ;  /* 0x0003c800ff107b82 */ /* 0x000e700000000800 */
[----:B------:R-:W4:Y:S01]  /*2830*/  LDC R17, c[0x0][0xf0c] ;  /* 0x0003c300ff117b82 */ /* 0x000f220000000800 */
[----:B---3--:R-:W-:Y:S01]  /*2840*/  IMAD.HI.U32 R19, R0, R5, RZ ;  /* 0x0000000500137227 */ /* 0x008fe200078e00ff */
[----:B------:R-:W-:-:S03]  /*2850*/  ISETP.NE.AND P0, PT, R4, 0x1, PT ;  /* 0x000000010400780c */ /* 0x000fc60003f05270 */
[----:B------:R-:W-:-:S03]  /*2860*/  IMAD.HI.U32 R5, R9, R5, RZ ;  /* 0x0000000509057227 */ /* 0x000fc600078e00ff */
[----:B------:R-:W3:Y:S01]  /*2870*/  LDC.64 R2, c[0x0][0xf28] ;  /* 0x0003ca00ff027b82 */ /* 0x000ee20000000a00 */
[----:B--2---:R-:W-:-:S04]  /*2880*/  IMAD.HI.U32 R20, R8, R6, RZ ;  /* 0x0000000608147227 */ /* 0x004fc800078e00ff */
[----:B------:R-:W-:Y:S01]  /*2890*/  IMAD.HI.U32 R21, R10, R6, RZ ;  /* 0x000000060a157227 */ /* 0x000fe200078e00ff */
[----:B------:R-:W-:Y:S02]  /*28a0*/  SHF.R.U32.HI R20, RZ, R7, R20 ;  /* 0x00000007ff147219 */ /* 0x000fe40000011614 */
[-C--:B-1----:R-:W-:Y:S02]  /*28b0*/  SHF.R.U32.HI R19, RZ, R16.reuse, R19 ;  /* 0x00000010ff137219 */ /* 0x082fe40000011613 */
[----:B------:R-:W-:Y:S02]  /*28c0*/  SHF.R.U32.HI R5, RZ, R16, R5 ;  /* 0x00000010ff057219 */ /* 0x000fe40000011605 */
[----:B------:R-:W-:Y:S02]  /*28d0*/  SEL R19, R0, R19, !P0 ;  /* 0x0000001300137207 */ /* 0x000fe40004000000 */
[----:B------:R-:W-:Y:S02]  /*28e0*/  SHF.R.U32.HI R21, RZ, R7, R21 ;  /* 0x00000007ff157219 */ /* 0x000fe40000011615 */
[----:B----4-:R-:W-:-:S02]  /*28f0*/  ISETP.NE.AND P1, PT, R17, 0x1, PT ;  /* 0x000000011100780c */ /* 0x010fc40003f25270 */
[----:B------:R-:W-:Y:S02]  /*2900*/  SEL R5, R9, R5, !P0 ;  /* 0x0000000509057207 */ /* 0x000fe40004000000 */
[----:B------:R-:W-:Y:S02]  /*2910*/  SEL R20, R8, R20, !P1 ;  /* 0x0000001408147207 */ /* 0x000fe40004800000 */
[----:B------:R-:W-:Y:S01]  /*2920*/  SEL R21, R10, R21, !P1 ;  /* 0x000000150a157207 */ /* 0x000fe20004800000 */
[----:B---3--:R-:W-:-:S04]  /*2930*/  IMAD.HI.U32 R18, R19, R2, RZ ;  /* 0x0000000213127227 */ /* 0x008fc800078e00ff */
[----:B------:R-:W-:Y:S01]  /*2940*/  IMAD.HI.U32 R6, R20, R2, RZ ;  /* 0x0000000214067227 */ /* 0x000fe200078e00ff */
[----:B------:R-:W-:-:S04]  /*2950*/  @P3 SHF.R.U32.HI R19, RZ, R3, R18 ;  /* 0x00000003ff133219 */ /* 0x000fc80000011612 */
[----:B------:R-:W-:Y:S01]  /*2960*/  @P3 SHF.R.U32.HI R20, RZ, R3, R6 ;  /* 0x00000003ff143219 */ /* 0x000fe20000011606 */
[----:B------:R-:W-:-:S04]  /*2970*/  IMAD R19, R43, R19, RZ ;  /* 0x000000132b137224 */ /* 0x000fc800078e02ff */
[----:B------:R-:W-:Y:S01]  /*2980*/  IMAD R6, R43, R20, RZ ;  /* 0x000000142b067224 */ /* 0x000fe200078e02ff */
[----:B------:R-:W-:-:S04]  /*2990*/  ISETP.GE.AND P0, PT, R5, R19, PT ;  /* 0x000000130500720c */ /* 0x000fc80003f06270 */
[----:B------:R-:W-:Y:S01]  /*29a0*/  ISETP.GE.OR P0, PT, R21, R6, P0 ;  /* 0x000000061500720c */ /* 0x000fe20000706670 */
[----:B------:R-:W-:-:S05]  /*29b0*/  IMAD.HI.U32 R6, R5, R2, RZ ;  /* 0x0000000205067227 */ /* 0x000fca00078e00ff */
[----:B------:R-:W-:-:S04]  /*29c0*/  SHF.R.U32.HI R6, RZ, R3, R6 ;  /* 0x00000003ff067219 */ /* 0x000fc80000011606 */
[----:B------:R-:W-:-:S03]  /*29d0*/  SEL R6, R5, R6, !P3 ;  /* 0x0000000605067207 */ /* 0x000fc60005800000 */
[----:B------:R-:W-:-:S04]  /*29e0*/  @!P0 IMAD.HI.U32 R7, R21, R2, RZ ;  /* 0x0000000215078227 */ /* 0x000fc800078e00ff */
[----:B------:R-:W-:Y:S01]  /*29f0*/  IMAD.MOV R2, RZ, RZ, -R6 ;  /* 0x000000ffff027224 */ /* 0x000fe200078e0a06 */
[----:B------:R-:W-:Y:S02]  /*2a00*/  @!P0 SHF.R.U32.HI R3, RZ, R3, R7 ;  /* 0x00000003ff038219 */ /* 0x000fe40000011607 */
[----:B------:R-:W-:Y:S01]  /*2a10*/  IADD3 R7, PT, PT, -R5, RZ, RZ ;  /* 0x000000ff05077210 */ /* 0x000fe20007ffe1ff */
[----:B------:R-:W-:Y:S01]  /*2a20*/  IMAD R2, R43, R2, R5 ;  /* 0x000000022b027224 */ /* 0x000fe200078e0205 */
[----:B------:R-:W-:-:S03]  /*2a30*/  @!P0 SEL R3, R21, R3, !P3 ;  /* 0x0000000315038207 */ /* 0x000fc60005800000 */
[----:B------:R-:W-:Y:S02]  /*2a40*/  IMAD R7, R4, R7, R9 ;  /* 0x0000000704077224 */ /* 0x000fe400078e0209 */
[--C-:B------:R-:W-:Y:S02]  /*2a50*/  @!P0 IMAD.IADD R6, R6, 0x1, -R3.reuse ;  /* 0x0000000106068824 */ /* 0x100fe400078e0a03 */
[----:B------:R-:W-:Y:S01]  /*2a60*/  @!P0 IMAD R3, R2, R20, R3 ;  /* 0x0000001402038224 */ /* 0x000fe200078e0203 */
[----:B------:R-:W-:Y:S01]  /*2a70*/  IADD3 R2, PT, PT, -R21, RZ, RZ ;  /* 0x000000ff15027210 */ /* 0x000fe20007ffe1ff */
[----:B------:R-:W-:Y:S02]  /*2a80*/  @!P0 IMAD R5, R43, R6, R21 ;  /* 0x000000062b058224 */ /* 0x000fe400078e0215 */
[----:B------:R-:W-:Y:S02]  /*2a90*/  @!P0 IMAD.MOV.U32 R21, RZ, RZ, R3 ;  /* 0x000000ffff158224 */ /* 0x000fe400078e0003 */
[----:B------:R-:W-:-:S02]  /*2aa0*/  IMAD R2, R17, R2, R10 ;  /* 0x0000000211027224 */ /* 0x000fc400078e020a */
[----:B------:R-:W-:Y:S02]  /*2ab0*/  IMAD R9, R5, R4, R7 ;  /* 0x0000000405097224 */ /* 0x000fe400078e0207 */
[----:B------:R-:W-:Y:S02]  /*2ac0*/  IMAD R10, R21, R17, R2 ;  /* 0x00000011150a7224 */ /* 0x000fe400078e0202 */
.L_x_44:
[----:B------:R-:W1:Y:S02]  /*2ad0*/  LDCU UR8, c[0x0][0xf30] ;  /* 0x0001e600ff0877ac */ /* 0x000e640008000800 */
[----:B-1----:R-:W-:-:S09]  /*2ae0*/  UISETP.NE.AND UP0, UPT, UR8, 0x1, UPT ;  /* 0x000000010800788c */ /* 0x002fd2000bf05270 */
[----:B------:R-:W-:Y:S05]  /*2af0*/  BRA.U UP0, `(.L_x_45) ;  /* 0x0000000100407547 */ /* 0x000fea000b800000 */
[----:B------:R-:W1:Y:S08]  /*2b00*/  LDC.64 R4, c[0x0][0xf10] ;  /* 0x0003c400ff047b82 */ /* 0x000e700000000a00 */
[----:B------:R-:W4:Y:S08]  /*2b10*/  LDC.64 R2, c[0x0][0xf18] ;  /* 0x0003c600ff027b82 */ /* 0x000f300000000a00 */
[----:B------:R-:W2:Y:S08]  /*2b20*/  LDC R6, c[0x0][0xf20] ;  /* 0x0003c800ff067b82 */ /* 0x000eb00000000800 */
[----:B------:R-:W3:Y:S01]  /*2b30*/  LDC R7, c[0x0][0xf0c] ;  /* 0x0003c300ff077b82 */ /* 0x000ee20000000800 */
[----:B-1----:R-:W-:-:S05]  /*2b40*/  IMAD.HI.U32 R4, R10, R4, RZ ;  /* 0x000000040a047227 */ /* 0x002fca00078e00ff */
[----:B------:R-:W-:Y:S01]  /*2b50*/  SHF.R.U32.HI R4, RZ, R5, R4 ;  /* 0x00000005ff047219 */ /* 0x000fe20000011604 */
[----:B----4-:R-:W-:Y:S01]  /*2b60*/  IMAD.HI.U32 R3, R9, R3, RZ ;  /* 0x0000000309037227 */ /* 0x010fe200078e00ff */
[----:B------:R-:W-:-:S04]  /*2b70*/  ISETP.NE.AND P0, PT, R2, 0x1, PT ;  /* 0x000000010200780c */ /* 0x000fc80003f05270 */
[----:B--2---:R-:W-:-:S04]  /*2b80*/  SHF.R.U32.HI R3, RZ, R6, R3 ;  /* 0x00000006ff037219 */ /* 0x004fc80000011603 */
[----:B------:R-:W-:Y:S02]  /*2b90*/  SEL R3, R9, R3, !P0 ;  /* 0x0000000309037207 */ /* 0x000fe40004000000 */
[----:B---3--:R-:W-:-:S04]  /*2ba0*/  ISETP.NE.AND P1, PT, R7, 0x1, PT ;  /* 0x000000010700780c */ /* 0x008fc80003f25270 */
[----:B------:R-:W-:-:S05]  /*2bb0*/  SEL R4, R10, R4, !P1 ;  /* 0x000000040a047207 */ /* 0x000fca0004800000 */
[----:B------:R-:W-:Y:S02]  /*2bc0*/  IMAD.IADD R5, R3, 0x1, -R4 ;  /* 0x0000000103057824 */ /* 0x000fe400078e0a04 */
[----:B------:R-:W-:Y:S02]  /*2bd0*/  IMAD.IADD R3, R4, 0x1, -R3 ;  /* 0x0000000104037824 */ /* 0x000fe400078e0a03 */
[----:B------:R-:W-:Y:S02]  /*2be0*/  IMAD R10, R5, R7, R10 ;  /* 0x00000007050a7224 */ /* 0x000fe400078e020a */
[----:B------:R-:W-:-:S07]  /*2bf0*/  IMAD R9, R3, R2, R9 ;  /* 0x0000000203097224 */ /* 0x000fce00078e0209 */
.L_x_45:
[----:B------:R-:W-:Y:S01]  /*2c00*/  VIADD R14, R14, 0x1 ;  /* 0x000000010e0e7836 */ /* 0x000fe20000000000 */
[----:B------:R-:W-:Y:S01]  /*2c10*/  PLOP3.LUT P1, PT, PT, PT, PT, 0x80, 0x8 ;  /* 0x000000000008781c */ /* 0x000fe20003f2f070 */
[----:B------:R-:W-:Y:S02]  /*2c20*/  VIADD R2, R10, UR39 ;  /* 0x000000270a027c36 */ /* 0x000fe40008000000 */
[----:B------:R-:W-:Y:S01]  /*2c30*/  VIADD R3, R9, UR38 ;  /* 0x0000002609037c36 */ /* 0x000fe20008000000 */
[----:B------:R-:W-:Y:S02]  /*2c40*/  ISETP.NE.AND P0, PT, R14, 0x2, PT ;  /* 0x000000020e00780c */ /* 0x000fe40003f05270 */
[----:B------:R-:W-:Y:S02]  /*2c50*/  R2UR UR27, R2 ;  /* 0x00000000021b72ca */ /* 0x000fe400000e0000 */
[----:B------:R-:W-:Y:S02]  /*2c60*/  SEL R2, RZ, 0x1, P0 ;  /* 0x00000001ff027807 */ /* 0x000fe40000000000 */
[----:B------:R-:W-:-:S02]  /*2c70*/  R2UR UR11, R3 ;  /* 0x00000000030b72ca */ /* 0x000fc400000e0000 */
[----:B------:R-:W-:Y:S02]  /*2c80*/  LOP3.LUT R13, R13, R2, RZ, 0x3c, !PT ;  /* 0x000000020d0d7212 */ /* 0x000fe400078e3cff */
[----:B------:R-:W-:Y:S01]  /*2c90*/  SEL R14, R14, RZ, P0 ;  /* 0x000000ff0e0e7207 */ /* 0x000fe20000000000 */
[----:B------:R-:W-:Y:S10]  /*2ca0*/  @P2 BRA `(.L_x_46) ;  /* 0xffffffec00b42947 */ /* 0x000ff4000383ffff */
[----:B------:R-:W-:Y:S01]  /*2cb0*/  UIADD3 UR4, UPT, UPT, UR4, 0x30, URZ ;  /* 0x0000003004047890 */ /* 0x000fe2000fffe0ff */
[----:B------:R-:W-:-:S03]  /*2cc0*/  SHF.L.U32 R2, R15, 0x1f, RZ ;  /* 0x0000001f0f027819 */ /* 0x000fc600000006ff */
[----:B------:R-:W-:-:S09]  /*2cd0*/  ULEA UR5, UR51, UR4, 0x3 ;  /* 0x0000000433057291 */ /* 0x000fd2000f8e18ff */
[----:B------:R-:W1:Y:S02]  /*2ce0*/  SYNCS.PHASECHK.TRANS64.TRYWAIT P0, [UR5], R2 ;  /* 0x00000002ff0075a7 */ /* 0x000e640008001105 */
[----:B-1----:R-:W-:Y:S05]  /*2cf0*/  @!P0 BRA `(.L_x_47) ;  /* 0x000000b800cc8947 */ /* 0x002fea0003800000 */
.L_x_199:
[----:B------:R-:W-:-:S04]  /*2d00*/  UIADD3 UR6, UPT, UPT, UR51, 0x1, URZ ;  /* 0x0000000133067890 */ /* 0x000fc8000fffe0ff */
[----:B------:R-:W-:-:S04]  /*2d10*/  UISETP.NE.AND UP0, UPT, UR6, 0x6, UPT ;  /* 0x000000060600788c */ /* 0x000fc8000bf05270 */
[----:B------:R-:W-:Y:S02]  /*2d20*/  USEL UR7, URZ, 0x1, UP0 ;  /* 0x00000001ff077887 */ /* 0x000fe40008000000 */
[----:B------:R-:W-:-:S04]  /*2d30*/  USEL UR6, UR6, URZ, UP0 ;  /* 0x000000ff06067287 */ /* 0x000fc80008000000 */
[----:B------:R-:W-:Y:S01]  /*2d40*/  ULEA UR5, UR6, UR4, 0x3 ;  /* 0x0000000406057291 */ /* 0x000fe2000f8e18ff */
[----:B-1----:R-:W-:-:S04]  /*2d50*/  LOP3.LUT R2, R15, UR7, RZ, 0x3c, !PT ;  /* 0x000000070f027c12 */ /* 0x002fc8000f8e3cff */
[----:B------:R-:W-:-:S04]  /*2d60*/  SHF.L.U32 R3, R2, 0x1f, RZ ;  /* 0x0000001f02037819 */ /* 0x000fc800000006ff */
[----:B------:R-:W1:Y:S02]  /*2d70*/  SYNCS.PHASECHK.TRANS64.TRYWAIT P0, [UR5], R3 ;  /* 0x00000003ff0075a7 */ /* 0x000e640008001105 */
[----:B-1----:R-:W-:Y:S05]  /*2d80*/  @!P0 BRA `(.L_x_48) ;  /* 0x000000b800c08947 */ /* 0x002fea0003800000 */
.L_x_201:
[----:B------:R-:W-:-:S04]  /*2d90*/  UIADD3 UR6, UPT, UPT, UR6, 0x1, URZ ;  /* 0x0000000106067890 */ /* 0x000fc8000fffe0ff */
[----:B------:R-:W-:-:S04]  /*2da0*/  UISETP.NE.AND UP0, UPT, UR6, 0x6, UPT ;  /* 0x000000060600788c */ /* 0x000fc8000bf05270 */
[----:B------:R-:W-:Y:S02]  /*2db0*/  USEL UR7, URZ, 0x1, UP0 ;  /* 0x00000001ff077887 */ /* 0x000fe40008000000 */
[----:B------:R-:W-:-:S04]  /*2dc0*/  USEL UR6, UR6, URZ, UP0 ;  /* 0x000000ff06067287 */ /* 0x000fc80008000000 */
[----:B------:R-:W-:Y:S01]  /*2dd0*/  ULEA UR5, UR6, UR4, 0x3 ;  /* 0x0000000406057291 */ /* 0x000fe2000f8e18ff */
[----:B------:R-:W-:-:S04]  /*2de0*/  LOP3.LUT R2, R2, UR7, RZ, 0x3c, !PT ;  /* 0x0000000702027c12 */ /* 0x000fc8000f8e3cff */
[----:B-1----:R-:W-:-:S04]  /*2df0*/  SHF.L.U32 R3, R2, 0x1f, RZ ;  /* 0x0000001f02037819 */ /* 0x002fc800000006ff */
[----:B------:R-:W1:Y:S02]  /*2e00*/  SYNCS.PHASECHK.TRANS64.TRYWAIT P0, [UR5], R3 ;  /* 0x00000003ff0075a7 */ /* 0x000e640008001105 */
[----:B-1----:R-:W-:Y:S05]  /*2e10*/  @!P0 BRA `(.L_x_49) ;  /* 0x000000b800b48947 */ /* 0x002fea0003800000 */
.L_x_203:
        /* <DEDUP_REMOVED lines=9> */
.L_x_205:
        /* <DEDUP_REMOVED lines=9> */
.L_x_207:
[----:B------:R-:W-:-:S04]  /*2f40*/  UIADD3 UR6, UPT, UPT, UR6, 0x1, URZ ;  /* 0x0000000106067890 */ /* 0x000fc8000fffe0ff */
[----:B------:R-:W-:-:S04]  /*2f50*/  UISETP.NE.AND UP0, UPT, UR6, 0x6, UPT ;  /* 0x000000060600788c */ /* 0x000fc8000bf05270 */
[----:B------:R-:W-:Y:S02]  /*2f60*/  USEL UR5, URZ, 0x1, UP0 ;  /* 0x00000001ff057887 */ /* 0x000fe40008000000 */
[----:B------:R-:W-:-:S04]  /*2f70*/  USEL UR6, UR6, URZ, UP0 ;  /* 0x000000ff06067287 */ /* 0x000fc80008000000 */
[----:B------:R-:W-:Y:S01]  /*2f80*/  ULEA UR6, UR6, UR4, 0x3 ;  /* 0x0000000406067291 */ /* 0x000fe2000f8e18ff */
[----:B------:R-:W-:-:S04]  /*2f90*/  LOP3.LUT R2, R2, UR5, RZ, 0x3c, !PT ;  /* 0x0000000502027c12 */ /* 0x000fc8000f8e3cff */
[----:B------:R-:W-:Y:S01]  /*2fa0*/  SHF.L.U32 R2, R2, 0x1f, RZ ;  /* 0x0000001f02027819 */ /* 0x000fe200000006ff */
[----:B-1-3--:R-:W-:-:S07]  /*2fb0*/  IMAD.U32 R0, RZ, RZ, UR6 ;  /* 0x00000006ff007e24 */ /* 0x00afce000f8e00ff */
.L_x_52:
[----:B-1----:R1:W3:Y:S02]  /*2fc0*/  SYNCS.PHASECHK.TRANS64.TRYWAIT P0, [R0+URZ], R2 ;  /* 0x00000002000075a7 */ /* 0x0022e400080011ff */
[----:B---3--:R-:W-:Y:S05]  /*2fd0*/  @!P0 NANOSLEEP.SYNCS 0x989680 ;  /* 0x009896800000895d */ /* 0x008fea0003900000 */
[----:B------:R-:W3:Y:S02]  /*2fe0*/  @!P0 SYNCS.PHASECHK.TRANS64 P0, [R0+URZ], R2 ;  /* 0x00000002000085a7 */ /* 0x000ee400080010ff */
[----:B---3--:R-:W-:Y:S05]  /*2ff0*/  @P0 EXIT ;  /* 0x000000000000094d */ /* 0x008fea0003800000 */
[----:B------:R-:W-:Y:S05]  /*3000*/  BRA `(.L_x_52) ;  /* 0xfffffffc00ec7947 */ /* 0x000fea000383ffff */
.L_x_22:
[----:B------:R-:W-:-:S04]  /*3010*/  UISETP.NE.AND UP0, UPT, UR37, URZ, UPT ;  /* 0x000000ff2500728c */ /* 0x000fc8000bf05270 */
[----:B------:R-:W-:-:S09]  /*3020*/  UISETP.NE.OR UP0, UPT, UR16, 0x1, UP0 ;  /* 0x000000011000788c */ /* 0x000fd20008705670 */
[----:B------:R-:W-:Y:S05]  /*3030*/  BRA.U UP0, `(.L_x_53) ;  /* 0x0000000500487547 */ /* 0x000fea000b800000 */
[----:B------:R-:W-:Y:S01]  /*3040*/  ISETP.GE.U32.AND P2, PT, R2, 0x10, PT ;  /* 0x000000100200780c */ /* 0x000fe20003f46070 */
[----:B------:R-:W-:Y:S01]  /*3050*/  IMAD.MOV.U32 R12, RZ, RZ, 0x1 ;  /* 0x00000001ff0c7424 */ /* 0x000fe200078e00ff */
[----:B------:R-:W-:Y:S02]  /*3060*/  CS2R R10, SRZ ;  /* 0x00000000000a7805 */ /* 0x000fe4000001ff00 */
[----:B------:R-:W-:Y:S01]  /*3070*/  CS2R R8, SRZ ;  /* 0x0000000000087805 */ /* 0x000fe2000001ff00 */
[----:B------:R-:W-:Y:S01]  /*3080*/  UMOV UR4, 0x400 ;  /* 0x0000040000047882 */ /* 0x000fe20000000000 */
[----:B------:R-:W-:Y:S01]  /*3090*/  UMOV UR6, URZ ;  /* 0x000000ff00067c82 */ /* 0x000fe20008000000 */
[----:B------:R-:W-:-:S12]  /*30a0*/  ULEA UR37, UR37, UR4, 0x18 ;  /* 0x0000000425257291 */ /* 0x000fd8000f8ec0ff */
.L_x_57:
[----:B------:R-:W-:Y:S02]  /*30b0*/  LEA R0, R8, UR37, 0x3 ;  /* 0x0000002508007c11 */ /* 0x000fe4000f8e18ff */
[----:B------:R-:W-:-:S03]  /*30c0*/  SHF.L.U32 R4, R9, 0x1f, RZ ;  /* 0x0000001f09047819 */ /* 0x000fc600000006ff */
[----:B------:R-:W-:Y:S01]  /*30d0*/  VIADD R5, R0, 0x100 ;  /* 0x0000010000057836 */ /* 0x000fe20000000000 */
[----:B------:R-:W1:Y:S02]  /*30e0*/  SYNCS.PHASECHK.TRANS64.TRYWAIT P0, [R0+URZ+0xf0], R4 ;  /* 0x0000f004000075a7 */ /* 0x000e6400080011ff */
[----:B-1----:R-:W-:Y:S05]  /*30f0*/  @!P0 BRA `(.L_x_54) ;  /* 0x000000b800448947 */ /* 0x002fea0003800000 */
.L_x_208:
[----:B------:R-:W-:Y:S01]  /*3100*/  ULEA UR5, UR6, UR37, 0x3 ;  /* 0x0000002506057291 */ /* 0x000fe2000f8e18ff */
[----:B-1----:R-:W-:Y:S01]  /*3110*/  PRMT R0, RZ, 0x654, R5 ;  /* 0x00000654ff007816 */ /* 0x002fe20000000005 */
[----:B------:R-:W-:Y:S01]  /*3120*/  @!P2 IMAD.MOV.U32 R4, RZ, RZ, 0x10 ;  /* 0x00000010ff04a424 */ /* 0x000fe200078e00ff */
[----:B------:R-:W-:Y:S01]  /*3130*/  SHF.L.U32 R5, R12, 0x1f, RZ ;  /* 0x0000001f0c057819 */ /* 0x000fe200000006ff */
[----:B------:R-:W-:Y:S01]  /*3140*/  UIADD3 UR4, UPT, UPT, UR5, 0xb0, URZ ;  /* 0x000000b005047890 */ /* 0x000fe2000fffe0ff */
[----:B------:R1:W-:Y:S05]  /*3150*/  SYNCS.ARRIVE.TRANS64.RED.A1T0 RZ, [R0+URZ], RZ ;  /* 0x000000ff00ff79a7 */ /* 0x0003ea00081004ff */
[----:B------:R-:W-:Y:S01]  /*3160*/  IMAD.U32 R6, RZ, RZ, UR4 ;  /* 0x00000004ff067e24 */ /* 0x000fe2000f8e00ff */
[----:B------:R-:W2:Y:S04]  /*3170*/  SYNCS.PHASECHK.TRANS64.TRYWAIT P0, [UR5+0xc0], R5 ;  /* 0x0000c005ff0075a7 */ /* 0x000ea80008001105 */
[----:B------:R-:W-:Y:S01]  /*3180*/  PRMT R6, R2, 0x654, R6 ;  /* 0x0000065402067816 */ /* 0x000fe20000000006 */
[----:B-12---:R-:W-:Y:S06]  /*3190*/  @!P0 BRA `(.L_x_55) ;  /* 0x000000b800308947 */ /* 0x006fec0003800000 */
.L_x_210:
[----:B------:R-:W-:Y:S01]  /*31a0*/  ULEA UR4, UR6, UR37, 0x4 ;  /* 0x0000002506047291 */ /* 0x000fe2000f8e20ff */
[----:B------:R-:W-:Y:S01]  /*31b0*/  SEL R3, R6, R3, !P2 ;  /* 0x0000000306037207 */ /* 0x000fe20005000000 */
[----:B------:R-:W-:Y:S01]  /*31c0*/  UIADD3 UR5, UPT, UPT, UR5, 0xb0, URZ ;  /* 0x000000b005057890 */ /* 0x000fe2000fffe0ff */
[----:B-1----:R-:W-:Y:S01]  /*31d0*/  LEA R0, R11, UR37, 0x3 ;  /* 0x000000250b007c11 */ /* 0x002fe2000f8e18ff */
[----:B------:R-:W-:Y:S01]  /*31e0*/  UIADD3 UR4, UPT, UPT, UR4, 0x120, URZ ;  /* 0x0000012004047890 */ /* 0x000fe2000fffe0ff */
[----:B------:R1:W-:Y:S01]  /*31f0*/  @!P2 SYNCS.ARRIVE.TRANS64.RED RZ, [R3+URZ], R4 ;  /* 0x0000000403ffa9a7 */ /* 0x0003e200080004ff */
[----:B------:R-:W-:Y:S01]  /*3200*/  UIADD3 UR6, UPT, UPT, UR6, 0x1, URZ ;  /* 0x0000000106067890 */ /* 0x000fe2000fffe0ff */
[----:B------:R-:W-:-:S03]  /*3210*/  VIADD R8, R8, 0x1 ;  /* 0x0000000108087836 */ /* 0x000fc60000000000 */
[----:B------:R-:W-:Y:S02]  /*3220*/  UISETP.NE.AND UP0, UPT, UR6, 0x2, UPT ;  /* 0x000000020600788c */ /* 0x000fe4000bf05270 */
[----:B------:R-:W-:Y:S01]  /*3230*/  ISETP.NE.AND P0, PT, R8, 0x2, PT ;  /* 0x000000020800780c */ /* 0x000fe20003f05270 */
[----:B------:R-:W-:Y:S06]  /*3240*/  UGETNEXTWORKID.BROADCAST [UR4], [UR5] ;  /* 0x00000000040073ca */ /* 0x000fec0008000100 */
[----:B------:R-:W-:Y:S02]  /*3250*/  USEL UR4, URZ, 0x1, UP0 ;  /* 0x00000001ff047887 */ /* 0x000fe40008000000 */
[----:B------:R-:W-:-:S04]  /*3260*/  USEL UR6, UR6, URZ, UP0 ;  /* 0x000000ff06067287 */ /* 0x000fc80008000000 */
[----:B------:R-:W-:Y:S02]  /*3270*/  LOP3.LUT R12, R12, UR4, RZ, 0x3c, !PT ;  /* 0x000000040c0c7c12 */ /* 0x000fe4000f8e3cff */
[----:B-1----:R-:W-:-:S04]  /*3280*/  SHF.L.U32 R4, R10, 0x1f, RZ ;  /* 0x0000001f0a047819 */ /* 0x002fc800000006ff */
[----:B------:R-:W1:Y:S02]  /*3290*/  SYNCS.PHASECHK.TRANS64.TRYWAIT P1, [R0+URZ+0xb0], R4 ;  /* 0x0000b004000075a7 */ /* 0x000e6400080211ff */
[----:B-1----:R-:W-:Y:S05]  /*32a0*/  @!P1 BRA `(.L_x_56) ;  /* 0x000000b800049947 */ /* 0x002fea0003800000 */
.L_x_211:
[C---:B-1----:R-:W-:Y:S01]  /*32b0*/  LEA R4, R11.reuse, UR37, 0x4 ;  /* 0x000000250b047c11 */ /* 0x042fe2000f8e20ff */
[----:B------:R-:W-:Y:S01]  /*32c0*/  VIADD R0, R0, 0xc0 ;  /* 0x000000c000007836 */ /* 0x000fe20000000000 */
[----:B------:R-:W-:Y:S01]  /*32d0*/  SEL R8, R8, RZ, P0 ;  /* 0x000000ff08087207 */ /* 0x000fe20000000000 */
[----:B------:R-:W-:-:S03]  /*32e0*/  VIADD R11, R11, 0x1 ;  /* 0x000000010b0b7836 */ /* 0x000fc60000000000 */
[----:B------:R-:W1:Y:S01]  /*32f0*/  LDS.128 R4, [R4+0x120] ;  /* 0x0001200004047984 */ /* 0x000e620000000c00 */
[----:B------:R-:W-:Y:S02]  /*3300*/  PRMT R0, RZ, 0x654, R0 ;  /* 0x00000654ff007816 */ /* 0x000fe40000000000 */
[C---:B------:R-:W-:Y:S01]  /*3310*/  ISETP.NE.AND P1, PT, R11.reuse, 0x2, PT ;  /* 0x000000020b00780c */ /* 0x040fe20003f25270 */
[----:B------:R-:W-:Y:S01]  /*3320*/  @!PT LDS RZ, [RZ] ;  /* 0x00000000fffff984 */ /* 0x000fe20000000800 */
[----:B------:R-:W-:Y:S01]  /*3330*/  @!PT LDS RZ, [RZ] ;  /* 0x00000000fffff984 */ /* 0x000fe20000000800 */
[----:B------:R-:W-:Y:S01]  /*3340*/  @!PT LDS RZ, [RZ] ;  /* 0x00000000fffff984 */ /* 0x000fe20000000800 */
[----:B------:R-:W-:Y:S01]  /*3350*/  @!PT LDS RZ, [RZ] ;  /* 0x00000000fffff984 */ /* 0x000fe20000000800 */
[----:B------:R2:W-:Y:S06]  /*3360*/  MEMBAR.ALL.CTA ;  /* 0x0000000000007992 */ /* 0x0005ec0000008000 */
[----:B--2---:R-:W2:Y:S01]  /*3370*/  FENCE.VIEW.ASYNC.S ;  /* 0x00000000000073c6 */ /* 0x004ea20000000000 */
[----:B------:R-:W-:Y:S01]  /*3380*/  SEL R11, R11, RZ, P1 ;  /* 0x000000ff0b0b7207 */ /* 0x000fe20000800000 */
[----:B--2---:R2:W-:Y:S01]  /*3390*/  SYNCS.ARRIVE.TRANS64.RED.A1T0 RZ, [R0+URZ], RZ ;  /* 0x000000ff00ff79a7 */ /* 0x0045e200081004ff */
[----:B-1----:R-:W-:-:S02]  /*33a0*/  LOP3.LUT P3, RZ, R6, 0x1, RZ, 0xc0, !PT ;  /* 0x0000000106ff7812 */ /* 0x002fc4000786c0ff */
[----:B------:R-:W-:-:S04]  /*33b0*/  SEL R4, RZ, 0x1, P1 ;  /* 0x00000001ff047807 */ /* 0x000fc80000800000 */
[----:B------:R-:W-:Y:S02]  /*33c0*/  LOP3.LUT R10, R10, R4, RZ, 0x3c, !PT ;  /* 0x000000040a0a7212 */ /* 0x000fe400078e3cff */
[----:B--2---:R-:W-:-:S04]  /*33d0*/  SEL R0, RZ, 0x1, P0 ;  /* 0x00000001ff007807 */ /* 0x004fc80000000000 */
[----:B------:R-:W-:Y:S01]  /*33e0*/  LOP3.LUT R9, R9, R0, RZ, 0x3c, !PT ;  /* 0x0000000009097212 */ /* 0x000fe200078e3cff */
[----:B------:R-:W-:Y:S06]  /*33f0*/  @P3 BRA `(.L_x_57) ;  /* 0xfffffffc002c3947 */ /* 0x000fec000383ffff */
[----:B------:R-:W-:Y:S01]  /*3400*/  ULEA UR5, UR6, UR37, 0x3 ;  /* 0x0000002506057291 */ /* 0x000fe2000f8e18ff */
[----:B------:R-:W-:-:S08]  /*3410*/  SHF.L.U32 R2, R12, 0x1f, RZ ;  /* 0x0000001f0c027819 */ /* 0x000fd000000006ff */
[----:B------:R-:W1:Y:S02]  /*3420*/  SYNCS.PHASECHK.TRANS64 P0, [UR5+0xc0], R2 ;  /* 0x0000c002ff0075a7 */ /* 0x000e640008001005 */
[----:B-1----:R-:W-:Y:S05]  /*3430*/  @P0 BRA `(.L_x_58) ;  /* 0x0000000000080947 */ /* 0x002fea0003800000 */
[----:B------:R-:W1:Y:S02]  /*3440*/  SYNCS.PHASECHK.TRANS64.TRYWAIT P0, [UR5+0xc0], R2 ;  /* 0x0000c002ff0075a7 */ /* 0x000e640008001105 */
[----:B-1----:R-:W-:Y:S05]  /*3450*/  @!P0 BRA `(.L_x_59) ;  /* 0x000000b400ac8947 */ /* 0x002fea0003800000 */
.L_x_58:
[----:B------:R-:W-:-:S04]  /*3460*/  UIADD3 UR4, UPT, UPT, UR6, 0x1, URZ ;  /* 0x0000000106047890 */ /* 0x000fc8000fffe0ff */
[----:B------:R-:W-:-:S04]  /*3470*/  UISETP.NE.AND UP0, UPT, UR4, 0x2, UPT ;  /* 0x000000020400788c */ /* 0x000fc8000bf05270 */
[----:B------:R-:W-:Y:S02]  /*3480*/  USEL UR7, URZ, 0x1, UP0 ;  /* 0x00000001ff077887 */ /* 0x000fe40008000000 */
[----:B------:R-:W-:-:S04]  /*3490*/  USEL UR4, UR4, URZ, UP0 ;  /* 0x000000ff04047287 */ /* 0x000fc80008000000 */
[----:B------:R-:W-:Y:S01]  /*34a0*/  ULEA UR4, UR4, UR37, 0x3 ;  /* 0x0000002504047291 */ /* 0x000fe2000f8e18ff */
[----:B-1----:R-:W-:-:S04]  /*34b0*/  LOP3.LUT R2, R12, UR7, RZ, 0x3c, !PT ;  /* 0x000000070c027c12 */ /* 0x002fc8000f8e3cff */
[----:B------:R-:W-:-:S04]  /*34c0*/  SHF.L.U32 R0, R2, 0x1f, RZ ;  /* 0x0000001f02007819 */ /* 0x000fc800000006ff */
[----:B------:R-:W1:Y:S02]  /*34d0*/  SYNCS.PHASECHK.TRANS64 P0, [UR4+0xc0], R0 ;  /* 0x0000c000ff0075a7 */ /* 0x000e640008001004 */
[----:B-1----:R-:W-:Y:S05]  /*34e0*/  @P0 EXIT ;  /* 0x000000000000094d */ /* 0x002fea0003800000 */
[----:B------:R-:W-:Y:S02]  /*34f0*/  SHF.L.U32 R2, R2, 0x1f, RZ ;  /* 0x0000001f02027819 */ /* 0x000fe400000006ff */
[----:B------:R-:W-:-:S07]  /*3500*/  MOV R0, UR4 ;  /* 0x0000000400007c02 */ /* 0x000fce0008000f00 */
.L_x_60:
[----:B-1----:R1:W2:Y:S02]  /*3510*/  SYNCS.PHASECHK.TRANS64.TRYWAIT P0, [R0+URZ+0xc0], R2 ;  /* 0x0000c002000075a7 */ /* 0x0022a400080011ff */
[----:B--2---:R-:W-:Y:S05]  /*3520*/  @!P0 NANOSLEEP.SYNCS 0x989680 ;  /* 0x009896800000895d */ /* 0x004fea0003900000 */
[----:B------:R-:W2:Y:S02]  /*3530*/  @!P0 SYNCS.PHASECHK.TRANS64 P0, [R0+URZ+0xc0], R2 ;  /* 0x0000c002000085a7 */ /* 0x000ea400080010ff */
[----:B--2---:R-:W-:Y:S05]  /*3540*/  @P0 EXIT ;  /* 0x000000000000094d */ /* 0x004fea0003800000 */
[----:B------:R-:W-:Y:S05]  /*3550*/  BRA `(.L_x_60) ;  /* 0xfffffffc00ec7947 */ /* 0x000fea000383ffff */
.L_x_53:
[----:B------:R-:W-:Y:S05]  /*3560*/  BRA.U UP5, `(.L_x_61) ;  /* 0x0000001105307547 */ /* 0x000fea000b800000 */
[----:B------:R-:W-:Y:S01]  /*3570*/  UMOV UR4, 0x40 ;  /* 0x0000004000047882 */ /* 0x000fe20000000000 */
[----:B------:R-:W-:Y:S01]  /*3580*/  NOP ;  /* 0x0000000000007918 */ /* 0x000fe20000000000 */
[----:B------:R-:W-:Y:S01]  /*3590*/  ULEA UR4, UR37, UR4, 0x18 ;  /* 0x0000000425047291 */ /* 0x000fe2000f8ec0ff */
[----:B------:R-:W-:Y:S02]  /*35a0*/  UMOV UR5, 0x400 ;  /* 0x0000040000057882 */ /* 0x000fe40000000000 */
[----:B------:R-:W-:-:S06]  /*35b0*/  ULEA UR37, UR37, UR5, 0x18 ;  /* 0x0000000525257291 */ /* 0x000fcc000f8ec0ff */
[----:B------:R-:W1:Y:S02]  /*35c0*/  LDS.U8 R0, [UR4+0x1c] ;  /* 0x00001c04ff007984 */ /* 0x000e640008000000 */
[----:B-1----:R-:W-:-:S13]  /*35d0*/  ISETP.NE.AND P0, PT, R0, RZ, PT ;  /* 0x000000ff0000720c */ /* 0x002fda0003f05270 */
[----:B------:R-:W-:Y:S05]  /*35e0*/  @P0 BRA `(.L_x_62) ;  /* 0x0000000000580947 */ /* 0x000fea0003800000 */
[----:B------:R-:W-:-:S13]  /*35f0*/  ELECT P0, URZ, PT ;  /* 0x0000000000ff782f */ /* 0x000fda0003800000 */
[----:B------:R-:W-:Y:S05]  /*3600*/  @!P0 BRA `(.L_x_63) ;  /* 0x0000000000608947 */ /* 0x000fea0003800000 */
[----:B------:R-:W-:Y:S01]  /*3610*/  UMOV UR5, 0x10 ;  /* 0x0000001000057882 */ /* 0x000fe20000000000 */
[----:B------:R-:W-:Y:S01]  /*3620*/  HFMA2 R0, -RZ, RZ, 0, 5.9604644775390625e-08 ;  /* 0x00000001ff007431 */ /* 0x000fe200000001ff */
[----:B------:R-:W-:-:S03]  /*3630*/  MOV R2, 0xffff ;  /* 0x0000ffff00027802 */ /* 0x000fc60000000f00 */
[----:B------:R-:W-:Y:S04]  /*3640*/  DEPBAR.LE SB1, 0x36 ;  /* 0x00009d800000791a */ /* 0x000fe80000000000 */
[----:B------:R-:W1:Y:S02]  /*3650*/  UTCATOMSWS.FIND_AND_SET.ALIGN UP0, UR5, UR5 ;  /* 0x00000005000575e3 */ /* 0x000e640008000800 */
[----:B-1----:R-:W-:Y:S01]  /*3660*/  MOV R4, UR5 ;  /* 0x0000000500047c02 */ /* 0x002fe20008000f00 */
[----:B------:R-:W-:Y:S06]  /*3670*/  BRA.U UP0, `(.L_x_64) ;  /* 0x0000000100187547 */ /* 0x000fec000b800000 */
.L_x_65:
[----:B------:R-:W-:Y:S05]  /*3680*/  NANOSLEEP 0x64 ;  /* 0x000000640000795d */ /* 0x000fea0003800000 */
[----:B------:R-:W-:-:S05]  /*3690*/  UMOV UR5, 0x10 ;  /* 0x0000001000057882 */ /* 0x000fca0000000000 */
[----:B------:R-:W-:Y:S04]  /*36a0*/  DEPBAR.LE SB1, 0x36 ;  /* 0x00009d800000791a */ /* 0x000fe80000000000 */
[----:B------:R-:W1:Y:S02]  /*36b0*/  UTCATOMSWS.FIND_AND_SET.ALIGN UP0, UR5, UR5 ;  /* 0x00000005000575e3 */ /* 0x000e640008000800 */
[----:B-1----:R-:W-:Y:S01]  /*36c0*/  MOV R4, UR5 ;  /* 0x0000000500047c02 */ /* 0x002fe20008000f00 */
[----:B------:R-:W-:Y:S05]  /*36d0*/  BRA.U !UP0, `(.L_x_65) ;  /* 0xfffffffd08e87547 */ /* 0x000fea000b83ffff */
.L_x_64:
[-C--:B------:R-:W-:Y:S02]  /*36e0*/  SHF.L.U32 R2, R2, R4.reuse, RZ ;  /* 0x0000000402027219 */ /* 0x080fe400000006ff */
[----:B------:R-:W-:Y:S01]  /*36f0*/  SHF.L.U32 R0, R0, R4, RZ ;  /* 0x0000000400007219 */ /* 0x000fe200000006ff */
[----:B------:R-:W-:Y:S02]  /*3700*/  IMAD.SHL.U32 R4, R4, 0x20, RZ ;  /* 0x0000002004047824 */ /* 0x000fe400078e00ff */
[----:B------:R1:W-:Y:S04]  /*3710*/  ATOMS.OR RZ, [UR4+0x14], R2 ;  /* 0x00001402ffff798c */ /* 0x0003e8000b000004 */
[----:B------:R1:W-:Y:S04]  /*3720*/  ATOMS.OR RZ, [UR4+0x18], R0 ;  /* 0x00001800ffff798c */ /* 0x0003e8000b000004 */
[----:B------:R1:W-:Y:S01]  /*3730*/  STS [UR37+0x140], R4 ;  /* 0x00014004ff007988 */ /* 0x0003e20008000825 */
[----:B------:R-:W-:Y:S05]  /*3740*/  BRA `(.L_x_63) ;  /* 0x0000000000107947 */ /* 0x000fea0003800000 */
.L_x_62:
[----:B------:R-:W-:Y:S02]  /*3750*/  MOV R0, 0xffffffff ;  /* 0xffffffff00007802 */ /* 0x000fe40000000f00 */
[----:B------:R-:W-:-:S03]  /*3760*/  MOV R4, 0x3790 ;  /* 0x0000379000047802 */ /* 0x000fc60000000f00 */
[----:B------:R1:W-:Y:S04]  /*3770*/  STS [UR37+0x140], R0 ;  /* 0x00014000ff007988 */ /* 0x0003e80008000825 */
[----:B-1---5:R-:W-:Y:S05]  /*3780*/  CALL.REL.NOINC `($__internal_1_$__cuda_sm10x_tcgen05_guardrail_trap_phase_invalid_during_alloc) ;  /* 0x000000bc00787944 */ /* 0x022fea0003c00000 */
.L_x_63:
[----:B------:R-:W-:Y:S05]  /*3790*/  WARPSYNC.ALL ;  /* 0x0000000000007948 */ /* 0x000fea0003800000 */
[----:B------:R-:W2:Y:S01]  /*37a0*/  S2UR UR13, SR_CgaCtaId ;  /* 0x00000000000d79c3 */ /* 0x000ea20000008800 */
[----:B------:R-:W-:Y:S01]  /*37b0*/  UMOV UR4, 0x400 ;  /* 0x0000040000047882 */ /* 0x000fe20000000000 */
[----:B------:R-:W-:-:S06]  /*37c0*/  NOP ;  /* 0x0000000000007918 */ /* 0x000fcc0000000000 */
[----:B------:R-:W-:Y:S06]  /*37d0*/  BAR.ARV 0x6, 0xa0 ;  /* 0x0182800000007b1d */ /* 0x000fec0000002000 */
[----:B------:R-:W3:Y:S01]  /*37e0*/  LDCU UR14, c[0x0][0x38c] ;  /* 0x00007180ff0e77ac */ /* 0x000ee20008000800 */
[----:B------:R-:W-:Y:S01]  /*37f0*/  LOP3.LUT R3, R3, 0xffff, RZ, 0xc0, !PT ;  /* 0x0000ffff03037812 */ /* 0x000fe200078ec0ff */
[----:B------:R-:W-:Y:S01]  /*3800*/  IMAD.MOV.U32 R11, RZ, RZ, 0x1 ;  /* 0x00000001ff0b7424 */ /* 0x000fe200078e00ff */
[----:B------:R-:W-:Y:S01]  /*3810*/  CS2R R8, SRZ ;  /* 0x0000000000087805 */ /* 0x000fe2000001ff00 */
[----:B------:R-:W-:Y:S01]  /*3820*/  IMAD.MOV.U32 R10, RZ, RZ, RZ ;  /* 0x000000ffff0a7224 */ /* 0x000fe200078e00ff */
[----:B------:R-:W-:Y:S01]  /*3830*/  R2UR UR17, R3 ;  /* 0x00000000031172ca */ /* 0x000fe200000e0000 */
[----:B------:R-:W-:Y:S01]  /*3840*/  UMOV UR28, URZ ;  /* 0x000000ff001c7c82 */ /* 0x000fe20008000000 */
[----:B------:R-:W-:Y:S01]  /*3850*/  UMOV UR27, URZ ;  /* 0x000000ff001b7c82 */ /* 0x000fe20008000000 */
[----:B--2---:R-:W-:Y:S01]  /*3860*/  ULEA UR13, UR13, UR4, 0x18 ;  /* 0x000000040d0d7291 */ /* 0x004fe2000f8ec0ff */
[----:B------:R-:W2:Y:S03]  /*3870*/  LDCU UR4, c[0x0][0x38c] ;  /* 0x00007180ff0477ac */ /* 0x000ea60008000800 */
[----:B------:R-:W-:-:S02]  /*3880*/  UIADD3 UR19, UPT, UPT, UR13, 0x4300, URZ ;  /* 0x000043000d137890 */ /* 0x000fc4000fffe0ff */
[----:B------:R-:W-:-:S03]  /*3890*/  UIADD3 UR20, UPT, UPT, UR13, 0x1c300, URZ ;  /* 0x0001c3000d147890 */ /* 0x000fc6000fffe0ff */
[----:B-1----:R-:W1:Y:S01]  /*38a0*/  LDS R0, [UR13+0x140] ;  /* 0x0001400dff007984 */ /* 0x002e620008000800 */
[----:B------:R-:W-:Y:S02]  /*38b0*/  UIADD3 UR21, UPT, UPT, UR13, 0x34300, URZ ;  /* 0x000343000d157890 */ /* 0x000fe4000fffe0ff */
[----:B------:R-:W-:Y:S02]  /*38c0*/  UIADD3 UR22, UPT, UPT, UR13, 0x34f00, URZ ;  /* 0x00034f000d167890 */ /* 0x000fe4000fffe0ff */
[----:B------:R-:W-:Y:S02]  /*38d0*/  USHF.R.U32.HI UR19, URZ, 0x4, UR19 ;  /* 0x00000004ff137899 */ /* 0x000fe40008011613 */
[----:B------:R-:W-:Y:S02]  /*38e0*/  USHF.R.U32.HI UR20, URZ, 0x4, UR20 ;  /* 0x00000004ff147899 */ /* 0x000fe40008011614 */
[----:B------:R-:W-:Y:S02]  /*38f0*/  USHF.R.U32.HI UR21, URZ, 0x4, UR21 ;  /* 0x00000004ff157899 */ /* 0x000fe40008011615 */
[----:B--2---:R-:W-:-:S02]  /*3900*/  UIADD3 UR4, UPT, UPT, UR4, 0x7f, URZ ;  /* 0x0000007f04047890 */ /* 0x004fc4000fffe0ff */
[----:B------:R-:W-:Y:S02]  /*3910*/  USHF.R.U32.HI UR22, URZ, 0x4, UR22 ;  /* 0x00000004ff167899 */ /* 0x000fe40008011616 */
[----:B------:R-:W-:Y:S02]  /*3920*/  USHF.R.S32.HI UR12, URZ, 0x1f, UR4 ;  /* 0x0000001fff0c7899 */ /* 0x000fe40008011404 */
[----:B------:R-:W-:Y:S02]  /*3930*/  ULOP3.LUT UR19, UR19, 0x3fff, URZ, 0xc0, !UPT ;  /* 0x00003fff13137892 */ /* 0x000fe4000f8ec0ff */
[----:B------:R-:W-:Y:S02]  /*3940*/  ULEA.HI UR12, UR12, UR4, URZ, 0x7 ;  /* 0x000000040c0c7291 */ /* 0x000fe4000f8f38ff */
[----:B------:R-:W-:Y:S02]  /*3950*/  ULOP3.LUT UR20, UR20, 0x3fff, URZ, 0xc0, !UPT ;  /* 0x00003fff14147892 */ /* 0x000fe4000f8ec0ff */
[----:B------:R-:W-:-:S02]  /*3960*/  USHF.R.S32.HI UR12, URZ, 0x7, UR12 ;  /* 0x00000007ff0c7899 */ /* 0x000fc4000801140c */
[----:B------:R-:W-:Y:S02]  /*3970*/  ULOP3.LUT UR21, UR21, 0x3fff, URZ, 0xc0, !UPT ;  /* 0x00003fff15157892 */ /* 0x000fe4000f8ec0ff */
[----:B------:R-:W-:Y:S02]  /*3980*/  UISETP.LT.AND UP0, UPT, UR12, 0x1, UPT ;  /* 0x000000010c00788c */ /* 0x000fe4000bf01270 */
[----:B------:R-:W-:Y:S02]  /*3990*/  ULOP3.LUT UR22, UR22, 0x3fff, URZ, 0xc0, !UPT ;  /* 0x00003fff16167892 */ /* 0x000fe4000f8ec0ff */
[----:B------:R-:W-:Y:S02]  /*39a0*/  USEL UR18, UR12, 0x1, !UP0 ;  /* 0x000000010c127887 */ /* 0x000fe4000c000000 */
[----:B------:R-:W-:Y:S02]  /*39b0*/  ULOP3.LUT UR19, UR19, 0x10000, URZ, 0xfc, !UPT ;  /* 0x0001000013137892 */ /* 0x000fe4000f8efcff */
[----:B------:R-:W-:-:S02]  /*39c0*/  ULOP3.LUT UR20, UR20, 0x10000, URZ, 0xfc, !UPT ;  /* 0x0001000014147892 */ /* 0x000fc4000f8efcff */
[----:B------:R-:W-:Y:S02]  /*39d0*/  ULOP3.LUT UR21, UR21, 0x10000, URZ, 0xfc, !UPT ;  /* 0x0001000015157892 */ /* 0x000fe4000f8efcff */
[----:B------:R-:W-:Y:S01]  /*39e0*/  ULOP3.LUT UR22, UR22, 0x10000, URZ, 0xfc, !UPT ;  /* 0x0001000016167892 */ /* 0x000fe2000f8efcff */
[----:B-1----:R-:W-:Y:S01]  /*39f0*/  R2UR UR29, R0 ;  /* 0x00000000001d72ca */ /* 0x002fe200000e0000 */
[----:B------:R-:W-:Y:S02]  /*3a00*/  UIADD3 UR18, UPT, UPT, -UR18, URZ, URZ ;  /* 0x000000ff12127290 */ /* 0x000fe4000fffe1ff */
[----:B---3--:R-:W-:-:S10]  /*3a10*/  UISETP.GE.AND UP3, UPT, UR14, 0x1, UPT ;  /* 0x000000010e00788c */ /* 0x008fd4000bf66270 */
[----:B------:R-:W-:Y:S02]  /*3a20*/  UIADD3 UR11, UPT, UPT, UR29, 0x104, URZ ;  /* 0x000001041d0b7890 */ /* 0x000fe4000fffe0ff */
[----:B------:R-:W-:Y:S02]  /*3a30*/  UIADD3 UR9, UPT, UPT, UR29, 0x40000104, URZ ;  /* 0x400001041d097890 */ /* 0x000fe4000fffe0ff */
[----:B------:R-:W-:Y:S02]  /*3a40*/  UIADD3 UR7, UPT, UPT, UR29, -0x7ffffefc, URZ ;  /* 0x800001041d077890 */ /* 0x000fe4000fffe0ff */
[----:B------:R-:W-:Y:S02]  /*3a50*/  UIADD3 UR5, UPT, UPT, UR29, -0x3ffffefc, URZ ;  /* 0xc00001041d057890 */ /* 0x000fe4000fffe0ff */
[----:B------:R-:W-:Y:S02]  /*3a60*/  UIADD3 UR10, UPT, UPT, UR29, 0x100, URZ ;  /* 0x000001001d0a7890 */ /* 0x000fe4000fffe0ff */
[----:B------:R-:W-:-:S02]  /*3a70*/  UIADD3 UR8, UPT, UPT, UR29, 0x40000100, URZ ;  /* 0x400001001d087890 */ /* 0x000fc4000fffe0ff */
[----:B------:R-:W-:Y:S02]  /*3a80*/  UIADD3 UR6, UPT, UPT, UR29, -0x7fffff00, URZ ;  /* 0x800001001d067890 */ /* 0x000fe4000fffe0ff */
[----:B------:R-:W-:Y:S02]  /*3a90*/  UIADD3 UR4, UPT, UPT, UR29, -0x3fffff00, URZ ;  /* 0xc00001001d047890 */ /* 0x000fe4000fffe0ff */
[----:B------:R-:W-:Y:S02]  /*3aa0*/  USHF.R.U32.HI UR36, URZ, 0x1a, UR11 ;  /* 0x0000001aff247899 */ /* 0x000fe4000801160b */
[----:B------:R-:W-:Y:S02]  /*3ab0*/  USHF.R.U32.HI UR34, URZ, 0x1a, UR9 ;  /* 0x0000001aff227899 */ /* 0x000fe40008011609 */
[----:B------:R-:W-:Y:S02]  /*3ac0*/  USHF.R.U32.HI UR32, URZ, 0x1a, UR7 ;  /* 0x0000001aff207899 */ /* 0x000fe40008011607 */
[----:B------:R-:W-:-:S02]  /*3ad0*/  USHF.R.U32.HI UR30, URZ, 0x1a, UR5 ;  /* 0x0000001aff1e7899 */ /* 0x000fc40008011605 */
[----:B------:R-:W-:Y:S02]  /*3ae0*/  USHF.R.U32.HI UR37, URZ, 0x11, UR10 ;  /* 0x00000011ff257899 */ /* 0x000fe4000801160a */
[----:B------:R-:W-:Y:S02]  /*3af0*/  USHF.R.U32.HI UR35, URZ, 0x11, UR8 ;  /* 0x00000011ff237899 */ /* 0x000fe40008011608 */
[----:B------:R-:W-:Y:S02]  /*3b00*/  USHF.R.U32.HI UR33, URZ, 0x11, UR6 ;  /* 0x00000011ff217899 */ /* 0x000fe40008011606 */
[----:B------:R-:W-:Y:S02]  /*3b10*/  USHF.R.U32.HI UR31, URZ, 0x11, UR4 ;  /* 0x00000011ff1f7899 */ /* 0x000fe40008011604 */
[----:B------:R-:W-:Y:S02]  /*3b20*/  ULOP3.LUT UR36, UR36, 0x30, URZ, 0xc0, !UPT ;  /* 0x0000003024247892 */ /* 0x000fe4000f8ec0ff */
[----:B------:R-:W-:-:S02]  /*3b30*/  ULOP3.LUT UR34, UR34, 0x30, URZ, 0xc0, !UPT ;  /* 0x0000003022227892 */ /* 0x000fc4000f8ec0ff */
[----:B------:R-:W-:Y:S02]  /*3b40*/  ULOP3.LUT UR32, UR32, 0x30, URZ, 0xc0, !UPT ;  /* 0x0000003020207892 */ /* 0x000fe4000f8ec0ff */
[----:B------:R-:W-:Y:S02]  /*3b50*/  ULOP3.LUT UR30, UR30, 0x30, URZ, 0xc0, !UPT ;  /* 0x000000301e1e7892 */ /* 0x000fe4000f8ec0ff */
[----:B------:R-:W-:Y:S02]  /*3b60*/  ULOP3.LUT UR37, UR37, 0x6000, URZ, 0xc0, !UPT ;  /* 0x0000600025257892 */ /* 0x000fe4000f8ec0ff */
[----:B------:R-:W-:Y:S02]  /*3b70*/  ULOP3.LUT UR35, UR35, 0x6000, URZ, 0xc0, !UPT ;  /* 0x0000600023237892 */ /* 0x000fe4000f8ec0ff */
        /* <DEDUP_REMOVED lines=10> */
[----:B------:R-:W-:Y:S02]  /*3c20*/  UPRMT UR37, UR36, 0x5410, UR37 ;  /* 0x0000541024257896 */ /* 0x000fe40008000025 */
[----:B------:R-:W-:Y:S02]  /*3c30*/  UPRMT UR35, UR34, 0x5410, UR35 ;  /* 0x0000541022237896 */ /* 0x000fe40008000023 */
[----:B------:R-:W-:Y:S02]  /*3c40*/  UPRMT UR33, UR32, 0x5410, UR33 ;  /* 0x0000541020217896 */ /* 0x000fe40008000021 */
[----:B------:R-:W-:Y:S01]  /*3c50*/  UPRMT UR31, UR30, 0x5410, UR31 ;  /* 0x000054101e1f7896 */ /* 0x000fe2000800001f */
[----:B------:R-:W-:Y:S01]  /*3c60*/  UMOV UR36, URZ ;  /* 0x000000ff00247c82 */ /* 0x000fe20008000000 */
[----:B------:R-:W-:Y:S01]  /*3c70*/  UMOV UR34, URZ ;  /* 0x000000ff00227c82 */ /* 0x000fe20008000000 */
[----:B------:R-:W-:Y:S01]  /*3c80*/  UMOV UR32, URZ ;  /* 0x000000ff00207c82 */ /* 0x000fe20008000000 */
[----:B------:R-:W-:-:S08]  /*3c90*/  UMOV UR30, URZ ;  /* 0x000000ff001e7c82 */ /* 0x000fd00008000000 */
.L_x_72:
[----:B------:R-:W-:Y:S02]  /*3ca0*/  LEA R0, R10, UR13, 0x3 ;  /* 0x0000000d0a007c11 */ /* 0x000fe4000f8e18ff */
[----:B------:R-:W-:Y:S02]  /*3cb0*/  SHF.L.U32 R2, R9, 0x1f, RZ ;  /* 0x0000001f09027819 */ /* 0x000fe400000006ff */
[----:B------:R-:W-:Y:S01]  /*3cc0*/  PLOP3.LUT P0, PT, PT, PT, UP3, 0x80, 0x8 ;  /* 0x000000000008781c */ /* 0x000fe20003f0f038 */
[----:B------:R-:W-:Y:S01]  /*3cd0*/  VIADD R3, R0, 0xc0 ;  /* 0x000000c000037836 */ /* 0x000fe20000000000 */
[----:B-1----:R-:W1:Y:S02]  /*3ce0*/  SYNCS.PHASECHK.TRANS64.TRYWAIT P1, [R0+URZ+0xb0], R2 ;  /* 0x0000b002000075a7 */ /* 0x002e6400080211ff */
[----:B-1-3--:R-:W-:Y:S09]  /*3cf0*/  @!P1 BRA `(.L_x_66) ;  /* 0x000000ac009c9947 */ /* 0x00aff20003800000 */
.L_x_213:
[----:B------:R-:W-:Y:S01]  /*3d00*/  LEA R4, R10, UR13, 0x4 ;  /* 0x0000000d0a047c11 */ /* 0x000fe2000f8e20ff */
[----:B------:R-:W-:Y:S01]  /*3d10*/  @UP3 ULEA UR14, UR27, UR13, 0x3 ;  /* 0x0000000d1b0e3291 */ /* 0x000fe2000f8e18ff */
[----:B------:R-:W-:Y:S01]  /*3d20*/  PLOP3.LUT P2, PT, PT, PT, PT, 0x80, 0x8 ;  /* 0x000000000008781c */ /* 0x000fe20003f4f070 */
[----:B------:R-:W-:Y:S01]  /*3d30*/  ULEA UR15, UR28, UR13, 0x3 ;  /* 0x0000000d1c0f7291 */ /* 0x000fe2000f8e18ff */
[----:B------:R-:W-:Y:S01]  /*3d40*/  PRMT R3, RZ, 0x654, R3 ;  /* 0x00000654ff037816 */ /* 0x000fe20000000003 */
[----:B------:R-:W-:Y:S01]  /*3d50*/  ULEA UR16, UR28, UR29, 0x7 ;  /* 0x0000001d1c107291 */ /* 0x000fe2000f8e38ff */
[----:B------:R-:W2:Y:S01]  /*3d60*/  LDS.128 R4, [R4+0x120] ;  /* 0x0001200004047984 */ /* 0x000ea20000000c00 */
[----:B-1----:R-:W-:Y:S02]  /*3d70*/  @P0 SHF.L.U32 R2, R8, 0x1f, RZ ;  /* 0x0000001f08020819 */ /* 0x002fe400000006ff */
[----:B------:R-:W-:Y:S01]  /*3d80*/  SHF.L.U32 R0, R11, 0x1f, RZ ;  /* 0x0000001f0b007819 */ /* 0x000fe200000006ff */
[----:B------:R-:W-:Y:S01]  /*3d90*/  @!PT LDS RZ, [RZ] ;  /* 0x00000000fffff984 */ /* 0x000fe20000000800 */
[----:B------:R-:W-:Y:S01]  /*3da0*/  @!PT LDS RZ, [RZ] ;  /* 0x00000000fffff984 */ /* 0x000fe20000000800 */
[----:B------:R-:W-:Y:S01]  /*3db0*/  @!PT LDS RZ, [RZ] ;  /* 0x00000000fffff984 */ /* 0x000fe20000000800 */
[----:B------:R-:W-:Y:S01]  /*3dc0*/  @!PT LDS RZ, [RZ] ;  /* 0x00000000fffff984 */ /* 0x000fe20000000800 */
[----:B------:R1:W-:Y:S06]  /*3dd0*/  MEMBAR.ALL.CTA ;  /* 0x0000000000007992 */ /* 0x0003ec0000008000 */
[----:B-1----:R-:W1:Y:S02]  /*3de0*/  FENCE.VIEW.ASYNC.S ;  /* 0x00000000000073c6 */ /* 0x002e640000000000 */
[----:B-1----:R1:W-:Y:S01]  /*3df0*/  SYNCS.ARRIVE.TRANS64.RED.A1T0 RZ, [R3+URZ], RZ ;  /* 0x000000ff03ff79a7 */ /* 0x0023e200081004ff */
[----:B------:R1:W3:Y:S01]  /*3e00*/  @P0 SYNCS.PHASECHK.TRANS64.TRYWAIT P2, [UR14], R2 ;  /* 0x00000002ff0005a7 */ /* 0x0002e2000804110e */
[----:B--2---:R-:W-:Y:S01]  /*3e10*/  LOP3.LUT P1, RZ, R6, 0x1, RZ, 0xc0, !PT ;  /* 0x0000000106ff7812 */ /* 0x004fe2000782c0ff */
[----:B------:R-:W2:Y:S02]  /*3e20*/  SYNCS.PHASECHK.TRANS64.TRYWAIT P0, [UR15+0xe0], R0 ;  /* 0x0000e000ff0075a7 */ /* 0x000ea4000800110f */
[----:B-123--:R-:W-:Y:S10]  /*3e30*/  @!P0 BRA `(.L_x_67) ;  /* 0x000000ac00608947 */ /* 0x00eff40003800000 */
.L_x_215:
[----:B------:R-:W-:Y:S01]  /*3e40*/  IADD3 R10, PT, PT, R10, 0x1, RZ ;  /* 0x000000010a0a7810 */ /* 0x000fe20007ffe0ff */
[----:B------:R-:W-:Y:S06]  /*3e50*/  BRA.U !UP3, `(.L_x_68) ;  /* 0x000000010bdc7547 */ /* 0x000fec000b800000 */
[----:B------:R-:W-:Y:S01]  /*3e60*/  UMOV UR26, URZ ;  /* 0x000000ff001a7c82 */ /* 0x000fe20008000000 */
[----:B------:R-:W-:Y:S01]  /*3e70*/  UMOV UR25, UR18 ;  /* 0x0000001200197c82 */ /* 0x000fe20008000000 */
[----:B------:R-:W-:Y:S01]  /*3e80*/  UMOV UR24, UR12 ;  /* 0x0000000c00187c82 */ /* 0x000fe20008000000 */
[----:B------:R-:W-:-:S05]  /*3e90*/  UMOV UR23, UR27 ;  /* 0x0000001b00177c82 */ /* 0x000fca0008000000 */
.L_x_71:
[----:B------:R-:W-:Y:S02]  /*3ea0*/  UIADD3 UR25, UPT, UPT, UR25, 0x1, URZ ;  /* 0x0000000119197890 */ /* 0x000fe4000fffe0ff */
[----:B--2---:R-:W-:Y:S02]  /*3eb0*/  ULEA UR14, UR23, UR13, 0x3 ;  /* 0x0000000d170e7291 */ /* 0x004fe4000f8e18ff */
[----:B------:R-:W-:Y:S01]  /*3ec0*/  UISETP.NE.AND UP0, UPT, UR25, URZ, UPT ;  /* 0x000000ff1900728c */ /* 0x000fe2000bf05270 */
[----:B---3--:R-:W-:Y:S10]  /*3ed0*/  @P2 BRA `(.L_x_69) ;  /* 0x00000000000c2947 */ /* 0x008ff40003800000 */
[----:B-1----:R-:W-:Y:S04]  /*3ee0*/  SHF.L.U32 R2, R8, 0x1f, RZ ;  /* 0x0000001f08027819 */ /* 0x002fe800000006ff */
[----:B------:R-:W1:Y:S02]  /*3ef0*/  SYNCS.PHASECHK.TRANS64.TRYWAIT P0, [UR14], R2 ;  /* 0x00000002ff0075a7 */ /* 0x000e64000800110e */
[----:B-1----:R-:W-:Y:S05]  /*3f00*/  @!P0 BRA `(.L_x_70) ;  /* 0x000000ac00448947 */ /* 0x002fea0003800000 */
.L_x_69:
[----:B------:R-:W-:Y:S01]  /*3f10*/  UISETP.NE.AND UP1, UPT, UR24, 0x1, UPT ;  /* 0x000000011800788c */ /* 0x000fe2000bf25270 */
[----:B------:R-:W-:Y:S01]  /*3f20*/  PLOP3.LUT P2, PT, PT, PT, PT, 0x80, 0x8 ;  /* 0x000000000008781c */ /* 0x000fe20003f4f070 */
[----:B------:R-:W-:Y:S02]  /*3f30*/  UIADD3 UR27, UPT, UPT, UR23, 0x1, URZ ;  /* 0x00000001171b7890 */ /* 0x000fe4000fffe0ff */
[----:B------:R-:W-:Y:S02]  /*3f40*/  ULEA UR40, UR23, UR20, 0xa ;  /* 0x0000001417287291 */ /* 0x000fe4000f8e50ff */
[----:B------:R-:W-:Y:S01]  /*3f50*/  UISETP.NE.AND UP2, UPT, UR27, 0x6, UPT ;  /* 0x000000061b00788c */ /* 0x000fe2000bf45270 */
[----:B------:R-:W-:Y:S01]  /*3f60*/  PLOP3.LUT P0, PT, PT, PT, UP1, 0x80, 0x8 ;  /* 0x000000000008781c */ /* 0x000fe20003f0f018 */
[----:B------:R-:W-:Y:S02]  /*3f70*/  ULEA UR42, UR23, UR21, 0x5 ;  /* 0x00000015172a7291 */ /* 0x000fe4000f8e28ff */
[----:B------:R-:W-:Y:S02]  /*3f80*/  USEL UR39, URZ, 0x1, UP2 ;  /* 0x00000001ff277887 */ /* 0x000fe40009000000 */
[----:B------:R-:W-:Y:S02]  /*3f90*/  USEL UR27, UR27, URZ, UP2 ;  /* 0x000000ff1b1b7287 */ /* 0x000fe40009000000 */
[----:B------:R-:W-:Y:S02]  /*3fa0*/  ULEA UR44, UR23, UR22, 0x5 ;  /* 0x00000016172c7291 */ /* 0x000fe4000f8e28ff */
[----:B------:R-:W-:Y:S01]  /*3fb0*/  @UP1 ULEA UR38, UR27, UR13, 0x3 ;  /* 0x0000000d1b261291 */ /* 0x000fe2000f8e18ff */
[----:B------:R-:W-:Y:S01]  /*3fc0*/  LOP3.LUT R8, R8, UR39, RZ, 0x3c, !PT ;  /* 0x0000002708087c12 */ /* 0x000fe2000f8e3cff */
[----:B------:R-:W-:Y:S02]  /*3fd0*/  UISETP.NE.U32.AND UP1, UPT, UR26, URZ, UPT ;  /* 0x000000ff1a00728c */ /* 0x000fe4000bf25070 */
[----:B------:R-:W-:Y:S01]  /*3fe0*/  UIADD3 UR56, UPT, UPT, UR40, 0x2, URZ ;  /* 0x0000000228387890 */ /* 0x000fe2000fffe0ff */
[----:B-1----:R-:W-:Y:S01]  /*3ff0*/  @P0 SHF.L.U32 R0, R8, 0x1f, RZ ;  /* 0x0000001f08000819 */ /* 0x002fe200000006ff */
[----:B------:R-:W-:Y:S02]  /*4000*/  UIADD3 UR52, UPT, UPT, UR40, 0x4, URZ ;  /* 0x0000000428347890 */ /* 0x000fe4000fffe0ff */
[----:B------:R-:W-:Y:S01]  /*4010*/  UIADD3 UR48, UPT, UPT, UR40, 0x6, URZ ;  /* 0x0000000628307890 */ /* 0x000fe2000fffe0ff */
[----:B------:R2:W3:Y:S01]  /*4020*/  @P0 SYNCS.PHASECHK.TRANS64.TRYWAIT P2, [UR38], R0 ;  /* 0x00000000ff0005a7 */ /* 0x0004e20008041126 */
[----:B------:R-:W-:Y:S02]  /*4030*/  ULEA UR38, UR23, UR19, 0xa ;  /* 0x0000001317267291 */ /* 0x000fe4000f8e50ff */
[----:B------:R-:W-:Y:S02]  /*4040*/  UIADD3 UR14, UPT, UPT, UR14, 0x30, URZ ;  /* 0x000000300e0e7890 */ /* 0x000fe4000fffe0ff */
[----:B------:R-:W-:Y:S02]  /*4050*/  UIADD3 UR54, UPT, UPT, UR38, 0x2, URZ ;  /* 0x0000000226367890 */ /* 0x000fe4000fffe0ff */
[----:B------:R-:W-:Y:S02]  /*4060*/  UIADD3 UR50, UPT, UPT, UR38, 0x4, URZ ;  /* 0x0000000426327890 */ /* 0x000fe4000fffe0ff */
[----:B------:R-:W-:Y:S02]  /*4070*/  UIADD3 UR46, UPT, UPT, UR38, 0x6, URZ ;  /* 0x00000006262e7890 */ /* 0x000fe4000fffe0ff */
[----:B------:R-:W-:Y:S01]  /*4080*/  UIADD3 UR24, UPT, UPT, UR24, -0x1, URZ ;  /* 0xffffffff18187890 */ /* 0x000fe2000fffe0ff */
[----:B------:R-:W-:Y:S01]  /*4090*/  UMOV UR43, 0x4008 ;  /* 0x00004008002b7882 */ /* 0x000fe20000000000 */
[----:B------:R-:W-:Y:S01]  /*40a0*/  UMOV UR45, 0x4008 ;  /* 0x00004008002d7882 */ /* 0x000fe20000000000 */
[----:B------:R2:W-:Y:S01]  /*40b0*/  UTCCP.T.S.4x32dp128bit tmem[UR29+0x100], gdesc[UR42] ;  /* 0x0001002a1d0079e7 */ /* 0x0005e20009100000 */
[----:B------:R2:W-:Y:S01]  /*40c0*/  UTCCP.T.S.4x32dp128bit tmem[UR29+0x104], gdesc[UR44] ;  /* 0x0001042c1d0079e7 */ /* 0x0005e20009100000 */
[----:B------:R-:W-:Y:S01]  /*40d0*/  UMOV UR41, 0x40004040 ;  /* 0x4000404000297882 */ /* 0x000fe20000000000 */
[----:B------:R-:W-:Y:S01]  /*40e0*/  UMOV UR39, 0x40004040 ;  /* 0x4000404000277882 */ /* 0x000fe20000000000 */
[----:B------:R-:W-:Y:S01]  /*40f0*/  UMOV UR57, 0x40004040 ;  /* 0x4000404000397882 */ /* 0x000fe20000000000 */
[----:B------:R2:W-:Y:S01]  /*4100*/  UTCQMMA gdesc[UR38], gdesc[UR40], tmem[UR16], tmem[UR36], idesc[UR37], tmem[UR10], UP1 ;  /* 0x000a242826007dea */ /* 0x0005e20008800310 */
[----:B------:R-:W-:Y:S01]  /*4110*/  UMOV UR55, 0x40004040 ;  /* 0x4000404000377882 */ /* 0x000fe20000000000 */
[----:B------:R-:W-:Y:S01]  /*4120*/  UMOV UR53, 0x40004040 ;  /* 0x4000404000357882 */ /* 0x000fe20000000000 */
[----:B------:R2:W-:Y:S01]  /*4130*/  UTCQMMA gdesc[UR54], gdesc[UR56], tmem[UR16], tmem[UR34], idesc[UR35], tmem[UR8], UPT ;  /* 0x0008223836007dea */ /* 0x0005e2000b800310 */
[----:B------:R-:W-:Y:S01]  /*4140*/  UMOV UR51, 0x40004040 ;  /* 0x4000404000337882 */ /* 0x000fe20000000000 */
[----:B------:R-:W-:Y:S01]  /*4150*/  UMOV UR49, 0x40004040 ;  /* 0x4000404000317882 */ /* 0x000fe20000000000 */
[----:B------:R2:W-:Y:S01]  /*4160*/  UTCQMMA gdesc[UR50], gdesc[UR52], tmem[UR16], tmem[UR32], idesc[UR33], tmem[UR6], UPT ;  /* 0x0006203432007dea */ /* 0x0005e2000b800310 */
[----:B------:R-:W-:Y:S01]  /*4170*/  UMOV UR47, 0x40004040 ;  /* 0x40004040002f7882 */ /* 0x000fe20000000000 */
[----:B------:R-:W-:Y:S01]  /*4180*/  UMOV UR26, 0x1 ;  /* 0x00000001001a7882 */ /* 0x000fe20000000000 */
[----:B------:R2:W-:Y:S01]  /*4190*/  UTCQMMA gdesc[UR46], gdesc[UR48], tmem[UR16], tmem[UR30], idesc[UR31], tmem[UR4], UPT ;  /* 0x00041e302e007dea */ /* 0x0005e2000b800310 */
[----:B------:R2:W-:Y:S01]  /*41a0*/  UTCBAR.MULTICAST [UR14], URZ, UR17 ;  /* 0x000000ff0e0073e9 */ /* 0x0005e20008000811 */
[----:B------:R-:W-:Y:S01]  /*41b0*/  UMOV UR23, UR27 ;  /* 0x0000001b00177c82 */ /* 0x000fe20008000000 */
[----:B------:R-:W-:Y:S05]  /*41c0*/  BRA.U UP0, `(.L_x_71) ;  /* 0xfffffffd00347547 */ /* 0x000fea000b83ffff */
.L_x_68:
[----:B------:R-:W-:Y:S01]  /*41d0*/  UIADD3 UR28, UPT, UPT, UR28, 0x1, URZ ;  /* 0x000000011c1c7890 */ /* 0x000fe2000fffe0ff */
[C---:B------:R-:W-:Y:S01]  /*41e0*/  ISETP.NE.AND P0, PT, R10.reuse, 0x2, PT ;  /* 0x000000020a00780c */ /* 0x040fe20003f05270 */
[----:B------:R-:W-:Y:S02]  /*41f0*/  UIADD3 UR15, UPT, UPT, UR15, 0xd0, URZ ;  /* 0x000000d00f0f7890 */ /* 0x000fe4000fffe0ff */
[----:B------:R-:W-:Y:S01]  /*4200*/  UISETP.NE.AND UP0, UPT, UR28, 0x2, UPT ;  /* 0x000000021c00788c */ /* 0x000fe2000bf05270 */
[----:B-12---:R-:W-:Y:S02]  /*4210*/  SEL R0, RZ, 0x1, P0 ;  /* 0x00000001ff007807 */ /* 0x006fe40000000000 */
[----:B------:R-:W-:Y:S01]  /*4220*/  SEL R10, R10, RZ, P0 ;  /* 0x000000ff0a0a7207 */ /* 0x000fe20000000000 */
[----:B------:R-:W-:Y:S01]  /*4230*/  USEL UR14, URZ, 0x1, UP0 ;  /* 0x00000001ff0e7887 */ /* 0x000fe20008000000 */
[----:B------:R-:W-:Y:S01]  /*4240*/  LOP3.LUT R9, R9, R0, RZ, 0x3c, !PT ;  /* 0x0000000009097212 */ /* 0x000fe200078e3cff */
[----:B------:R-:W-:Y:S01]  /*4250*/  USEL UR28, UR28, URZ, UP0 ;  /* 0x000000ff1c1c7287 */ /* 0x000fe20008000000 */
[----:B------:R1:W-:Y:S03]  /*4260*/  UTCBAR [UR15], URZ ;  /* 0x000000ff0f0073e9 */ /* 0x0003e600080000ff */
[----:B------:R-:W-:Y:S01]  /*4270*/  LOP3.LUT R11, R11, UR14, RZ, 0x3c, !PT ;  /* 0x0000000e0b0b7c12 */ /* 0x000fe2000f8e3cff */
[----:B------:R-:W-:Y:S07]  /*4280*/  @P1 BRA `(.L_x_72) ;  /* 0xfffffff800841947 */ /* 0x000fee000383ffff */
[----:B------:R-:W2:Y:S01]  /*4290*/  S2UR UR4, SR_CgaCtaId ;  /* 0x00000000000479c3 */ /* 0x000ea20000008800 */
[----:B------:R-:W-:Y:S01]  /*42a0*/  ELECT P0, URZ, PT ;  /* 0x0000000000ff782f */ /* 0x000fe20003800000 */
[----:B------:R-:W-:Y:S01]  /*42b0*/  IMAD.MOV.U32 R0, RZ, RZ, 0x1 ;  /* 0x00000001ff007424 */ /* 0x000fe200078e00ff */
[----:B------:R-:W-:Y:S01]  /*42c0*/  UIADD3 UR13, UPT, UPT, UR13, 0xe0, URZ ;  /* 0x000000e00d0d7890 */ /* 0x000fe2000fffe0ff */
[----:B------:R-:W-:Y:S01]  /*42d0*/  SHF.L.U32 R2, R11, 0x1f, RZ ;  /* 0x0000001f0b027819 */ /* 0x000fe200000006ff */
[----:B------:R-:W-:-:S03]  /*42e0*/  UMOV UR5, 0x40 ;  /* 0x0000004000057882 */ /* 0x000fc60000000000 */
[----:B------:R-:W-:Y:S01]  /*42f0*/  UVIRTCOUNT.DEALLOC.SMPOOL 0x80 ;  /* 0x000000800000784c */ /* 0x000fe20000000000 */
[----:B--2---:R-:W-:Y:S02]  /*4300*/  ULEA UR4, UR4, UR5, 0x18 ;  /* 0x0000000504047291 */ /* 0x004fe4000f8ec0ff */
[----:B------:R-:W-:-:S07]  /*4310*/  ULEA UR5, UR28, UR13, 0x3 ;  /* 0x0000000d1c057291 */ /* 0x000fce000f8e18ff */
[----:B------:R2:W-:Y:S02]  /*4320*/  @P0 STS.U8 [UR4+0x1c], R0 ;  /* 0x00001c00ff000988 */ /* 0x0005e40008000004 */
[----:B------:R-:W4:Y:S02]  /*4330*/  SYNCS.PHASECHK.TRANS64.TRYWAIT P0, [UR5], R2 ;  /* 0x00000002ff0075a7 */ /* 0x000f240008001105 */
[----:B--2-4-:R-:W-:Y:S05]  /*4340*/  @!P0 BRA `(.L_x_73) ;  /* 0x000000a8004c8947 */ /* 0x014fea0003800000 */
.L_x_218:
[----:B------:R-:W-:-:S04]  /*4350*/  UIADD3 UR6, UPT, UPT, UR28, 0x1, URZ ;  /* 0x000000011c067890 */ /* 0x000fc8000fffe0ff */
[----:B------:R-:W-:-:S04]  /*4360*/  UISETP.NE.AND UP0, UPT, UR6, 0x2, UPT ;  /* 0x000000020600788c */ /* 0x000fc8000bf05270 */
[----:B------:R-:W-:Y:S02]  /*4370*/  USEL UR5, URZ, 0x1, UP0 ;  /* 0x00000001ff057887 */ /* 0x000fe40008000000 */
[----:B------:R-:W-:-:S04]  /*4380*/  USEL UR6, UR6, URZ, UP0 ;  /* 0x000000ff06067287 */ /* 0x000fc80008000000 */
[----:B------:R-:W-:Y:S01]  /*4390*/  ULEA UR6, UR6, UR13, 0x3 ;  /* 0x0000000d06067291 */ /* 0x000fe2000f8e18ff */
[----:B--2---:R-:W-:-:S04]  /*43a0*/  LOP3.LUT R2, R11, UR5, RZ, 0x3c, !PT ;  /* 0x000000050b027c12 */ /* 0x004fc8000f8e3cff */
[----:B------:R-:W-:-:S04]  /*43b0*/  SHF.L.U32 R2, R2, 0x1f, RZ ;  /* 0x0000001f02027819 */ /* 0x000fc800000006ff */
[----:B------:R-:W2:Y:S02]  /*43c0*/  SYNCS.PHASECHK.TRANS64.TRYWAIT P0, [UR6], R2 ;  /* 0x00000002ff0075a7 */ /* 0x000ea40008001106 */
[----:B--2---:R-:W-:Y:S05]  /*43d0*/  @!P0 BRA `(.L_x_74) ;  /* 0x000000a800408947 */ /* 0x004fea0003800000 */
.L_x_220:
[----:B------:R-:W-:Y:S01]  /*43e0*/  NOP ;  /* 0x0000000000007918 */ /* 0x000fe20000000000 */
[----:B--2---:R-:W2:Y:S01]  /*43f0*/  LDS R0, [UR4+0x14] ;  /* 0x00001404ff007984 */ /* 0x004ea20008000800 */
[----:B------:R-:W-:Y:S01]  /*4400*/  ULOP3.LUT UR6, UR29, 0xffff, URZ, 0xc0, !UPT ;  /* 0x0000ffff1d067892 */ /* 0x000fe2000f8ec0ff */
[----:B------:R-:W-:Y:S01]  /*4410*/  UMOV UR8, 0xffff ;  /* 0x0000ffff00087882 */ /* 0x000fe20000000000 */
[----:B------:R-:W-:Y:S02]  /*4420*/  UMOV UR5, 0x1 ;  /* 0x0000000100057882 */ /* 0x000fe40000000000 */
[----:B------:R-:W-:-:S04]  /*4430*/  USHF.R.U32.HI UR6, URZ, 0x5, UR6 ;  /* 0x00000005ff067899 */ /* 0x000fc80008011606 */
[----:B------:R-:W-:Y:S02]  /*4440*/  USHF.L.U32 UR8, UR8, UR6, URZ ;  /* 0x0000000608087299 */ /* 0x000fe400080006ff */
[----:B------:R-:W-:-:S04]  /*4450*/  USHF.L.U32 UR5, UR5, UR6, URZ ;  /* 0x0000000605057299 */ /* 0x000fc800080006ff */
[----:B--2---:R-:W-:-:S04]  /*4460*/  LOP3.LUT R0, R0, UR8, RZ, 0xc0, !PT ;  /* 0x0000000800007c12 */ /* 0x004fc8000f8ec0ff */
[----:B------:R-:W-:-:S13]  /*4470*/  ISETP.NE.AND P0, PT, R0, UR8, PT ;  /* 0x0000000800007c0c */ /* 0x000fda000bf05270 */
[----:B------:R-:W-:Y:S05]  /*4480*/  @P0 BRA `(.L_x_75) ;  /* 0x0000000000580947 */ /* 0x000fea0003800000 */
[----:B------:R-:W2:Y:S02]  /*4490*/  LDS R0, [UR4+0x18] ;  /* 0x00001804ff007984 */ /* 0x000ea40008000800 */
[----:B--2---:R-:W-:-:S04]  /*44a0*/  LOP3.LUT R0, R0, UR5, RZ, 0xc0, !PT ;  /* 0x0000000500007c12 */ /* 0x004fc8000f8ec0ff */
[----:B------:R-:W-:-:S13]  /*44b0*/  ISETP.NE.AND P0, PT, R0, UR5, PT ;  /* 0x0000000500007c0c */ /* 0x000fda000bf05270 */
[----:B------:R-:W-:Y:S05]  /*44c0*/  @P0 BRA `(.L_x_76) ;  /* 0x00000000003c0947 */ /* 0x000fea0003800000 */
[----:B------:R-:W2:Y:S01]  /*44d0*/  S2R R2, SR_LANEID ;  /* 0x0000000000027919 */ /* 0x000ea20000000000 */
[----:B------:R-:W-:Y:S01]  /*44e0*/  ULOP3.LUT UR8, URZ, UR8, URZ, 0x33, !UPT ;  /* 0x00000008ff087292 */ /* 0x000fe2000f8e33ff */
[----:B------:R-:W-:Y:S02]  /*44f0*/  VOTEU.ANY UR7, UPT, PT ;  /* 0x0000000000077886 */ /* 0x000fe400038e0100 */
[----:B------:R-:W-:-:S03]  /*4500*/  UFLO.U32 UR7, UR7 ;  /* 0x00000007000772bd */ /* 0x000fc600080e0000 */
[----:B------:R-:W-:-:S04]  /*4510*/  IMAD.U32 R0, RZ, RZ, UR8 ;  /* 0x00000008ff007e24 */ /* 0x000fc8000f8e00ff */
[----:B------:R4:W1:Y:S02]  /*4520*/  REDUX UR6, R0 ;  /* 0x00000000000673c4 */ /* 0x0008640000000000 */
[----:B------:R1:W-:Y:S01]  /*4530*/  UTCATOMSWS.AND URZ, UR8 ;  /* 0x0000000800ff79e3 */ /* 0x0003e20008000000 */
[----:B--2---:R-:W-:Y:S02]  /*4540*/  ISETP.EQ.U32.AND P0, PT, R2, UR7, PT ;  /* 0x0000000702007c0c */ /* 0x004fe4000bf02070 */
[----:B----4-:R-:W-:Y:S02]  /*4550*/  LOP3.LUT R0, RZ, UR5, RZ, 0x33, !PT ;  /* 0x00000005ff007c12 */ /* 0x010fe4000f8e33ff */
[----:B-1----:R-:W-:Y:S02]  /*4560*/  MOV R2, UR6 ;  /* 0x0000000600027c02 */ /* 0x002fe40008000f00 */
[----:B------:R-:W1:Y:S07]  /*4570*/  REDUX UR5, R0 ;  /* 0x00000000000573c4 */ /* 0x000e6e0000000000 */
[----:B------:R2:W-:Y:S01]  /*4580*/  @P0 ATOMS.AND RZ, [UR4+0x14], R2 ;  /* 0x00001402ffff098c */ /* 0x0005e2000a800004 */
[----:B-1----:R-:W-:-:S05]  /*4590*/  IMAD.U32 R0, RZ, RZ, UR5 ;  /* 0x00000005ff007e24 */ /* 0x002fca000f8e00ff */
[----:B------:R2:W-:Y:S01]  /*45a0*/  @P0 ATOMS.AND RZ, [UR4+0x18], R0 ;  /* 0x00001800ffff098c */ /* 0x0005e2000a800004 */
[----:B------:R-:W-:Y:S05]  /*45b0*/  BRA `(.L_x_77) ;  /* 0x0000000000147947 */ /* 0x000fea0003800000 */
.L_x_76:
[----:B------:R-:W-:Y:S02]  /*45c0*/  MOV R2, 0x45e0 ;  /* 0x000045e000027802 */ /* 0x000fe40000000f00 */
[----:B-1-3-5:R-:W-:Y:S05]  /*45d0*/  CALL.REL.NOINC `($__internal_0_$__cuda_sm10x_tcgen05_guardrail_trap_col_being_dealloced_not_returned_by_alloc) ;  /* 0x000000ac00d87944 */ /* 0x02afea0003c00000 */
[----:B------:R-:W-:Y:S05]  /*45e0*/  BRA `(.L_x_77) ;  /* 0x0000000000087947 */ /* 0x000fea0003800000 */
.L_x_75:
[----:B------:R-:W-:Y:S02]  /*45f0*/  MOV R2, 0x4610 ;  /* 0x0000461000027802 */ /* 0x000fe40000000f00 */
[----:B-1-3-5:R-:W-:Y:S05]  /*4600*/  CALL.REL.NOINC `($__internal_2_$__cuda_sm10x_tcgen05_guardrail_trap_unallocated_columns_being_dealloced) ;  /* 0x000000ac00e47944 */ /* 0x02afea0003c00000 */
.L_x_77:
[----:B------:R-:W-:Y:S01]  /*4610*/  NOP ;  /* 0x0000000000007918 */ /* 0x000fe20000000000 */
[----:B------:R-:W-:Y:S05]  /*4620*/  EXIT ;  /* 0x000000000000794d */ /* 0x000fea0003800000 */
.L_x_61:
[----:B------:R-:W-:-:S09]  /*4630*/  UISETP.NE.OR UP6, UPT, UR16, 0x3, !UP6 ;  /* 0x000000031000788c */ /* 0x000fd2000f7c5670 */
[----:B------:R-:W-:Y:S05]  /*4640*/  BRA.U UP6, `(.L_x_78) ;  /* 0x0000001906387547 */ /* 0x000fea000b800000 */
[----:B------:R-:W1:Y:S01]  /*4650*/  LDC R0, c[0x0][0xf30] ;  /* 0x0003cc00ff007b82 */ /* 0x000e620000000800 */
[----:B------:R-:W-:Y:S01]  /*4660*/  UMOV UR5, 0x400 ;  /* 0x0000040000057882 */ /* 0x000fe20000000000 */
[----:B------:R-:W-:Y:S01]  /*4670*/  CS2R R30, SRZ ;  /* 0x00000000001e7805 */ /* 0x000fe2000001ff00 */
[----:B------:R-:W-:Y:S01]  /*4680*/  ULEA UR5, UR37, UR5, 0x18 ;  /* 0x0000000525057291 */ /* 0x000fe2000f8ec0ff */
[----:B------:R-:W-:Y:S01]  /*4690*/  IMAD.MOV.U32 R27, RZ, RZ, 0x1000 ;  /* 0x00001000ff1b7424 */ /* 0x000fe200078e00ff */
[----:B------:R-:W-:Y:S02]  /*46a0*/  UPLOP3.LUT UP0, UPT, UPT, UPT, UPT, 0x40, 0x4 ;  /* 0x000000000004789c */ /* 0x000fe40003f0e870 */
[----:B------:R-:W-:Y:S01]  /*46b0*/  UIADD3 UR57, UPT, UPT, UR5, 0x60, URZ ;  /* 0x0000006005397890 */ /* 0x000fe2000fffe0ff */
[----:B------:R-:W2:Y:S01]  /*46c0*/  LDC R26, c[0x0][0x370] ;  /* 0x0000dc00ff1a7b82 */ /* 0x000ea20000000800 */
[----:B------:R-:W-:Y:S02]  /*46d0*/  UIADD3 UR49, UPT, UPT, UR5, 0x68, URZ ;  /* 0x0000006805317890 */ /* 0x000fe4000fffe0ff */
[----:B------:R-:W-:-:S02]  /*46e0*/  UIADD3 UR41, UPT, UPT, UR5, 0x70, URZ ;  /* 0x0000007005297890 */ /* 0x000fc4000fffe0ff */
[----:B------:R-:W-:-:S03]  /*46f0*/  UIADD3 UR25, UPT, UPT, UR5, 0x78, URZ ;  /* 0x0000007805197890 */ /* 0x000fc6000fffe0ff */
[----:B------:R-:W3:Y:S08]  /*4700*/  LDC R3, c[0x0][0xf0c] ;  /* 0x0003c300ff037b82 */ /* 0x000ef00000000800 */
[----:B------:R-:W4:Y:S01]  /*4710*/  LDC R24, c[0x0][0xf20] ;  /* 0x0003c800ff187b82 */ /* 0x000f220000000800 */
[----:B-1----:R-:W-:-:S07]  /*4720*/  ISETP.NE.AND P1, PT, R0, 0x1, PT ;  /* 0x000000010000780c */ /* 0x002fce0003f25270 */
[----:B------:R-:W1:Y:S08]  /*4730*/  LDC.64 R32, c[0x0][0x348] ;  /* 0x0000d200ff207b82 */ /* 0x000e700000000a00 */
[----:B------:R-:W1:Y:S08]  /*4740*/  LDC.64 R14, c[0x0][0xc88] ;  /* 0x00032200ff0e7b82 */ /* 0x000e700000000a00 */
[----:B------:R-:W1:Y:S08]  /*4750*/  LDC.64 R18, c[0x0][0xf10] ;  /* 0x0003c400ff127b82 */ /* 0x000e700000000a00 */
[----:B------:R-:W1:Y:S08]  /*4760*/  LDC.64 R6, c[0x0][0xf18] ;  /* 0x0003c600ff067b82 */ /* 0x000e700000000a00 */
[----:B------:R-:W1:Y:S08]  /*4770*/  LDC.64 R4, c[0x0][0xf28] ;  /* 0x0003ca00ff047b82 */ /* 0x000e700000000a00 */
[----:B------:R-:W1:Y:S08]  /*4780*/  LDC.64 R16, c[0x0][0xc90] ;  /* 0x00032400ff107b82 */ /* 0x000e700000000a00 */
[----:B--234-:R-:W1:Y:S02]  /*4790*/  LDC R25, c[0x0][0x374] ;  /* 0x0000dd00ff197b82 */ /* 0x01ce640000000800 */
.L_x_93:
[C---:B------:R-:W-:Y:S02]  /*47a0*/  LEA R0, R31.reuse, UR5, 0x3 ;  /* 0x000000051f007c11 */ /* 0x040fe4000f8e18ff */
[----:B------:R-:W-:Y:S02]  /*47b0*/  SHF.L.U32 R2, R30, 0x1f, RZ ;  /* 0x0000001f1e027819 */ /* 0x000fe400000006ff */
[----:B------:R-:W-:Y:S02]  /*47c0*/  LEA R20, R31, UR5, 0x4 ;  /* 0x000000051f147c11 */ /* 0x000fe4000f8e20ff */
[----:B--2---:R-:W2:Y:S02]  /*47d0*/  SYNCS.PHASECHK.TRANS64.TRYWAIT P0, [R0+URZ+0xb0], R2 ;  /* 0x0000b002000075a7 */ /* 0x004ea400080011ff */
[----:B--2---:R-:W-:Y:S05]  /*47e0*/  @!P0 BRA `(.L_x_79) ;  /* 0x000000a400548947 */ /* 0x004fea0003800000 */
.L_x_221:
[----:B------:R-:W-:Y:S01]  /*47f0*/  ISETP.GE.AND P0, PT, R43, 0x1, PT ;  /* 0x000000012b00780c */ /* 0x000fe20003f06270 */
[----:B------:R-:W3:Y:S01]  /*4800*/  LDS.128 R20, [R20+0x120] ;  /* 0x0001200014147984 */ /* 0x000ee20000000c00 */
[----:B-1----:R-:W-:Y:S01]  /*4810*/  ISETP.NE.U32.AND P5, PT, R16, RZ, PT ;  /* 0x000000ff1000720c */ /* 0x002fe20003fa5070 */
[----:B--2---:R-:W-:Y:S01]  /*4820*/  VIADD R0, R0, 0xc0 ;  /* 0x000000c000007836 */ /* 0x004fe20000000000 */
[----:B------:R-:W-:Y:S01]  /*4830*/  ISETP.NE.U32.AND P4, PT, R16, RZ, PT ;  /* 0x000000ff1000720c */ /* 0x000fe20003f85070 */
[----:B------:R-:W-:Y:S01]  /*4840*/  IMAD.MOV.U32 R28, RZ, RZ, 0x1 ;  /* 0x00000001ff1c7424 */ /* 0x000fe200078e00ff */
[C---:B------:R-:W-:Y:S01]  /*4850*/  ISETP.NE.AND.EX P5, PT, R17.reuse, RZ, PT, P5 ;  /* 0x000000ff1100720c */ /* 0x040fe20003fa5350 */
[----:B------:R-:W-:Y:S01]  /*4860*/  USHF.L.U32 UR58, UR11, 0x7, URZ ;  /* 0x000000070b3a7899 */ /* 0x000fe200080006ff */
[----:B------:R-:W-:Y:S01]  /*4870*/  PRMT R0, RZ, 0x654, R0 ;  /* 0x00000654ff007816 */ /* 0x000fe20000000000 */
[----:B------:R-:W-:Y:S01]  /*4880*/  @!PT LDS RZ, [RZ] ;  /* 0x00000000fffff984 */ /* 0x000fe20000000800 */
[----:B------:R-:W-:Y:S01]  /*4890*/  @!PT LDS RZ, [RZ] ;  /* 0x00000000fffff984 */ /* 0x000fe20000000800 */
[----:B------:R-:W-:Y:S01]  /*48a0*/  @!PT LDS RZ, [RZ] ;  /* 0x00000000fffff984 */ /* 0x000fe20000000800 */
[----:B------:R-:W-:Y:S01]  /*48b0*/  @!PT LDS RZ, [RZ] ;  /* 0x00000000fffff984 */ /* 0x000fe20000000800 */
[----:B------:R1:W-:Y:S06]  /*48c0*/  MEMBAR.ALL.CTA ;  /* 0x0000000000007992 */ /* 0x0003ec0000008000 */
[----:B-1----:R-:W1:Y:S01]  /*48d0*/  FENCE.VIEW.ASYNC.S ;  /* 0x00000000000073c6 */ /* 0x002e620000000000 */
[----:B------:R-:W-:Y:S01]  /*48e0*/  ISETP.NE.AND.EX P4, PT, R17, RZ, PT, P4 ;  /* 0x000000ff1100720c */ /* 0x000fe20003f85340 */
[----:B------:R-:W-:Y:S01]  /*48f0*/  USHF.L.U32 UR59, UR27, 0x7, URZ ;  /* 0x000000071b3b7899 */ /* 0x000fe200080006ff */
[----:B------:R-:W-:Y:S01]  /*4900*/  SHF.L.U32 R28, R28, 0x1f, RZ ;  /* 0x0000001f1c1c7819 */ /* 0x000fe200000006ff */
[----:B-1----:R1:W-:Y:S01]  /*4910*/  SYNCS.ARRIVE.TRANS64.RED.A1T0 RZ, [R0+URZ], RZ ;  /* 0x000000ff00ff79a7 */ /* 0x0023e200081004ff */
[----:B---3--:R-:W-:Y:S11]  /*4920*/  LOP3.LUT P3, RZ, R22, 0x1, RZ, 0xc0, !PT ;  /* 0x0000000116ff7812 */ /* 0x008ff6000786c0ff */
[----:B------:R-:W-:Y:S02]  /*4930*/  @!UPT UIADD3 URZ, UPT, UPT, URZ, URZ, URZ ;  /* 0x000000fffffff290 */ /* 0x000fe4000fffe0ff */
[----:B------:R-:W-:Y:S02]  /*4940*/  @P3 MOV R11, R20 ;  /* 0x00000014000b3202 */ /* 0x000fe40000000f00 */
[----:B------:R-:W-:Y:S01]  /*4950*/  @P3 LOP3.LUT R10, R21, 0xffff, RZ, 0xc0, !PT ;  /* 0x0000ffff150a3812 */ /* 0x000fe200078ec0ff */
[----:B-1----:R-:W-:Y:S06]  /*4960*/  @!P0 BRA `(.L_x_80) ;  /* 0x0000000000a48947 */ /* 0x002fec0003800000 */
[-C--:B------:R-:W-:Y:S01]  /*4970*/  IMAD.HI.U32 R0, R25, R7.reuse, RZ ;  /* 0x0000000719007227 */ /* 0x080fe200078e00ff */
[----:B------:R-:W-:Y:S02]  /*4980*/  ISETP.NE.AND P0, PT, R6, 0x1, PT ;  /* 0x000000010600780c */ /* 0x000fe40003f05270 */
[----:B------:R-:W-:Y:S01]  /*4990*/  ISETP.NE.AND P2, PT, R43, 0x1, PT ;  /* 0x000000012b00780c */ /* 0x000fe20003f45270 */
[----:B------:R-:W-:Y:S01]  /*49a0*/  IMAD.HI.U32 R9, R26, R18, RZ ;  /* 0x000000121a097227 */ /* 0x000fe200078e00ff */
[----:B------:R-:W-:Y:S02]  /*49b0*/  SHF.R.U32.HI R0, RZ, R24, R0 ;  /* 0x00000018ff007219 */ /* 0x000fe40000011600 */
[----:B------:R-:W-:Y:S01]  /*49c0*/  ISETP.NE.AND P6, PT, R3, 0x1, PT ;  /* 0x000000010300780c */ /* 0x000fe20003fc5270 */
[----:B------:R-:W-:Y:S01]  /*49d0*/  IMAD.HI.U32 R13, R10, R7, RZ ;  /* 0x000000070a0d7227 */ /* 0x000fe200078e00ff */
[----:B------:R-:W-:Y:S02]  /*49e0*/  SHF.R.U32.HI R9, RZ, R19, R9 ;  /* 0x00000013ff097219 */ /* 0x000fe40000011609 */
[----:B------:R-:W-:Y:S01]  /*49f0*/  SEL R0, R25, R0, !P0 ;  /* 0x0000000019007207 */ /* 0x000fe20004000000 */
[----:B------:R-:W-:Y:S01]  /*4a00*/  IMAD.HI.U32 R12, R11, R18, RZ ;  /* 0x000000120b0c7227 */ /* 0x000fe200078e00ff */
[----:B------:R-:W-:Y:S03]  /*4a10*/  SEL R9, R26, R9, !P6 ;  /* 0x000000091a097207 */ /* 0x000fe60007000000 */
[-C--:B------:R-:W-:Y:S01]  /*4a20*/  IMAD.HI.U32 R8, R0, R4.reuse, RZ ;  /* 0x0000000400087227 */ /* 0x080fe200078e00ff */
[----:B------:R-:W-:Y:S03]  /*4a30*/  SHF.R.U32.HI R12, RZ, R19, R12 ;  /* 0x00000013ff0c7219 */ /* 0x000fe6000001160c */
[----:B------:R-:W-:Y:S01]  /*4a40*/  IMAD.HI.U32 R2, R9, R4, RZ ;  /* 0x0000000409027227 */ /* 0x000fe200078e00ff */
[-C--:B------:R-:W-:Y:S02]  /*4a50*/  @P2 SHF.R.U32.HI R0, RZ, R5.reuse, R8 ;  /* 0x00000005ff002219 */ /* 0x080fe40000011608 */
[----:B------:R-:W-:Y:S02]  /*4a60*/  SHF.R.U32.HI R8, RZ, R24, R13 ;  /* 0x00000018ff087219 */ /* 0x000fe4000001160d */
[----:B------:R-:W-:Y:S01]  /*4a70*/  @P2 SHF.R.U32.HI R9, RZ, R5, R2 ;  /* 0x00000005ff092219 */ /* 0x000fe20000011602 */
[----:B------:R-:W-:Y:S01]  /*4a80*/  IMAD R0, R43, R0, RZ ;  /* 0x000000002b007224 */ /* 0x000fe200078e02ff */
[----:B------:R-:W-:Y:S02]  /*4a90*/  SEL R8, R10, R8, !P0 ;  /* 0x000000080a087207 */ /* 0x000fe40004000000 */
[----:B------:R-:W-:Y:S01]  /*4aa0*/  SEL R2, R11, R12, !P6 ;  /* 0x0000000c0b027207 */ /* 0x000fe20007000000 */
[C---:B------:R-:W-:Y:S01]  /*4ab0*/  IMAD R12, R43.reuse, R9, RZ ;  /* 0x000000092b0c7224 */ /* 0x040fe200078e02ff */
[C---:B------:R-:W-:Y:S01]  /*4ac0*/  ISETP.GE.AND P0, PT, R8.reuse, R0, PT ;  /* 0x000000000800720c */ /* 0x040fe20003f06270 */
[----:B------:R-:W-:Y:S03]  /*4ad0*/  IMAD.HI.U32 R0, R8, R4, RZ ;  /* 0x0000000408007227 */ /* 0x000fe600078e00ff */
[----:B------:R-:W-:Y:S02]  /*4ae0*/  ISETP.GE.OR P0, PT, R2, R12, P0 ;  /* 0x0000000c0200720c */ /* 0x000fe40000706670 */
[-C--:B------:R-:W-:Y:S04]  /*4af0*/  SHF.R.U32.HI R0, RZ, R5.reuse, R0 ;  /* 0x00000005ff007219 */ /* 0x080fe80000011600 */
[----:B------:R-:W-:Y:S05]  /*4b00*/  SEL R13, R8, R0, !P2 ;  /* 0x00000000080d7207 */ /* 0x000fea0005000000 */
[----:B------:R-:W-:Y:S02]  /*4b10*/  IMAD.MOV R12, RZ, RZ, -R13 ;  /* 0x000000ffff0c7224 */ /* 0x000fe400078e0a0d */
[C---:B------:R-:W-:Y:S04]  /*4b20*/  @!P0 IMAD.HI.U32 R0, R2.reuse, R4, RZ ;  /* 0x0000000402008227 */ /* 0x040fe800078e00ff */
[----:B------:R-:W-:Y:S01]  /*4b30*/  IMAD R12, R43, R12, R8 ;  /* 0x0000000c2b0c7224 */ /* 0x000fe200078e0208 */
[----:B------:R-:W-:Y:S04]  /*4b40*/  @!P0 SHF.R.U32.HI R0, RZ, R5, R0 ;  /* 0x00000005ff008219 */ /* 0x000fe80000011600 */
[----:B------:R-:W-:Y:S04]  /*4b50*/  @!P0 SEL R0, R2, R0, !P2 ;  /* 0x0000000002008207 */ /* 0x000fe80005000000 */
[----:B------:R-:W-:Y:S01]  /*4b60*/  @!P0 IADD3 R13, PT, PT, R13, -R0, RZ ;  /* 0x800000000d0d8210 */ /* 0x000fe20007ffe0ff */
[----:B------:R-:W-:Y:S01]  /*4b70*/  @!P0 IMAD R0, R9, R12, R0 ;  /* 0x0000000c09008224 */ /* 0x000fe200078e0200 */
[----:B------:R-:W-:Y:S01]  /*4b80*/  IADD3 R9, PT, PT, -R8, RZ, RZ ;  /* 0x000000ff08097210 */ /* 0x000fe20007ffe1ff */
[--C-:B------:R-:W-:Y:S02]  /*4b90*/  IMAD.MOV R12, RZ, RZ, -R2.reuse ;  /* 0x000000ffff0c7224 */ /* 0x100fe400078e0a02 */
[----:B------:R-:W-:Y:S02]  /*4ba0*/  @!P0 IMAD R8, R13, R43, R2 ;  /* 0x0000002b0d088224 */ /* 0x000fe400078e0202 */
[----:B------:R-:W-:Y:S02]  /*4bb0*/  @!P0 IMAD.MOV.U32 R2, RZ, RZ, R0 ;  /* 0x000000ffff028224 */ /* 0x000fe400078e0000 */
[----:B------:R-:W-:Y:S02]  /*4bc0*/  IMAD R11, R3, R12, R11 ;  /* 0x0000000c030b7224 */ /* 0x000fe400078e020b */
[----:B------:R-:W-:Y:S02]  /*4bd0*/  IMAD R10, R6, R9, R10 ;  /* 0x00000009060a7224 */ /* 0x000fe400078e020a */
[----:B------:R-:W-:Y:S02]  /*4be0*/  IMAD R11, R2, R3, R11 ;  /* 0x00000003020b7224 */ /* 0x000fe400078e020b */
[----:B------:R-:W-:Y:S02]  /*4bf0*/  IMAD R10, R8, R6, R10 ;  /* 0x00000006080a7224 */ /* 0x000fe400078e020a */
.L_x_80:
[----:B------:R-:W-:Y:S05]  /*4c00*/  BRA.U UP0, `(.L_x_81) ;  /* 0x0000000100107547 */ /* 0x000fea000b800000 */
[----:B------:R-:W-:Y:S04]  /*4c10*/  MOV R2, UR4 ;  /* 0x0000000400027c02 */ /* 0x000fe80008000f00 */
[----:B------:R-:W-:Y:S04]  /*4c20*/  SHF.L.U32 R2, R2, 0x1f, RZ ;  /* 0x0000001f02027819 */ /* 0x000fe800000006ff */
[----:B------:R-:W1:Y:S02]  /*4c30*/  SYNCS.PHASECHK.TRANS64.TRYWAIT P0, [UR5+0xa8], R2 ;  /* 0x0000a802ff0075a7 */ /* 0x000e640008001105 */
[----:B-1----:R-:W-:Y:S05]  /*4c40*/  @!P0 BRA `(.L_x_82) ;  /* 0x000000a000508947 */ /* 0x002fea0003800000 */
.L_x_81:
[----:B------:R-:W-:Y:S05]  /*4c50*/  @!P5 BRA `(.L_x_83) ;  /* 0x00000000002cd947 */ /* 0x000fea0003800000 */
[----:B------:R-:W-:Y:S01]  /*4c60*/  ISETP.NE.U32.AND P0, PT, R14, RZ, PT ;  /* 0x000000ff0e00720c */ /* 0x000fe20003f05070 */
[----:B------:R-:W-:Y:S03]  /*4c70*/  IMAD.MOV.U32 R90, RZ, RZ, 0x1 ;  /* 0x00000001ff5a7424 */ /* 0x000fe600078e00ff */
[----:B------:R-:W-:Y:S11]  /*4c80*/  ISETP.NE.AND.EX P0, PT, R15, RZ, PT, P0 ;  /* 0x000000ff0f00720c */ /* 0x000ff60003f05300 */
[----:B------:R-:W-:Y:S02]  /*4c90*/  @!UPT UIADD3 URZ, UPT, UPT, URZ, URZ, URZ ;  /* 0x000000fffffff290 */ /* 0x000fe4000fffe0ff */
[----:B------:R-:W2:Y:S01]  /*4ca0*/  @P0 LDC.64 R8, c[0x0][0xc88] ;  /* 0x00032200ff080b82 */ /* 0x000ea20000000a00 */
[----:B-1----:R-:W-:Y:S04]  /*4cb0*/  @P0 IMAD R0, R16, UR44, RZ ;  /* 0x0000002c10000c24 */ /* 0x002fe8000f8e02ff */
[----:B--2---:R-:W-:Y:S04]  /*4cc0*/  @P0 IMAD.WIDE R8, R0, 0x4, R8 ;  /* 0x0000000400080825 */ /* 0x004fe800078e0208 */
[----:B------:R-:W-:Y:S01]  /*4cd0*/  HFMA2 R0, -RZ, RZ, 0, 5.9604644775390625e-08 ;  /* 0x00000001ff007431 */ /* 0x000fe200000001ff */
[----:B-----5:R2:W5:Y:S04]  /*4ce0*/  @P0 LDG.E R53, desc[UR46][R8.64] ;  /* 0x0000002e08350981 */ /* 0x020568000c1e1900 */
[----:B------:R-:W-:Y:S01]  /*4cf0*/  @!P0 PRMT R90, R0, 0x7610, R90 ;  /* 0x00007610005a8816 */ /* 0x000fe2000000005a */
[----:B--2---:R-:W3:Y:S06]  /*4d00*/  @!P0 LDC R53, c[0x0][0xc80] ;  /* 0x00032000ff358b82 */ /* 0x004eec0000000800 */
.L_x_83:
[----:B---3-5:R-:W-:Y:S01]  /*4d10*/  @!P4 FSETP.EQ.AND P0, PT, R53, RZ, PT ;  /* 0x000000ff3500c20b */ /* 0x028fe20003f02000 */
[----:B------:R-:W-:Y:S01]  /*4d20*/  @!UPT UIADD3 URZ, UPT, UPT, URZ, URZ, URZ ;  /* 0x000000fffffff290 */ /* 0x000fe2000fffe0ff */
[----:B------:R-:W-:Y:S11]  /*4d30*/  @!P4 BRA `(.L_x_84) ;  /* 0x000000000018c947 */ /* 0x000ff60003800000 */
[----:B------:R-:W-:Y:S02]  /*4d40*/  LOP3.LUT P2, RZ, R90, 0xff, RZ, 0xc0, !PT ;  /* 0x000000ff5aff7812 */ /* 0x000fe4000784c0ff */
[----:B------:R-:W-:Y:S04]  /*4d50*/  ISETP.NE.U32.AND P0, PT, R14, RZ, PT ;  /* 0x000000ff0e00720c */ /* 0x000fe80003f05070 */
[----:B------:R-:W-:Y:S04]  /*4d60*/  ISETP.NE.AND.EX P0, PT, R15, RZ, PT, P0 ;  /* 0x000000ff0f00720c */ /* 0x000fe80003f05300 */
[----:B------:R-:W-:Y:S03]  /*4d70*/  PLOP3.LUT P0, PT, P0, PT, PT, 0x8, 0x80 ;  /* 0x000000000080781c */ /* 0x000fe6000070e170 */
[----:B------:R-:W-:Y:S11]  /*4d80*/  @P2 FSETP.EQ.AND P0, PT, R53, RZ, PT ;  /* 0x000000ff3500220b */ /* 0x000ff60003f02000 */
[----:B------:R-:W-:Y:S02]  /*4d90*/  @!UPT UIADD3 URZ, UPT, UPT, URZ, URZ, URZ ;  /* 0x000000fffffff290 */ /* 0x000fe4000fffe0ff */
.L_x_84:
[----:B------:R-:W2:Y:S01]  /*4da0*/  SYNCS.PHASECHK.TRANS64.TRYWAIT P2, [UR5+0x80], R28 ;  /* 0x0000801cff0075a7 */ /* 0x000ea20008041105 */
[----:B------:R-:W-:Y:S04]  /*4db0*/  ELECT P4, URZ, PT ;  /* 0x0000000000ff782f */ /* 0x000fe80003880000 */
[----:B------:R-:W-:Y:S11]  /*4dc0*/  PLOP3.LUT P4, PT, P0, P4, PT, 0xf2, 0x2f ;  /* 0x00000000002f781c */ /* 0x000ff60000789e72 */
[----:B------:R-:W-:Y:S02]  /*4dd0*/  @!UPT UIADD3 URZ, UPT, UPT, URZ, URZ, URZ ;  /* 0x000000fffffff290 */ /* 0x000fe4000fffe0ff */
[----:B------:R-:W-:Y:S05]  /*4de0*/  @!P4 IADD3 R8, P0, PT, R32, 0x980, RZ ;  /* 0x000009802008c810 */ /* 0x000fea0007f1e0ff */
[----:B-1----:R-:W-:Y:S01]  /*4df0*/  @!P4 IMAD.X R2, RZ, RZ, R33, P0 ;  /* 0x000000ffff02c224 */ /* 0x002fe200000e0621 */
[----:B--2---:R-:W-:Y:S07]  /*4e00*/  @!P2 BRA `(.L_x_85) ;  /* 0x0000009c00f8a947 */ /* 0x004fee0003800000 */
.L_x_224:
[----:B------:R-:W-:Y:S01]  /*4e10*/  @!P4 R2UR UR7, R8 ;  /* 0x000000000807c2ca */ /* 0x000fe200000e0000 */
[----:B------:R-:W-:Y:S01]  /*4e20*/  VOTEU.ALL UP0, P4 ;  /* 0x0000000000ff7886 */ /* 0x000fe20002000000 */
[----:B------:R-:W-:Y:S01]  /*4e30*/  @!P4 R2UR UR6, R2 ;  /* 0x000000000206c2ca */ /* 0x000fe200000e0000 */
[----:B------:R-:W-:Y:S01]  /*4e40*/  VOTEU.ALL UP1, P4 ;  /* 0x0000000000ff7886 */ /* 0x000fe20002020000 */
[----:B------:R-:W-:Y:S01]  /*4e50*/  UMOV UR60, UR44 ;  /* 0x0000002c003c7c82 */ /* 0x000fe20008000000 */
[----:B-1----:R-:W-:Y:S01]  /*4e60*/  @!P4 IMAD.MOV.U32 R0, RZ, RZ, 0x1000 ;  /* 0x00001000ff00c424 */ /* 0x002fe200078e00ff */
[----:B------:R-:W-:Y:S02]  /*4e70*/  @!UP0 UIADD3 UR56, UPT, UPT, UR5, 0x200, URZ ;  /* 0x0000020005388890 */ /* 0x000fe4000fffe0ff */
[----:B------:R-:W-:Y:S02]  /*4e80*/  @!UP0 UIADD3 UR10, UPT, UPT, UR58, 0x40, URZ ;  /* 0x000000403a0a8890 */ /* 0x000fe4000fffe0ff */
[----:B------:R-:W-:Y:S01]  /*4e90*/  @!UP0 UIADD3 UR8, UPT, UPT, UR5, 0xa00, URZ ;  /* 0x00000a0005088890 */ /* 0x000fe2000fffe0ff */
[----:B------:R-:W-:Y:S02]  /*4ea0*/  VOTEU.ALL UP0, P4 ;  /* 0x0000000000ff7886 */ /* 0x000fe40002000000 */
[----:B------:R-:W-:Y:S01]  /*4eb0*/  IMAD.U32 R8, RZ, RZ, UR7 ;  /* 0x00000007ff087e24 */ /* 0x000fe2000f8e00ff */
[----:B------:R-:W-:Y:S01]  /*4ec0*/  UMOV UR7, 0x10000000 ;  /* 0x1000000000077882 */ /* 0x000fe20000000000 */
[----:B------:R-:W-:Y:S01]  /*4ed0*/  IMAD.U32 R9, RZ, RZ, UR6 ;  /* 0x00000006ff097e24 */ /* 0x000fe2000f8e00ff */
[----:B------:R-:W-:Y:S01]  /*4ee0*/  UMOV UR6, 0x0 ;  /* 0x0000000000067882 */ /* 0x000fe20000000000 */
[----:B------:R-:W-:Y:S01]  /*4ef0*/  UMOV UR9, UR57 ;  /* 0x0000003900097c82 */ /* 0x000fe20008000000 */
[----:B------:R-:W-:Y:S01]  /*4f00*/  @!P4 R2UR UR16, R8 ;  /* 0x000000000810c2ca */ /* 0x000fe200000e0000 */
[----:B------:R-:W-:Y:S01]  /*4f10*/  UMOV UR11, UR59 ;  /* 0x0000003b000b7c82 */ /* 0x000fe20008000000 */
[----:B------:R-:W-:Y:S01]  /*4f20*/  @!P4 R2UR UR17, R9 ;  /* 0x000000000911c2ca */ /* 0x000fe200000e0000 */
[----:B------:R-:W-:Y:S01]  /*4f30*/  UMOV UR12, UR44 ;  /* 0x0000002c000c7c82 */ /* 0x000fe20008000000 */
[----:B------:R-:W-:Y:S01]  /*4f40*/  UPRMT UR14, UR37, 0x654, UR57 ;  /* 0x00000654250e7896 */ /* 0x000fe20008000039 */
[----:B------:R-:W-:Y:S05]  /*4f50*/  @!P4 IADD3 R8, P0, PT, R32, 0x980, RZ ;  /* 0x000009802008c810 */ /* 0x000fea0007f1e0ff */
[----:B------:R-:W-:Y:S05]  /*4f60*/  @!P4 IMAD.X R2, RZ, RZ, R33, P0 ;  /* 0x000000ffff02c224 */ /* 0x000fea00000e0621 */
[----:B------:R1:W-:Y:S01]  /*4f70*/  @!UP1 UTMALDG.3D [UR56], [UR16], desc[UR6] ;  /* 0x00000638100095b4 */ /* 0x0003e20008011000 */
[----:B------:R1:W-:Y:S01]  /*4f80*/  @!UP0 UTMALDG.3D [UR8], [UR16], desc[UR6] ;  /* 0x00000608100085b4 */ /* 0x0003e20008011000 */
[----:B------:R1:W-:Y:S01]  /*4f90*/  @!P4 SYNCS.ARRIVE.TRANS64.RED.A0TR RZ, [UR5+0x60], R0 ;  /* 0x00006000ffffc9a7 */ /* 0x0003e20008300405 */
[----:B------:R-:W-:Y:S01]  /*4fa0*/  SYNCS.ARRIVE.TRANS64.RED.A1T0 RZ, [UR14], RZ ;  /* 0x000000ffffff79a7 */ /* 0x000fe2000810040e */
[----:B------:R-:W2:Y:S02]  /*4fb0*/  SYNCS.PHASECHK.TRANS64.TRYWAIT P2, [UR5+0x88], R28 ;  /* 0x0000881cff0075a7 */ /* 0x000ea40008041105 */
[----:B-12---:R-:W-:Y:S05]  /*4fc0*/  @!P2 BRA `(.L_x_86) ;  /* 0x0000009c00a0a947 */ /* 0x006fea0003800000 */
.L_x_226:
[----:B------:R-:W-:Y:S01]  /*4fd0*/  @!P4 R2UR UR7, R8 ;  /* 0x000000000807c2ca */ /* 0x000fe200000e0000 */
[----:B------:R-:W-:Y:S01]  /*4fe0*/  VOTEU.ALL UP0, P4 ;  /* 0x0000000000ff7886 */ /* 0x000fe20002000000 */
[----:B------:R-:W-:Y:S01]  /*4ff0*/  @!P4 R2UR UR6, R2 ;  /* 0x000000000206c2ca */ /* 0x000fe200000e0000 */
[----:B------:R-:W-:Y:S01]  /*5000*/  VOTEU.ALL UP1, P4 ;  /* 0x0000000000ff7886 */ /* 0x000fe20002020000 */
[----:B------:R-:W-:Y:S01]  /*5010*/  UMOV UR50, UR58 ;  /* 0x0000003a00327c82 */ /* 0x000fe20008000000 */
[----:B------:R-:W-:Y:S01]  /*5020*/  UMOV UR52, UR44 ;  /* 0x0000002c00347c82 */ /* 0x000fe20008000000 */
[----:B------:R-:W-:Y:S01]  /*5030*/  @!UP0 UIADD3 UR51, UPT, UPT, UR59, 0x40, URZ ;  /* 0x000000403b338890 */ /* 0x000fe2000fffe0ff */
[----:B-1----:R-:W-:Y:S01]  /*5040*/  @!P4 IMAD.MOV.U32 R0, RZ, RZ, 0x1000 ;  /* 0x00001000ff00c424 */ /* 0x002fe200078e00ff */
[----:B------:R-:W-:Y:S02]  /*5050*/  @!UP0 UIADD3 UR48, UPT, UPT, UR5, 0x1200, URZ ;  /* 0x0000120005308890 */ /* 0x000fe4000fffe0ff */
[----:B------:R-:W-:Y:S02]  /*5060*/  @!UP0 UIADD3 UR10, UPT, UPT, UR58, 0x40, URZ ;  /* 0x000000403a0a8890 */ /* 0x000fe4000fffe0ff */
[----:B------:R-:W-:Y:S01]  /*5070*/  @!UP0 UIADD3 UR8, UPT, UPT, UR5, 0x1a00, URZ ;  /* 0x00001a0005088890 */ /* 0x000fe2000fffe0ff */
[----:B------:R-:W-:Y:S01]  /*5080*/  IMAD.U32 R8, RZ, RZ, UR7 ;  /* 0x00000007ff087e24 */ /* 0x000fe2000f8e00ff */
[----:B------:R-:W-:Y:S01]  /*5090*/  UMOV UR7, 0x10000000 ;  /* 0x1000000000077882 */ /* 0x000fe20000000000 */
[----:B------:R-:W-:Y:S01]  /*50a0*/  IMAD.U32 R9, RZ, RZ, UR6 ;  /* 0x00000006ff097e24 */ /* 0x000fe2000f8e00ff */
[----:B------:R-:W-:Y:S01]  /*50b0*/  UMOV UR6, 0x0 ;  /* 0x0000000000067882 */ /* 0x000fe20000000000 */
[----:B------:R-:W-:Y:S01]  /*50c0*/  VOTEU.ALL UP0, P4 ;  /* 0x0000000000ff7886 */ /* 0x000fe20002000000 */
[----:B------:R-:W-:Y:S01]  /*50d0*/  @!P4 R2UR UR16, R8 ;  /* 0x000000000810c2ca */ /* 0x000fe200000e0000 */
[----:B------:R-:W-:Y:S01]  /*50e0*/  UMOV UR9, UR49 ;  /* 0x0000003100097c82 */ /* 0x000fe20008000000 */
[----:B------:R-:W-:Y:S01]  /*50f0*/  @!P4 R2UR UR17, R9 ;  /* 0x000000000911c2ca */ /* 0x000fe200000e0000 */
[----:B------:R-:W-:Y:S01]  /*5100*/  UMOV UR12, UR44 ;  /* 0x0000002c000c7c82 */ /* 0x000fe20008000000 */
[----:B------:R-:W-:Y:S01]  /*5110*/  UMOV UR11, UR51 ;  /* 0x00000033000b7c82 */ /* 0x000fe20008000000 */
[----:B------:R-:W-:Y:S01]  /*5120*/  UPRMT UR13, UR37, 0x654, UR49 ;  /* 0x00000654250d7896 */ /* 0x000fe20008000031 */
[----:B------:R-:W-:Y:S05]  /*5130*/  @!P4 IADD3 R8, P0, PT, R32, 0x980, RZ ;  /* 0x000009802008c810 */ /* 0x000fea0007f1e0ff */
[----:B------:R-:W-:Y:S04]  /*5140*/  @!P4 IMAD.X R2, RZ, RZ, R33, P0 ;  /* 0x000000ffff02c224 */ /* 0x000fe800000e0621 */
[----:B------:R1:W-:Y:S01]  /*5150*/  @!UP1 UTMALDG.3D [UR48], [UR16], desc[UR6] ;  /* 0x00000630100095b4 */ /* 0x0003e20008011000 */
[----:B------:R1:W-:Y:S01]  /*5160*/  @!UP0 UTMALDG.3D [UR8], [UR16], desc[UR6] ;  /* 0x00000608100085b4 */ /* 0x0003e20008011000 */
[----:B------:R1:W-:Y:S01]  /*5170*/  @!P4 SYNCS.ARRIVE.TRANS64.RED.A0TR RZ, [UR5+0x68], R0 ;  /* 0x00006800ffffc9a7 */ /* 0x0003e20008300405 */
[----:B------:R-:W-:Y:S01]  /*5180*/  SYNCS.ARRIVE.TRANS64.RED.A1T0 RZ, [UR13], RZ ;  /* 0x000000ffffff79a7 */ /* 0x000fe2000810040d */
[----:B------:R-:W2:Y:S02]  /*5190*/  SYNCS.PHASECHK.TRANS64.TRYWAIT P2, [UR5+0x90], R28 ;  /* 0x0000901cff0075a7 */ /* 0x000ea40008041105 */
[----:B-12---:R-:W-:Y:S05]  /*51a0*/  @!P2 BRA `(.L_x_87) ;  /* 0x0000009c0040a947 */ /* 0x006fea0003800000 */
.L_x_228:
[----:B------:R-:W-:Y:S01]  /*51b0*/  @!P4 R2UR UR7, R8 ;  /* 0x000000000807c2ca */ /* 0x000fe200000e0000 */
[----:B------:R-:W-:Y:S01]  /*51c0*/  VOTEU.ALL UP0, P4 ;  /* 0x0000000000ff7886 */ /* 0x000fe20002000000 */
[----:B------:R-:W-:Y:S01]  /*51d0*/  @!P4 R2UR UR6, R2 ;  /* 0x000000000206c2ca */ /* 0x000fe200000e0000 */
[----:B------:R-:W-:Y:S01]  /*51e0*/  UIADD3 UR42, UPT, UPT, UR58, 0x10, URZ ;  /* 0x000000103a2a7890 */ /* 0x000fe2000fffe0ff */
[----:B-1----:R-:W-:Y:S01]  /*51f0*/  @!P4 IMAD.MOV.U32 R0, RZ, RZ, 0x1000 ;  /* 0x00001000ff00c424 */ /* 0x002fe200078e00ff */
[----:B------:R-:W-:Y:S01]  /*5200*/  VOTEU.ALL UP1, P4 ;  /* 0x0000000000ff7886 */ /* 0x000fe20002020000 */
[----:B------:R-:W-:Y:S01]  /*5210*/  @!UP0 UIADD3 UR40, UPT, UPT, UR5, 0x2200, URZ ;  /* 0x0000220005288890 */ /* 0x000fe2000fffe0ff */
[----:B------:R-:W-:Y:S01]  /*5220*/  UMOV UR16, 0x0 ;  /* 0x0000000000107882 */ /* 0x000fe20000000000 */
[----:B------:R-:W-:Y:S01]  /*5230*/  UMOV UR17, 0x10000000 ;  /* 0x1000000000117882 */ /* 0x000fe20000000000 */
[----:B------:R-:W-:Y:S01]  /*5240*/  UMOV UR43, UR59 ;  /* 0x0000003b002b7c82 */ /* 0x000fe20008000000 */
[----:B------:R-:W-:Y:S03]  /*5250*/  @!UP0 UIADD3 UR10, UPT, UPT, UR58, 0x50, URZ ;  /* 0x000000503a0a8890 */ /* 0x000fe6000fffe0ff */
[----:B------:R-:W-:Y:S01]  /*5260*/  IMAD.U32 R8, RZ, RZ, UR7 ;  /* 0x00000007ff087e24 */ /* 0x000fe2000f8e00ff */
[----:B------:R-:W-:Y:S01]  /*5270*/  @!UP0 UIADD3 UR8, UPT, UPT, UR5, 0x2a00, URZ ;  /* 0x00002a0005088890 */ /* 0x000fe2000fffe0ff */
[----:B------:R-:W-:Y:S01]  /*5280*/  IMAD.U32 R9, RZ, RZ, UR6 ;  /* 0x00000006ff097e24 */ /* 0x000fe2000f8e00ff */
[----:B------:R-:W-:Y:S01]  /*5290*/  VOTEU.ALL UP0, P4 ;  /* 0x0000000000ff7886 */ /* 0x000fe20002000000 */
        /* <DEDUP_REMOVED lines=14> */
.L_x_230:
[----:B------:R-:W-:Y:S01]  /*5380*/  @!P4 R2UR UR8, R8 ;  /* 0x000000000808c2ca */ /* 0x000fe200000e0000 */
[----:B------:R-:W-:Y:S01]  /*5390*/  VOTEU.ALL UP0, P4 ;  /* 0x0000000000ff7886 */ /* 0x000fe20002000000 */
[----:B------:R-:W-:Y:S01]  /*53a0*/  @!P4 R2UR UR6, R2 ;  /* 0x000000000206c2ca */ /* 0x000fe200000e0000 */
[----:B------:R-:W-:Y:S01]  /*53b0*/  VOTEU.ALL UP1, P4 ;  /* 0x0000000000ff7886 */ /* 0x000fe20002020000 */
[----:B------:R-:W-:Y:S01]  /*53c0*/  UMOV UR16, 0x0 ;  /* 0x0000000000107882 */ /* 0x000fe20000000000 */
[----:B------:R-:W-:Y:S01]  /*53d0*/  UMOV UR17, 0x10000000 ;  /* 0x1000000000117882 */ /* 0x000fe20000000000 */
[----:B------:R-:W-:Y:S01]  /*53e0*/  @!UP0 UIADD3 UR27, UPT, UPT, UR59, 0x40, URZ ;  /* 0x000000403b1b8890 */ /* 0x000fe2000fffe0ff */
[----:B-1----:R-:W-:Y:S01]  /*53f0*/  @!P4 IMAD.MOV.U32 R0, RZ, RZ, 0x1000 ;  /* 0x00001000ff00c424 */ /* 0x002fe200078e00ff */
[----:B------:R-:W-:Y:S01]  /*5400*/  @!UP0 UIADD3 UR24, UPT, UPT, UR5, 0x3200, URZ ;  /* 0x0000320005188890 */ /* 0x000fe2000fffe0ff */
[----:B------:R-:W-:Y:S01]  /*5410*/  SHF.L.U32 R34, RZ, 0x1f, RZ ;  /* 0x0000001fff227819 */ /* 0x000fe200000006ff */
[----:B------:R-:W-:Y:S01]  /*5420*/  UMOV UR26, UR42 ;  /* 0x0000002a001a7c82 */ /* 0x000fe20008000000 */
[----:B------:R-:W-:Y:S01]  /*5430*/  UMOV UR28, UR44 ;  /* 0x0000002c001c7c82 */ /* 0x000fe20008000000 */
[----:B------:R-:W-:Y:S01]  /*5440*/  @!UP0 UIADD3 UR10, UPT, UPT, UR58, 0x50, URZ ;  /* 0x000000503a0a8890 */ /* 0x000fe2000fffe0ff */
        /* <DEDUP_REMOVED lines=18> */
.L_x_232:
        /* <DEDUP_REMOVED lines=10> */
[----:B------:R-:W-:Y:S01]  /*5610*/  UMOV UR19, UR59 ;  /* 0x0000003b00137c82 */ /* 0x000fe20008000000 */
[----:B------:R-:W-:Y:S02]  /*5620*/  UMOV UR20, UR44 ;  /* 0x0000002c00147c82 */ /* 0x000fe40008000000 */
[----:B------:R-:W-:Y:S01]  /*5630*/  IMAD.U32 R8, RZ, RZ, UR9 ;  /* 0x00000009ff087e24 */ /* 0x000fe2000f8e00ff */
[----:B------:R-:W-:Y:S01]  /*5640*/  @!UP0 UIADD3 UR10, UPT, UPT, UR58, 0x60, URZ ;  /* 0x000000603a0a8890 */ /* 0x000fe2000fffe0ff */
[----:B------:R-:W-:Y:S01]  /*5650*/  IMAD.U32 R9, RZ, RZ, UR8 ;  /* 0x00000008ff097e24 */ /* 0x000fe2000f8e00ff */
[----:B------:R-:W-:Y:S02]  /*5660*/  @!UP0 UIADD3 UR8, UPT, UPT, UR5, 0xa00, URZ ;  /* 0x00000a0005088890 */ /* 0x000fe4000fffe0ff */
[----:B------:R-:W-:Y:S01]  /*5670*/  @!P4 R2UR UR26, R8 ;  /* 0x00000000081ac2ca */ /* 0x000fe200000e0000 */
[----:B------:R-:W-:Y:S01]  /*5680*/  VOTEU.ALL UP0, P4 ;  /* 0x0000000000ff7886 */ /* 0x000fe20002000000 */
[----:B------:R-:W-:Y:S01]  /*5690*/  @!P4 R2UR UR27, R9 ;  /* 0x00000000091bc2ca */ /* 0x000fe200000e0000 */
[----:B------:R-:W-:Y:S01]  /*56a0*/  UMOV UR9, UR57 ;  /* 0x0000003900097c82 */ /* 0x000fe20008000000 */
[----:B------:R-:W-:Y:S01]  /*56b0*/  UMOV UR11, UR59 ;  /* 0x0000003b000b7c82 */ /* 0x000fe20008000000 */
[----:B------:R-:W-:Y:S01]  /*56c0*/  UMOV UR12, UR44 ;  /* 0x0000002c000c7c82 */ /* 0x000fe20008000000 */
        /* <DEDUP_REMOVED lines=8> */
.L_x_234:
        /* <DEDUP_REMOVED lines=9> */
[----:B------:R-:W-:Y:S01]  /*57e0*/  UMOV UR17, UR49 ;  /* 0x0000003100117c82 */ /* 0x000fe20008000000 */
[----:B------:R-:W-:Y:S01]  /*57f0*/  UMOV UR20, UR44 ;  /* 0x0000002c00147c82 */ /* 0x000fe20008000000 */
[----:B------:R-:W-:Y:S02]  /*5800*/  @!UP0 UIADD3 UR10, UPT, UPT, UR58, 0x60, URZ ;  /* 0x000000603a0a8890 */ /* 0x000fe4000fffe0ff */
[----:B------:R-:W-:Y:S01]  /*5810*/  IMAD.U32 R8, RZ, RZ, UR9 ;  /* 0x00000009ff087e24 */ /* 0x000fe2000f8e00ff */
[----:B------:R-:W-:Y:S01]  /*5820*/  UMOV UR9, UR49 ;  /* 0x0000003100097c82 */ /* 0x000fe20008000000 */
[----:B------:R-:W-:Y:S01]  /*5830*/  IMAD.U32 R9, RZ, RZ, UR8 ;  /* 0x00000008ff097e24 */ /* 0x000fe2000f8e00ff */
[----:B------:R-:W-:Y:S02]  /*5840*/  @!UP0 UIADD3 UR8, UPT, UPT, UR5, 0x1a00, URZ ;  /* 0x00001a0005088890 */ /* 0x000fe4000fffe0ff */
[----:B------:R-:W-:Y:S01]  /*5850*/  @!P4 R2UR UR22, R8 ;  /* 0x000000000816c2ca */ /* 0x000fe200000e0000 */
[----:B------:R-:W-:Y:S01]  /*5860*/  VOTEU.ALL UP0, P4 ;  /* 0x0000000000ff7886 */ /* 0x000fe20002000000 */
[----:B------:R-:W-:Y:S01]  /*5870*/  @!P4 R2UR UR23, R9 ;  /* 0x000000000917c2ca */ /* 0x000fe200000e0000 */
[----:B------:R-:W-:Y:S01]  /*5880*/  UMOV UR12, UR44 ;  /* 0x0000002c000c7c82 */ /* 0x000fe20008000000 */
[----:B------:R-:W-:Y:S01]  /*5890*/  UMOV UR11, UR19 ;  /* 0x00000013000b7c82 */ /* 0x000fe20008000000 */
        /* <DEDUP_REMOVED lines=8> */
.L_x_236:
[----:B------:R-:W2:Y:S01]  /*5920*/  LDC.64 R12, c[0x0][0xf18] ;  /* 0x0003c600ff0c7b82 */ /* 0x000ea20000000a00 */
[----:B------:R-:W-:Y:S01]  /*5930*/  @!P4 R2UR UR8, R2 ;  /* 0x000000000208c2ca */ /* 0x000fe200000e0000 */
[----:B------:R-:W-:Y:S01]  /*5940*/  VOTEU.ALL UP0, P4 ;  /* 0x0000000000ff7886 */ /* 0x000fe20002000000 */
[----:B------:R-:W-:Y:S01]  /*5950*/  @!P4 R2UR UR9, R8 ;  /* 0x000000000809c2ca */ /* 0x000fe200000e0000 */
[----:B------:R-:W-:Y:S01]  /*5960*/  UIADD3 UR34, UPT, UPT, UR58, 0x30, URZ ;  /* 0x000000303a227890 */ /* 0x000fe2000fffe0ff */
[----:B-1----:R-:W-:Y:S03]  /*5970*/  @!P4 IMAD.MOV.U32 R0, RZ, RZ, 0x1000 ;  /* 0x00001000ff00c424 */ /* 0x002fe600078e00ff */
[----:B------:R-:W1:Y:S01]  /*5980*/  @!P1 LDC R2, c[0x0][0xf0c] ;  /* 0x0003c300ff029b82 */ /* 0x000e620000000800 */
[----:B------:R-:W-:Y:S01]  /*5990*/  @!UP0 UIADD3 UR32, UPT, UPT, UR5, 0x2200, URZ ;  /* 0x0000220005208890 */ /* 0x000fe2000fffe0ff */
[----:B------:R-:W-:Y:S01]  /*59a0*/  @P3 SHF.R.U32.HI R29, RZ, 0x10, R21 ;  /* 0x00000010ff1d3819 */ /* 0x000fe20000011615 */
[----:B------:R-:W-:Y:S01]  /*59b0*/  VOTEU.ALL UP1, P4 ;  /* 0x0000000000ff7886 */ /* 0x000fe20002020000 */
[----:B------:R-:W-:Y:S01]  /*59c0*/  UMOV UR14, 0x0 ;  /* 0x00000000000e7882 */ /* 0x000fe20000000000 */
[----:B------:R-:W-:Y:S01]  /*59d0*/  UMOV UR15, 0x10000000 ;  /* 0x10000000000f7882 */ /* 0x000fe20000000000 */
[----:B------:R-:W-:Y:S01]  /*59e0*/  UMOV UR33, UR41 ;  /* 0x0000002900217c82 */ /* 0x000fe20008000000 */
[----:B------:R-:W-:Y:S01]  /*59f0*/  UMOV UR35, UR59 ;  /* 0x0000003b00237c82 */ /* 0x000fe20008000000 */
[----:B------:R-:W-:Y:S01]  /*5a00*/  IMAD.U32 R9, RZ, RZ, UR8 ;  /* 0x00000008ff097e24 */ /* 0x000fe2000f8e00ff */
[----:B------:R-:W-:Y:S01]  /*5a10*/  UMOV UR36, UR44 ;  /* 0x0000002c00247c82 */ /* 0x000fe20008000000 */
[----:B------:R-:W-:Y:S01]  /*5a20*/  IMAD.U32 R8, RZ, RZ, UR9 ;  /* 0x00000009ff087e24 */ /* 0x000fe2000f8e00ff */
[----:B------:R-:W-:Y:S01]  /*5a30*/  @!UP0 UIADD3 UR10, UPT, UPT, UR58, 0x70, URZ ;  /* 0x000000703a0a8890 */ /* 0x000fe2000fffe0ff */
[----:B------:R-:W-:Y:S01]  /*5a40*/  VIADD R31, R31, 0x1 ;  /* 0x000000011f1f7836 */ /* 0x000fe20000000000 */
[----:B------:R-:W-:Y:S01]  /*5a50*/  @!P4 R2UR UR17, R9 ;  /* 0x000000000911c2ca */ /* 0x000fe200000e0000 */
[----:B------:R-:W-:Y:S01]  /*5a60*/  @!UP0 UIADD3 UR8, UPT, UPT, UR5, 0x2a00, URZ ;  /* 0x00002a0005088890 */ /* 0x000fe2000fffe0ff */
[----:B------:R-:W-:Y:S01]  /*5a70*/  @!P4 R2UR UR16, R8 ;  /* 0x000000000810c2ca */ /* 0x000fe200000e0000 */
[----:B------:R-:W-:Y:S01]  /*5a80*/  VOTEU.ALL UP0, P4 ;  /* 0x0000000000ff7886 */ /* 0x000fe20002000000 */
[----:B------:R-:W3:Y:S01]  /*5a90*/  LDC.64 R8, c[0x0][0xf10] ;  /* 0x0003c400ff087b82 */ /* 0x000ee20000000a00 */
[----:B------:R-:W-:Y:S01]  /*5aa0*/  UMOV UR9, UR41 ;  /* 0x0000002900097c82 */ /* 0x000fe20008000000 */
[----:B------:R-:W-:Y:S01]  /*5ab0*/  UMOV UR11, UR59 ;  /* 0x0000003b000b7c82 */ /* 0x000fe20008000000 */
[----:B------:R-:W-:Y:S08]  /*5ac0*/  UMOV UR12, UR44 ;  /* 0x0000002c000c7c82 */ /* 0x000ff00008000000 */
[----:B------:R4:W-:Y:S01]  /*5ad0*/  @!UP1 UTMALDG.3D [UR32], [UR16], desc[UR14] ;  /* 0x00000e20100095b4 */ /* 0x0009e20008011000 */
[----:B------:R4:W-:Y:S01]  /*5ae0*/  @!UP0 UTMALDG.3D [UR8], [UR16], desc[UR14] ;  /* 0x00000e08100085b4 */ /* 0x0009e20008011000 */
[----:B------:R5:W-:Y:S01]  /*5af0*/  @!P4 SYNCS.ARRIVE.TRANS64.RED.A0TR RZ, [UR5+0x70], R0 ;  /* 0x00007000ffffc9a7 */ /* 0x000be20008300405 */
[C---:B---3--:R-:W-:Y:S01]  /*5b00*/  @!P1 IMAD.HI.U32 R8, R11.reuse, R8, RZ ;  /* 0x000000080b089227 */ /* 0x048fe200078e00ff */
[----:B--2---:R-:W-:Y:S02]  /*5b10*/  @!P1 ISETP.NE.AND P0, PT, R12, 0x1, PT ;  /* 0x000000010c00980c */ /* 0x004fe40003f05270 */
[----:B-1----:R-:W-:Y:S01]  /*5b20*/  @!P1 ISETP.NE.AND P2, PT, R2, 0x1, PT ;  /* 0x000000010200980c */ /* 0x002fe20003f45270 */
[C---:B------:R-:W-:Y:S01]  /*5b30*/  @!P1 IMAD.HI.U32 R13, R10.reuse, R13, RZ ;  /* 0x0000000d0a0d9227 */ /* 0x040fe200078e00ff */
[----:B------:R-:W-:Y:S04]  /*5b40*/  @!P1 SHF.R.U32.HI R8, RZ, R9, R8 ;  /* 0x00000009ff089219 */ /* 0x000fe80000011608 */
[----:B------:R-:W-:Y:S01]  /*5b50*/  @!P1 SEL R8, R11, R8, !P2 ;  /* 0x000000080b089207 */ /* 0x000fe20005000000 */
[----:B------:R-:W-:Y:S01]  /*5b60*/  SYNCS.ARRIVE.TRANS64.RED.A1T0 RZ, [UR7], RZ ;  /* 0x000000ffffff79a7 */ /* 0x000fe20008100407 */
[----:B------:R-:W1:Y:S01]  /*5b70*/  SYNCS.PHASECHK.TRANS64.TRYWAIT P5, [UR5+0x98], R34 ;  /* 0x00009822ff0075a7 */ /* 0x000e6200080a1105 */
[----:B-----5:R-:W2:Y:S02]  /*5b80*/  @!P1 LDC R0, c[0x0][0xf20] ;  /* 0x0003c800ff009b82 */ /* 0x020ea40000000800 */
[----:B--2---:R-:W-:Y:S04]  /*5b90*/  @!P1 SHF.R.U32.HI R0, RZ, R0, R13 ;  /* 0x00000000ff009219 */ /* 0x004fe8000001160d */
[----:B------:R-:W-:Y:S05]  /*5ba0*/  @!P1 SEL R9, R10, R0, !P0 ;  /* 0x000000000a099207 */ /* 0x000fea0004000000 */
[----:B------:R-:W-:Y:S02]  /*5bb0*/  @!P1 IMAD.IADD R0, R9, 0x1, -R8 ;  /* 0x0000000109009824 */ /* 0x000fe400078e0a08 */
[----:B------:R-:W-:Y:S02]  /*5bc0*/  @!P1 IMAD.IADD R8, R8, 0x1, -R9 ;  /* 0x0000000108089824 */ /* 0x000fe400078e0a09 */
[----:B------:R-:W-:Y:S02]  /*5bd0*/  @!P1 IMAD R11, R0, R2, R11 ;  /* 0x00000002000b9224 */ /* 0x000fe400078e020b */
[----:B------:R-:W-:Y:S01]  /*5be0*/  @!P1 IMAD R10, R8, R12, R10 ;  /* 0x0000000c080a9224 */ /* 0x000fe200078e020a */
[----:B-1--4-:R-:W-:Y:S06]  /*5bf0*/  @!P5 BRA `(.L_x_92) ;  /* 0x000000940024d947 */ /* 0x012fec0003800000 */
.L_x_238:
[----:B------:R-:W-:Y:S01]  /*5c00*/  @!P4 IADD3 R2, P0, PT, R32, 0x980, RZ ;  /* 0x000009802002c810 */ /* 0x000fe20007f1e0ff */
[----:B------:R-:W-:Y:S01]  /*5c10*/  VOTEU.ALL UP0, P4 ;  /* 0x0000000000ff7886 */ /* 0x000fe20002000000 */
[----:B------:R-:W-:Y:S01]  /*5c20*/  VOTEU.ALL UP1, P4 ;  /* 0x0000000000ff7886 */ /* 0x000fe20002020000 */
[----:B------:R-:W-:Y:S01]  /*5c30*/  UMOV UR9, 0x10000000 ;  /* 0x1000000000097882 */ /* 0x000fe20000000000 */
[----:B------:R-:W-:Y:S01]  /*5c40*/  @!P4 R2UR UR8, R2 ;  /* 0x000000000208c2ca */ /* 0x000fe200000e0000 */
[----:B-1----:R-:W-:Y:S01]  /*5c50*/  @!P4 IMAD.X R0, RZ, RZ, R33, P0 ;  /* 0x000000ffff00c224 */ /* 0x002fe200000e0621 */
[----:B------:R-:W-:Y:S01]  /*5c60*/  @!UP0 UIADD3 UR35, UPT, UPT, UR59, 0x40, URZ ;  /* 0x000000403b238890 */ /* 0x000fe2000fffe0ff */
[----:B------:R-:W-:Y:S01]  /*5c70*/  VIADD R2, R10, UR38 ;  /* 0x000000260a027c36 */ /* 0x000fe20008000000 */
[----:B------:R-:W-:Y:S01]  /*5c80*/  @!UP0 UIADD3 UR32, UPT, UPT, UR5, 0x3200, URZ ;  /* 0x0000320005208890 */ /* 0x000fe2000fffe0ff */
[----:B------:R-:W-:Y:S01]  /*5c90*/  ISETP.NE.AND P0, PT, R31, 0x2, PT ;  /* 0x000000021f00780c */ /* 0x000fe20003f05270 */
[----:B------:R-:W-:Y:S01]  /*5ca0*/  UMOV UR33, UR25 ;  /* 0x0000001900217c82 */ /* 0x000fe20008000000 */
[----:B------:R-:W-:Y:S01]  /*5cb0*/  @!P4 R2UR UR7, R0 ;  /* 0x000000000007c2ca */ /* 0x000fe200000e0000 */
[----:B------:R-:W-:Y:S01]  /*5cc0*/  UMOV UR36, UR44 ;  /* 0x0000002c00247c82 */ /* 0x000fe20008000000 */
[----:B------:R-:W-:Y:S01]  /*5cd0*/  @!UP0 UIADD3 UR18, UPT, UPT, UR58, 0x70, URZ ;  /* 0x000000703a128890 */ /* 0x000fe2000fffe0ff */
[----:B------:R-:W-:Y:S01]  /*5ce0*/  VIADD R0, R11, UR39 ;  /* 0x000000270b007c36 */ /* 0x000fe20008000000 */
[----:B------:R-:W-:Y:S01]  /*5cf0*/  @!UP0 UIADD3 UR16, UPT, UPT, UR5, 0x3a00, URZ ;  /* 0x00003a0005108890 */ /* 0x000fe2000fffe0ff */
[----:B------:R-:W-:Y:S01]  /*5d00*/  R2UR UR11, R2 ;  /* 0x00000000020b72ca */ /* 0x000fe200000e0000 */
[----:B------:R-:W-:Y:S01]  /*5d10*/  IMAD.U32 R8, RZ, RZ, UR8 ;  /* 0x00000008ff087e24 */ /* 0x000fe2000f8e00ff */
[----:B------:R-:W-:Y:S01]  /*5d20*/  UMOV UR8, 0x0 ;  /* 0x0000000000087882 */ /* 0x000fe20000000000 */
[----:B------:R-:W-:Y:S01]  /*5d30*/  VOTEU.ALL UP0, P4 ;  /* 0x0000000000ff7886 */ /* 0x000fe20002000000 */
[----:B------:R-:W-:Y:S01]  /*5d40*/  UMOV UR17, UR25 ;  /* 0x0000001900117c82 */ /* 0x000fe20008000000 */
[----:B------:R-:W-:Y:S01]  /*5d50*/  UMOV UR20, UR44 ;  /* 0x0000002c00147c82 */ /* 0x000fe20008000000 */
[----:B------:R-:W-:Y:S01]  /*5d60*/  @!P4 R2UR UR12, R8 ;  /* 0x00000000080cc2ca */ /* 0x000fe200000e0000 */
[----:B------:R-:W-:Y:S01]  /*5d70*/  UMOV UR19, UR35 ;  /* 0x0000002300137c82 */ /* 0x000fe20008000000 */
[----:B------:R-:W-:Y:S01]  /*5d80*/  IMAD.U32 R9, RZ, RZ, UR7 ;  /* 0x00000007ff097e24 */ /* 0x000fe2000f8e00ff */
[----:B------:R-:W-:Y:S02]  /*5d90*/  R2UR UR27, R0 ;  /* 0x00000000001b72ca */ /* 0x000fe400000e0000 */
[----:B------:R-:W-:Y:S02]  /*5da0*/  @P3 R2UR UR44, R29 ;  /* 0x000000001d2c32ca */ /* 0x000fe400000e0000 */
[----:B------:R-:W-:Y:S02]  /*5db0*/  @!P4 R2UR UR13, R9 ;  /* 0x00000000090dc2ca */ /* 0x000fe400000e0000 */
[----:B------:R-:W-:Y:S02]  /*5dc0*/  SEL R0, RZ, 0x1, P0 ;  /* 0x00000001ff007807 */ /* 0x000fe40000000000 */
[----:B------:R-:W-:Y:S02]  /*5dd0*/  SEL R31, R31, RZ, P0 ;  /* 0x000000ff1f1f7207 */ /* 0x000fe40000000000 */
[----:B------:R-:W-:Y:S07]  /*5de0*/  LOP3.LUT R30, R30, R0, RZ, 0x3c, !PT ;  /* 0x000000001e1e7212 */ /* 0x000fee00078e3cff */
[----:B------:R2:W-:Y:S01]  /*5df0*/  @!UP1 UTMALDG.3D [UR32], [UR12], desc[UR8] ;  /* 0x000008200c0095b4 */ /* 0x0005e20008011000 */
[----:B------:R2:W-:Y:S01]  /*5e00*/  @!UP0 UTMALDG.3D [UR16], [UR12], desc[UR8] ;  /* 0x000008100c0085b4 */ /* 0x0005e20008011000 */
[----:B------:R2:W-:Y:S01]  /*5e10*/  @!P4 SYNCS.ARRIVE.TRANS64.RED.A0TR RZ, [UR5+0x78], R27 ;  /* 0x0000781bffffc9a7 */ /* 0x0005e20008300405 */
[----:B------:R-:W-:Y:S01]  /*5e20*/  UPLOP3.LUT UP0, UPT, UPT, UPT, UPT, 0x80, 0x8 ;  /* 0x000000000008789c */ /* 0x000fe20003f0f070 */
[----:B------:R-:W-:Y:S01]  /*5e30*/  SYNCS.ARRIVE.TRANS64.RED.A1T0 RZ, [UR6], RZ ;  /* 0x000000ffffff79a7 */ /* 0x000fe20008100406 */
[----:B------:R-:W-:Y:S09]  /*5e40*/  @P3 BRA `(.L_x_93) ;  /* 0xffffffe800543947 */ /* 0x000ff2000383ffff */
[----:B------:R-:W1:Y:S02]  /*5e50*/  SYNCS.PHASECHK.TRANS64.TRYWAIT P0, [UR5+0x80], R28 ;  /* 0x0000801cff0075a7 */ /* 0x000e640008001105 */
[----:B-1----:R-:W-:Y:S05]  /*5e60*/  @!P0 BRA `(.L_x_94) ;  /* 0x0000009000a08947 */ /* 0x002fea0003800000 */
.L_x_240:
[----:B------:R-:W3:Y:S02]  /*5e70*/  SYNCS.PHASECHK.TRANS64.TRYWAIT P0, [UR5+0x88], R28 ;  /* 0x0000881cff0075a7 */ /* 0x000ee40008001105 */
[----:B---3--:R-:W-:Y:S05]  /*5e80*/  @!P0 BRA `(.L_x_95) ;  /* 0x0000009000b08947 */ /* 0x008fea0003800000 */
.L_x_242:
[----:B------:R-:W3:Y:S01]  /*5e90*/  SYNCS.PHASECHK.TRANS64.TRYWAIT P0, [UR5+0x90], R28 ;  /* 0x0000901cff0075a7 */ /* 0x000ee20008001105 */
[----:B-1----:R-:W-:Y:S01]  /*5ea0*/  HFMA2 R0, -RZ, RZ, 0, 5.9604644775390625e-08 ;  /* 0x00000001ff007431 */ /* 0x002fe200000001ff */
[----:B---3--:R-:W-:Y:S06]  /*5eb0*/  @!P0 BRA `(.L_x_96) ;  /* 0x0000009000bc8947 */ /* 0x008fec0003800000 */
.L_x_244:
[----:B-1----:R-:W-:Y:S02]  /*5ec0*/  MOV R2, UR5 ;  /* 0x0000000500027c02 */ /* 0x002fe40008000f00 */
[----:B------:R-:W-:-:S07]  /*5ed0*/  SHF.L.U32 R0, R0, 0x1f, RZ ;  /* 0x0000001f00007819 */ /* 0x000fce00000006ff */
.L_x_97:
[----:B-1----:R1:W3:Y:S02]  /*5ee0*/  SYNCS.PHASECHK.TRANS64.TRYWAIT P0, [R2+URZ+0x98], R0 ;  /* 0x00009800020075a7 */ /* 0x0022e400080011ff */
[----:B---3--:R-:W-:Y:S05]  /*5ef0*/  @!P0 NANOSLEEP.SYNCS 0x989680 ;  /* 0x009896800000895d */ /* 0x008fea0003900000 */
[----:B------:R-:W3:Y:S02]  /*5f00*/  @!P0 SYNCS.PHASECHK.TRANS64 P0, [R2+URZ+0x98], R0 ;  /* 0x00009800020085a7 */ /* 0x000ee400080010ff */
[----:B--23--:R-:W-:Y:S05]  /*5f10*/  @P0 EXIT ;  /* 0x000000000000094d */ /* 0x00cfea0003800000 */
[----:B------:R-:W-:Y:S05]  /*5f20*/  BRA `(.L_x_97) ;  /* 0xfffffffc00ec7947 */ /* 0x000fea000383ffff */
.L_x_78:
[----:B------:R-:W-:-:S06]  /*5f30*/  UISETP.GE.AND UP0, UPT, UR16, 0x4, UPT ;  /* 0x000000041000788c */ /* 0x000fcc000bf06270 */
[----:B------:R-:W-:-:S13]  /*5f40*/  PLOP3.LUT P0, PT, PT, PT, UP0, 0x80, 0x8 ;  /* 0x000000000008781c */ /* 0x000fda0003f0f008 */
[----:B------:R-:W-:Y:S05]  /*5f50*/  @!P0 EXIT ;  /* 0x000000000000894d */ /* 0x000fea0003800000 */
[----:B------:R-:W-:Y:S01]  /*5f60*/  BAR.SYNC.DEFER_BLOCKING 0x6, 0xa0 ;  /* 0x0182800000007b1d */ /* 0x000fe20000010000 */
[C---:B------:R-:W-:Y:S01]  /*5f70*/  IMAD.SHL.U32 R101, R0.reuse, 0x10, RZ ;  /* 0x0000001000657824 */ /* 0x040fe200078e00ff */
[C---:B------:R-:W-:Y:S01]  /*5f80*/  LOP3.LUT R102, R103.reuse, 0x3, RZ, 0xc0, !PT ;  /* 0x0000000367667812 */ /* 0x040fe200078ec0ff */
[C---:B------:R-:W-:Y:S01]  /*5f90*/  IMAD.U32 R5, R0.reuse, 0x10000, RZ ;  /* 0x0001000000057824 */ /* 0x040fe200078e00ff */
[----:B------:R-:W-:Y:S01]  /*5fa0*/  CS2R R96, SRZ ;  /* 0x0000000000607805 */ /* 0x000fe2000001ff00 */
[----:B------:R-:W-:Y:S01]  /*5fb0*/  IMAD.SHL.U32 R0, R0, 0x2, RZ ;  /* 0x0000000200007824 */ /* 0x000fe200078e00ff */
[----:B------:R-:W-:Y:S02]  /*5fc0*/  UMOV UR36, 0x400 ;  /* 0x0000040000247882 */ /* 0x000fe40000000000 */
[----:B------:R-:W1:Y:S01]  /*5fd0*/  LDC R94, c[0x0][0x370] ;  /* 0x0000dc00ff5e7b82 */ /* 0x000e620000000800 */
[----:B------:R-:W-:Y:S01]  /*5fe0*/  ULEA UR36, UR37, UR36, 0x18 ;  /* 0x0000002425247291 */ /* 0x000fe2000f8ec0ff */
[----:B------:R-:W-:Y:S01]  /*5ff0*/  IMAD.SHL.U32 R2, R103, 0x200, RZ ;  /* 0x0000020067027824 */ /* 0x000fe200078e00ff */
[C---:B------:R-:W-:Y:S01]  /*6000*/  LOP3.LUT R4, R101.reuse, 0x40, RZ, 0xc0, !PT ;  /* 0x0000004065047812 */ /* 0x040fe200078ec0ff */
[----:B------:R-:W-:Y:S01]  /*6010*/  IMAD.MOV.U32 R98, RZ, RZ, RZ ;  /* 0x000000ffff627224 */ /* 0x000fe200078e00ff */
[----:B------:R-:W-:Y:S01]  /*6020*/  LOP3.LUT R3, R101, 0x1b0, RZ, 0xc0, !PT ;  /* 0x000001b065037812 */ /* 0x000fe200078ec0ff */
[----:B------:R-:W-:Y:S01]  /*6030*/  UIADD3 UR4, UPT, UPT, UR36, 0x200, URZ ;  /* 0x0000020024047890 */ /* 0x000fe2000fffe0ff */
[----:B------:R-:W-:Y:S01]  /*6040*/  LOP3.LUT R0, R4, 0x8, R0, 0xf8, !PT ;  /* 0x0000000804007812 */ /* 0x000fe200078ef800 */
[----:B------:R-:W2:Y:S01]  /*6050*/  LDC R49, c[0x0][0xf0c] ;  /* 0x0003c300ff317b82 */ /* 0x000ea20000000800 */
[----:B------:R-:W-:Y:S01]  /*6060*/  LOP3.LUT R2, R3, 0x200, R2, 0xf8, !PT ;  /* 0x0000020003027812 */ /* 0x000fe200078ef802 */
[----:B------:R-:W-:Y:S01]  /*6070*/  IMAD.MOV.U32 R106, RZ, RZ, RZ ;  /* 0x000000ffff6a7224 */ /* 0x000fe200078e00ff */
[----:B------:R-:W-:Y:S01]  /*6080*/  LOP3.LUT R5, R5, 0x200000, RZ, 0xc0, !PT ;  /* 0x0020000005057812 */ /* 0x000fe200078ec0ff */
[----:B------:R-:W-:Y:S01]  /*6090*/  IMAD.U32 R92, RZ, RZ, UR4 ;  /* 0x00000004ff5c7e24 */ /* 0x000fe2000f8e00ff */
[----:B------:R-:W-:Y:S01]  /*60a0*/  LOP3.LUT P0, RZ, R101, 0x40, RZ, 0xc0, !PT ;  /* 0x0000004065ff7812 */ /* 0x000fe2000780c0ff */
[----:B------:R-:W3:Y:S01]  /*60b0*/  LDCU.64 UR50, c[0x0][0x348] ;  /* 0x00006900ff3277ac */ /* 0x000ee20008000a00 */
[----:B------:R-:W-:Y:S01]  /*60c0*/  LOP3.LUT R100, R2, R0, RZ, 0xfc, !PT ;  /* 0x0000000002647212 */ /* 0x000fe200078efcff */
[----:B------:R-:W4:Y:S01]  /*60d0*/  LDC R91, c[0x0][0xf20] ;  /* 0x0003c800ff5b7b82 */ /* 0x000f220000000800 */
[----:B------:R-:W3:Y:S01]  /*60e0*/  LDS R99, [UR36+0x140] ;  /* 0x00014024ff637984 */ /* 0x000ee20008000800 */
[----:B------:R-:W-:Y:S01]  /*60f0*/  P2R R0, PR, RZ, 0x1 ;  /* 0x00000001ff007803 */ /* 0x000fe20000000000 */
[----:B------:R-:W1:Y:S01]  /*6100*/  LDCU.64 UR48, c[0x0][0xc88] ;  /* 0x00019100ff3077ac */ /* 0x000e620008000a00 */
[----:B------:R-:W-:-:S04]  /*6110*/  UMOV UR45, URZ ;  /* 0x000000ff002d7c82 */ /* 0x000fc80008000000 */
[----:B------:R-:W1:Y:S01]  /*6120*/  LDC R48, c[0x0][0xf30] ;  /* 0x0003cc00ff307b82 */ /* 0x000e620000000800 */
[----:B------:R-:W-:-:S07]  /*6130*/  UMOV UR56, URZ ;  /* 0x000000ff00387c82 */ /* 0x000fce0008000000 */
[----:B------:R-:W1:Y:S08]  /*6140*/  LDC.64 R84, c[0x0][0xc88] ;  /* 0x00032200ff547b82 */ /* 0x000e700000000a00 */
[----:B------:R-:W1:Y:S08]  /*6150*/  LDC.64 R88, c[0x0][0xf10] ;  /* 0x0003c400ff587b82 */ /* 0x000e700000000a00 */
[----:B------:R-:W1:Y:S08]  /*6160*/  LDC.64 R46, c[0x0][0xf18] ;  /* 0x0003c600ff2e7b82 */ /* 0x000e700000000a00 */
[----:B------:R-:W1:Y:S01]  /*6170*/  LDC.64 R44, c[0x0][0xf28] ;  /* 0x0003ca00ff2c7b82 */ /* 0x000e620000000a00 */
[----:B---3--:R-:W-:-:S07]  /*6180*/  IMAD.IADD R99, R99, 0x1, R5 ;  /* 0x0000000163637824 */ /* 0x008fce00078e0205 */
[----:B------:R-:W3:Y:S08]  /*6190*/  LDC.64 R86, c[0x0][0xc90] ;  /* 0x00032400ff567b82 */ /* 0x000ef00000000a00 */
[----:B------:R-:W1:Y:S08]  /*61a0*/  LDC.64 R82, c[0x0][0xcb0] ;  /* 0x00032c00ff527b82 */ /* 0x000e700000000a00 */
[----:B------:R-:W1:Y:S08]  /*61b0*/  LDC.64 R80, c[0x0][0xca8] ;  /* 0x00032a00ff507b82 */ /* 0x000e700000000a00 */
[----:B--2-4-:R-:W1:Y:S02]  /*61c0*/  LDC R93, c[0x0][0x374] ;  /* 0x0000dd00ff5d7b82 */ /* 0x014e640000000800 */
.L_x_189:
[----:B------:R-:W-:Y:S02]  /*61d0*/  LEA R0, R106, UR36, 0x3 ;  /* 0x000000246a007c11 */ /* 0x000fe4000f8e18ff */
[----:B------:R-:W-:Y:S02]  /*61e0*/  SHF.L.U32 R2, R96, 0x1f, RZ ;  /* 0x0000001f60027819 */ /* 0x000fe400000006ff */
[----:B------:R-:W-:Y:S02]  /*61f0*/  LEA R16, R106, UR36, 0x4 ;  /* 0x000000246a107c11 */ /* 0x000fe4000f8e20ff */
[----:B------:R-:W2:Y:S02]  /*6200*/  SYNCS.PHASECHK.TRANS64.TRYWAIT P0, [R0+URZ+0xb0], R2 ;  /* 0x0000b002000075a7 */ /* 0x000ea400080011ff */
[----:B-12---:R-:W-:Y:S05]  /*6210*/  @!P0 BRA `(.L_x_98) ;  /* 0x0000008c00fc8947 */ /* 0x006fea0003800000 */
.L_x_245:
[----:B------:R-:W4:Y:S01]  /*6220*/  LDC.64 R10, c[0x0][0xf10] ;  /* 0x0003c400ff0a7b82 */ /* 0x000f220000000a00 */
[----:B------:R-:W3:Y:S01]  /*6230*/  LDS.128 R16, [R16+0x120] ;  /* 0x0001200010107984 */ /* 0x000ee20000000c00 */
[----:B-1----:R-:W-:Y:S01]  /*6240*/  ISETP.NE.AND P1, PT, R48, 0x1, PT ;  /* 0x000000013000780c */ /* 0x002fe20003f25270 */
[----:B--2---:R-:W-:Y:S01]  /*6250*/  VIADD R0, R0, 0xc0 ;  /* 0x000000c000007836 */ /* 0x004fe20000000000 */
[----:B------:R-:W-:Y:S04]  /*6260*/  ISETP.GE.AND P0, PT, R43, 0x1, PT ;  /* 0x000000012b00780c */ /* 0x000fe80003f06270 */
[----:B------:R-:W1:Y:S01]  /*6270*/  LDC.64 R8, c[0x0][0xf18] ;  /* 0x0003c600ff087b82 */ /* 0x000e620000000a00 */
[----:B------:R-:W-:Y:S01]  /*6280*/  PRMT R0, RZ, 0x654, R0 ;  /* 0x00000654ff007816 */ /* 0x000fe20000000000 */
[----:B------:R-:W-:Y:S01]  /*6290*/  @!PT LDS RZ, [RZ] ;  /* 0x00000000fffff984 */ /* 0x000fe20000000800 */
[----:B------:R-:W-:Y:S01]  /*62a0*/  @!PT LDS RZ, [RZ] ;  /* 0x00000000fffff984 */ /* 0x000fe20000000800 */
[----:B------:R-:W-:Y:S01]  /*62b0*/  @!PT LDS RZ, [RZ] ;  /* 0x00000000fffff984 */ /* 0x000fe20000000800 */
[----:B------:R-:W-:Y:S01]  /*62c0*/  @!PT LDS RZ, [RZ] ;  /* 0x00000000fffff984 */ /* 0x000fe20000000800 */
[----:B------:R2:W-:Y:S06]  /*62d0*/  MEMBAR.ALL.CTA ;  /* 0x0000000000007992 */ /* 0x0005ec0000008000 */
[----:B--2---:R-:W2:Y:S01]  /*62e0*/  FENCE.VIEW.ASYNC.S ;  /* 0x00000000000073c6 */ /* 0x004ea20000000000 */
[----:B------:R-:W1:Y:S08]  /*62f0*/  @!P1 LDC R12, c[0x0][0xf20] ;  /* 0x0003c800ff0c9b82 */ /* 0x000e700000000800 */
[----:B------:R-:W1:Y:S01]  /*6300*/  @!P1 LDC R7, c[0x0][0xf0c] ;  /* 0x0003c300ff079b82 */ /* 0x000e620000000800 */
[----:B--2---:R2:W-:Y:S01]  /*6310*/  SYNCS.ARRIVE.TRANS64.RED.A1T0 RZ, [R0+URZ], RZ ;  /* 0x000000ff00ff79a7 */ /* 0x0045e200081004ff */
[----:B---3--:R-:W-:Y:S04]  /*6320*/  LOP3.LUT P4, RZ, R18, 0x1, RZ, 0xc0, !PT ;  /* 0x0000000112ff7812 */ /* 0x008fe8000788c0ff */
[----:B------:R-:W-:Y:S09]  /*6330*/  P2R R104, PR, RZ, 0x10 ;  /* 0x00000010ff687803 */ /* 0x000ff20000000000 */
[----:B------:R-:W-:Y:S02]  /*6340*/  @P4 MOV R51, R16 ;  /* 0x0000001000334202 */ /* 0x000fe40000000f00 */
[----:B------:R-:W-:Y:S01]  /*6350*/  @P4 LOP3.LUT R50, R17, 0xffff, RZ, 0xc0, !PT ;  /* 0x0000ffff11324812 */ /* 0x000fe200078ec0ff */
[----:B--2-4-:R-:W-:Y:S06]  /*6360*/  @!P0 BRA `(.L_x_99) ;  /* 0x0000000000a48947 */ /* 0x014fec0003800000 */
[----:B------:R-:W-:Y:S01]  /*6370*/  IMAD.HI.U32 R0, R93, R47, RZ ;  /* 0x0000002f5d007227 */ /* 0x000fe200078e00ff */
[----:B------:R-:W-:Y:S02]  /*6380*/  ISETP.NE.AND P0, PT, R46, 0x1, PT ;  /* 0x000000012e00780c */ /* 0x000fe40003f05270 */
[----:B------:R-:W-:Y:S01]  /*6390*/  ISETP.NE.AND P2, PT, R43, 0x1, PT ;  /* 0x000000012b00780c */ /* 0x000fe20003f45270 */
[----:B------:R-:W-:Y:S01]  /*63a0*/  IMAD.HI.U32 R4, R94, R88, RZ ;  /* 0x000000585e047227 */ /* 0x000fe200078e00ff */
[----:B------:R-:W-:Y:S02]  /*63b0*/  SHF.R.U32.HI R0, RZ, R91, R0 ;  /* 0x0000005bff007219 */ /* 0x000fe40000011600 */
[----:B------:R-:W-:Y:S01]  /*63c0*/  ISETP.NE.AND P3, PT, R49, 0x1, PT ;  /* 0x000000013100780c */ /* 0x000fe20003f65270 */
[----:B------:R-:W-:Y:S01]  /*63d0*/  IMAD.HI.U32 R6, R50, R47, RZ ;  /* 0x0000002f32067227 */ /* 0x000fe200078e00ff */
[-C--:B------:R-:W-:Y:S02]  /*63e0*/  SHF.R.U32.HI R4, RZ, R89.reuse, R4 ;  /* 0x00000059ff047219 */ /* 0x080fe40000011604 */
[----:B------:R-:W-:Y:S01]  /*63f0*/  SEL R0, R93, R0, !P0 ;  /* 0x000000005d007207 */ /* 0x000fe20004000000 */
[----:B------:R-:W-:Y:S01]  /*6400*/  IMAD.HI.U32 R5, R51, R88, RZ ;  /* 0x0000005833057227 */ /* 0x000fe200078e00ff */
[----:B------:R-:W-:Y:S03]  /*6410*/  SEL R4, R94, R4, !P3 ;  /* 0x000000045e047207 */ /* 0x000fe60005800000 */
[-C--:B------:R-:W-:Y:S01]  /*6420*/  IMAD.HI.U32 R3, R0, R44.reuse, RZ ;  /* 0x0000002c00037227 */ /* 0x080fe200078e00ff */
[----:B------:R-:W-:Y:S03]  /*6430*/  SHF.R.U32.HI R5, RZ, R89, R5 ;  /* 0x00000059ff057219 */ /* 0x000fe60000011605 */
[----:B------:R-:W-:Y:S01]  /*6440*/  IMAD.HI.U32 R2, R4, R44, RZ ;  /* 0x0000002c04027227 */ /* 0x000fe200078e00ff */
[----:B------:R-:W-:Y:S02]  /*6450*/  @P2 SHF.R.U32.HI R0, RZ, R45, R3 ;  /* 0x0000002dff002219 */ /* 0x000fe40000011603 */
[----:B------:R-:W-:Y:S02]  /*6460*/  SHF.R.U32.HI R3, RZ, R91, R6 ;  /* 0x0000005bff037219 */ /* 0x000fe40000011606 */
[----:B------:R-:W-:Y:S01]  /*6470*/  @P2 SHF.R.U32.HI R4, RZ, R45, R2 ;  /* 0x0000002dff042219 */ /* 0x000fe20000011602 */
[----:B------:R-:W-:Y:S01]  /*6480*/  IMAD R0, R43, R0, RZ ;  /* 0x000000002b007224 */ /* 0x000fe200078e02ff */
[----:B------:R-:W-:Y:S02]  /*6490*/  SEL R3, R50, R3, !P0 ;  /* 0x0000000332037207 */ /* 0x000fe40004000000 */
[----:B------:R-:W-:Y:S01]  /*64a0*/  SEL R2, R51, R5, !P3 ;  /* 0x0000000533027207 */ /* 0x000fe20005800000 */
[----:B------:R-:W-:Y:S01]  /*64b0*/  IMAD R5, R43, R4, RZ ;  /* 0x000000042b057224 */ /* 0x000fe200078e02ff */
[C---:B------:R-:W-:Y:S01]  /*64c0*/  ISETP.GE.AND P0, PT, R3.reuse, R0, PT ;  /* 0x000000000300720c */ /* 0x040fe20003f06270 */
[C---:B------:R-:W-:Y:S03]  /*64d0*/  IMAD.HI.U32 R0, R3.reuse, R44, RZ ;  /* 0x0000002c03007227 */ /* 0x040fe600078e00ff */
[C---:B------:R-:W-:Y:S02]  /*64e0*/  ISETP.GE.OR P0, PT, R2.reuse, R5, P0 ;  /* 0x000000050200720c */ /* 0x040fe40000706670 */
[----:B------:R-:W-:Y:S04]  /*64f0*/  SHF.R.U32.HI R0, RZ, R45, R0 ;  /* 0x0000002dff007219 */ /* 0x000fe80000011600 */
        /* <DEDUP_REMOVED lines=15> */
[----:B------:R-:W-:Y:S07]  /*65f0*/  IMAD R50, R3, R46, R50 ;  /* 0x0000002e03327224 */ /* 0x000fee00078e0232 */
.L_x_99:
[----:B-1----:R-:W-:Y:S01]  /*6600*/  @!P1 IMAD.HI.U32 R2, R50, R9, RZ ;  /* 0x0000000932029227 */ /* 0x002fe200078e00ff */
[----:B------:R-:W-:Y:S01]  /*6610*/  @!P1 ISETP.NE.AND P0, PT, R8, 0x1, PT ;  /* 0x000000010800980c */ /* 0x000fe20003f05270 */
[----:B------:R-:W-:Y:S01]  /*6620*/  USHF.L.U32 UR42, UR27, 0x7, URZ ;  /* 0x000000071b2a7899 */ /* 0x000fe200080006ff */
[----:B------:R-:W-:Y:S01]  /*6630*/  @!P1 ISETP.NE.AND P2, PT, R7, 0x1, PT ;  /* 0x000000010700980c */ /* 0x000fe20003f45270 */
[C---:B------:R-:W-:Y:S01]  /*6640*/  @!P1 IMAD.HI.U32 R0, R51.reuse, R10, RZ ;  /* 0x0000000a33009227 */ /* 0x040fe200078e00ff */
[----:B------:R-:W-:Y:S01]  /*6650*/  @!P1 SHF.R.U32.HI R2, RZ, R12, R2 ;  /* 0x0000000cff029219 */ /* 0x000fe20000011602 */
[----:B------:R-:W-:Y:S01]  /*6660*/  USHF.L.U32 UR41, UR11, 0x7, URZ ;  /* 0x000000070b297899 */ /* 0x000fe200080006ff */
[----:B------:R-:W-:Y:S01]  /*6670*/  @P4 SHF.R.U32.HI R95, RZ, 0x10, R17 ;  /* 0x00000010ff5f4819 */ /* 0x000fe20000011611 */
[----:B------:R-:W-:Y:S01]  /*6680*/  VIADD R106, R106, 0x1 ;  /* 0x000000016a6a7836 */ /* 0x000fe20000000000 */
[----:B------:R-:W-:Y:S01]  /*6690*/  @!P1 SEL R2, R50, R2, !P0 ;  /* 0x0000000232029207 */ /* 0x000fe20004000000 */
[----:B------:R-:W-:Y:S01]  /*66a0*/  BSSY.RECONVERGENT B6, `(.L_x_100) ;  /* 0x0000028000067945 */ /* 0x000fe20003800200 */
[----:B------:R-:W-:Y:S02]  /*66b0*/  @!P1 SHF.R.U32.HI R0, RZ, R11, R0 ;  /* 0x0000000bff009219 */ /* 0x000fe40000011600 */
[----:B------:R-:W-:Y:S02]  /*66c0*/  LOP3.LUT P0, RZ, R92, 0x90, RZ, 0xc0, !PT ;  /* 0x000000905cff7812 */ /* 0x000fe4000780c0ff */
[----:B------:R-:W-:Y:S05]  /*66d0*/  @!P1 SEL R3, R51, R0, !P2 ;  /* 0x0000000033039207 */ /* 0x000fea0005000000 */
[----:B------:R-:W-:Y:S02]  /*66e0*/  @!P1 IMAD.IADD R0, R2, 0x1, -R3 ;  /* 0x0000000102009824 */ /* 0x000fe400078e0a03 */
[----:B------:R-:W-:Y:S02]  /*66f0*/  @!P1 IMAD.IADD R2, R3, 0x1, -R2 ;  /* 0x0000000103029824 */ /* 0x000fe400078e0a02 */
[----:B------:R-:W-:Y:S02]  /*6700*/  @!P1 IMAD R51, R0, R7, R51 ;  /* 0x0000000700339224 */ /* 0x000fe400078e0233 */
[----:B------:R-:W-:Y:S01]  /*6710*/  @!P1 IMAD R50, R2, R8, R50 ;  /* 0x0000000802329224 */ /* 0x000fe200078e0232 */
[----:B------:R-:W-:Y:S06]  /*6720*/  @!P0 BRA `(.L_x_101) ;  /* 0x00000000007c8947 */ /* 0x000fec0003800000 */
[----:B------:R-:W1:Y:S01]  /*6730*/  LDCU.64 UR8, c[0x4][0x80] ;  /* 0x01001000ff0877ac */ /* 0x000e620008000a00 */
[----:B------:R-:W-:Y:S01]  /*6740*/  MOV R2, 0x0 ;  /* 0x0000000000027802 */ /* 0x000fe20000000f00 */
[----:B------:R-:W-:Y:S02]  /*6750*/  HFMA2 R12, -RZ, RZ, 0, 5.9604644775390625e-08 ;  /* 0x00000001ff0c7431 */ /* 0x000fe400000001ff */
[----:B------:R-:W-:Y:S01]  /*6760*/  IMAD.MOV.U32 R8, RZ, RZ, 0x70 ;  /* 0x00000070ff087424 */ /* 0x000fe200078e00ff */
[----:B------:R2:W3:Y:S01]  /*6770*/  LDC.64 R14, c[0x4][R2] ;  /* 0x01000000020e7b82 */ /* 0x0004e20000000a00 */
[----:B------:R-:W4:Y:S01]  /*6780*/  LDCU.64 UR6, c[0x4][0x88] ;  /* 0x01001100ff0677ac */ /* 0x000f220008000a00 */
[----:B------:R-:W-:Y:S01]  /*6790*/  IMAD.MOV.U32 R13, RZ, RZ, RZ ;  /* 0x000000ffff0d7224 */ /* 0x000fe200078e00ff */
[----:B------:R-:W2:Y:S01]  /*67a0*/  LDCU.64 UR4, c[0x4][0x8] ;  /* 0x01000100ff0477ac */ /* 0x000ea20008000a00 */
[----:B-1----:R-:W-:Y:S01]  /*67b0*/  MOV R5, UR9 ;  /* 0x0000000900057c02 */ /* 0x002fe20008000f00 */
[----:B------:R-:W-:Y:S01]  /*67c0*/  IMAD.U32 R4, RZ, RZ, UR8 ;  /* 0x00000008ff047e24 */ /* 0x000fe2000f8e00ff */
[----:B----4-:R-:W-:Y:S01]  /*67d0*/  MOV R7, UR7 ;  /* 0x0000000700077c02 */ /* 0x010fe20008000f00 */
[----:B------:R-:W-:Y:S01]  /*67e0*/  IMAD.U32 R6, RZ, RZ, UR6 ;  /* 0x00000006ff067e24 */ /* 0x000fe2000f8e00ff */
[----:B--2---:R-:W-:Y:S01]  /*67f0*/  MOV R11, UR5 ;  /* 0x00000005000b7c02 */ /* 0x004fe20008000f00 */
[----:B------:R-:W-:Y:S02]  /*6800*/  IMAD.U32 R10, RZ, RZ, UR4 ;  /* 0x00000004ff0a7e24 */ /* 0x000fe4000f8e00ff */
[----:B------:R-:W-:Y:S07]  /*6810*/  LEPC R20, `(.L_x_102) ;  /* 0x000000001014794e */ /* 0x000fee0000000000 */
[----:B---3-5:R-:W-:Y:S05]  /*6820*/  CALL.ABS.NOINC R14 ;  /* 0x000000000e007343 */ /* 0x028fea0003c00000 */
.L_x_102:
[----:B------:R-:W1:Y:S01]  /*6830*/  LDCU.64 UR8, c[0x4][0x80] ;  /* 0x01001000ff0877ac */ /* 0x000e620008000a00 */
[----:B------:R-:W2:Y:S01]  /*6840*/  LDC.64 R2, c[0x4][R2] ;  /* 0x0100000002027b82 */ /* 0x000ea20000000a00 */
[----:B------:R-:W-:Y:S02]  /*6850*/  HFMA2 R12, -RZ, RZ, 0, 5.9604644775390625e-08 ;  /* 0x00000001ff0c7431 */ /* 0x000fe400000001ff */
[----:B------:R-:W-:Y:S02]  /*6860*/  IMAD.MOV.U32 R8, RZ, RZ, 0x70 ;  /* 0x00000070ff087424 */ /* 0x000fe400078e00ff */
[----:B------:R-:W-:Y:S01]  /*6870*/  IMAD.MOV.U32 R13, RZ, RZ, RZ ;  /* 0x000000ffff0d7224 */ /* 0x000fe200078e00ff */
[----:B------:R-:W3:Y:S01]  /*6880*/  LDCU.64 UR6, c[0x4][0x88] ;  /* 0x01001100ff0677ac */ /* 0x000ee20008000a00 */
[----:B------:R-:W4:Y:S01]  /*6890*/  LDCU.64 UR4, c[0x4][0x8] ;  /* 0x01000100ff0477ac */ /* 0x000f220008000a00 */
[----:B-1----:R-:W-:Y:S02]  /*68a0*/  MOV R4, UR8 ;  /* 0x0000000800047c02 */ /* 0x002fe40008000f00 */
[----:B------:R-:W-:Y:S02]  /*68b0*/  MOV R5, UR9 ;  /* 0x0000000900057c02 */ /* 0x000fe40008000f00 */
[----:B---3--:R-:W-:Y:S01]  /*68c0*/  MOV R7, UR7 ;  /* 0x0000000700077c02 */ /* 0x008fe20008000f00 */
[----:B------:R-:W-:Y:S01]  /*68d0*/  IMAD.U32 R6, RZ, RZ, UR6 ;  /* 0x00000006ff067e24 */ /* 0x000fe2000f8e00ff */
[----:B----4-:R-:W-:Y:S01]  /*68e0*/  MOV R11, UR5 ;  /* 0x00000005000b7c02 */ /* 0x010fe20008000f00 */
[----:B------:R-:W-:Y:S02]  /*68f0*/  IMAD.U32 R10, RZ, RZ, UR4 ;  /* 0x00000004ff0a7e24 */ /* 0x000fe4000f8e00ff */
[----:B------:R-:W-:Y:S07]  /*6900*/  LEPC R20, `(.L_x_101) ;  /* 0x000000001014794e */ /* 0x000fee0000000000 */
[----:B--2---:R-:W-:Y:S05]  /*6910*/  CALL.ABS.NOINC R2 ;  /* 0x0000000002007343 */ /* 0x004fea0003c00000 */
.L_x_101:
[----:B------:R-:W-:Y:S05]  /*6920*/  BSYNC.RECONVERGENT B6 ;  /* 0x0000000000067941 */ /* 0x000fea0003800200 */
.L_x_100:
[C---:B------:R-:W-:Y:S02]  /*6930*/  ISETP.NE.U32.AND P3, PT, R86.reuse, RZ, PT ;  /* 0x000000ff5600720c */ /* 0x040fe40003f65070 */
[----:B------:R-:W-:Y:S02]  /*6940*/  ISETP.NE.U32.AND P0, PT, RZ, UR48, PT ;  /* 0x00000030ff007c0c */ /* 0x000fe4000bf05070 */
[C---:B------:R-:W-:Y:S02]  /*6950*/  ISETP.NE.AND.EX P3, PT, R87.reuse, RZ, PT, P3 ;  /* 0x000000ff5700720c */ /* 0x040fe40003f65330 */
[----:B------:R-:W-:Y:S02]  /*6960*/  ISETP.NE.U32.AND P4, PT, R86, RZ, PT ;  /* 0x000000ff5600720c */ /* 0x000fe40003f85070 */
[----:B------:R-:W-:Y:S02]  /*6970*/  ISETP.NE.AND.EX P0, PT, RZ, UR49, PT, P0 ;  /* 0x00000031ff007c0c */ /* 0x000fe4000bf05300 */
[----:B------:R-:W-:Y:S02]  /*6980*/  ISETP.NE.U32.AND P2, PT, R82, RZ, PT ;  /* 0x000000ff5200720c */ /* 0x000fe40003f45070 */
[----:B------:R-:W-:Y:S02]  /*6990*/  ISETP.NE.U32.AND P1, PT, RZ, UR48, PT ;  /* 0x00000030ff007c0c */ /* 0x000fe4000bf25070 */
[----:B------:R-:W-:Y:S03]  /*69a0*/  ISETP.NE.AND.EX P4, PT, R87, RZ, P0, P4 ;  /* 0x000000ff5700720c */ /* 0x000fe60000785340 */
[----:B------:R-:W-:Y:S10]  /*69b0*/  @!P3 BRA `(.L_x_103) ;  /* 0x00000000002cb947 */ /* 0x000ff40003800000 */
[----:B------:R-:W-:Y:S01]  /*69c0*/  ISETP.NE.U32.AND P0, PT, R84, RZ, PT ;  /* 0x000000ff5400720c */ /* 0x000fe20003f05070 */
[----:B------:R-:W-:Y:S03]  /*69d0*/  IMAD.MOV.U32 R90, RZ, RZ, 0x1 ;  /* 0x00000001ff5a7424 */ /* 0x000fe600078e00ff */
[----:B------:R-:W-:Y:S11]  /*69e0*/  ISETP.NE.AND.EX P0, PT, R85, RZ, PT, P0 ;  /* 0x000000ff5500720c */ /* 0x000ff60003f05300 */
[----:B------:R-:W-:Y:S02]  /*69f0*/  @!UPT UIADD3 URZ, UPT, UPT, URZ, URZ, URZ ;  /* 0x000000fffffff290 */ /* 0x000fe4000fffe0ff */
[----:B------:R-:W1:Y:S01]  /*6a00*/  @P0 LDC.64 R2, c[0x0][0xc88] ;  /* 0x00032200ff020b82 */ /* 0x000e620000000a00 */
[----:B------:R-:W-:Y:S04]  /*6a10*/  @P0 IMAD R0, R86, UR44, RZ ;  /* 0x0000002c56000c24 */ /* 0x000fe8000f8e02ff */
[----:B-1----:R-:W-:Y:S04]  /*6a20*/  @P0 IMAD.WIDE R2, R0, 0x4, R2 ;  /* 0x0000000400020825 */ /* 0x002fe800078e0202 */
[----:B------:R-:W-:Y:S01]  /*6a30*/  HFMA2 R0, -RZ, RZ, 0, 5.9604644775390625e-08 ;  /* 0x00000001ff007431 */ /* 0x000fe200000001ff */
[----:B-----5:R1:W5:Y:S04]  /*6a40*/  @P0 LDG.E R53, desc[UR46][R2.64] ;  /* 0x0000002e02350981 */ /* 0x020368000c1e1900 */
[----:B------:R-:W-:Y:S01]  /*6a50*/  @!P0 PRMT R90, R0, 0x7610, R90 ;  /* 0x00007610005a8816 */ /* 0x000fe2000000005a */
[----:B-1----:R-:W2:Y:S06]  /*6a60*/  @!P0 LDC R53, c[0x0][0xc80] ;  /* 0x00032000ff358b82 */ /* 0x002eac0000000800 */
.L_x_103:
[----:B------:R-:W-:Y:S02]  /*6a70*/  ISETP.NE.AND.EX P2, PT, R83, RZ, PT, P2 ;  /* 0x000000ff5300720c */ /* 0x000fe40003f45320 */
[----:B------:R-:W-:Y:S02]  /*6a80*/  PLOP3.LUT P0, PT, PT, PT, PT, 0x8, 0x80 ;  /* 0x000000000080781c */ /* 0x000fe40003f0e170 */
[----:B------:R-:W-:Y:S02]  /*6a90*/  ISETP.NE.AND.EX P1, PT, RZ, UR49, PT, P1 ;  /* 0x00000031ff007c0c */ /* 0x000fe4000bf25310 */
[----:B------:R-:W-:Y:S07]  /*6aa0*/  @!P4 PLOP3.LUT P0, PT, P3, PT, PT, 0x80, 0x8 ;  /* 0x000000000008c81c */ /* 0x000fee0001f0f070 */
[----:B------:R-:W-:Y:S06]  /*6ab0*/  @!P2 BRA `(.L_x_104) ;  /* 0x000000000020a947 */ /* 0x000fec0003800000 */
[----:B------:R-:W-:Y:S04]  /*6ac0*/  ISETP.NE.U32.AND P2, PT, R80, RZ, PT ;  /* 0x000000ff5000720c */ /* 0x000fe80003f45070 */
[----:B------:R-:W-:Y:S11]  /*6ad0*/  ISETP.NE.AND.EX P2, PT, R81, RZ, PT, P2 ;  /* 0x000000ff5100720c */ /* 0x000ff60003f45320 */
[----:B------:R-:W-:Y:S02]  /*6ae0*/  @!UPT UIADD3 URZ, UPT, UPT, URZ, URZ, URZ ;  /* 0x000000fffffff290 */ /* 0x000fe4000fffe0ff */
[----:B------:R-:W1:Y:S01]  /*6af0*/  @P2 LDC.64 R2, c[0x0][0xca8] ;  /* 0x00032a00ff022b82 */ /* 0x000e620000000a00 */
[----:B------:R-:W-:Y:S04]  /*6b00*/  @P2 IMAD R0, R82, UR44, RZ ;  /* 0x0000002c52002c24 */ /* 0x000fe8000f8e02ff */
[----:B-1----:R-:W-:Y:S05]  /*6b10*/  @P2 IMAD.WIDE R2, R0, 0x4, R2 ;  /* 0x0000000400022825 */ /* 0x002fea00078e0202 */
[----:B-----5:R1:W5:Y:S02]  /*6b20*/  @P2 LDG.E R52, desc[UR46][R2.64] ;  /* 0x0000002e02342981 */ /* 0x020364000c1e1900 */
[----:B-1----:R-:W3:Y:S02]  /*6b30*/  @!P2 LDC R52, c[0x0][0xca0] ;  /* 0x00032800ff34ab82 */ /* 0x002ee40000000800 */
.L_x_104:
[----:B--2--5:R-:W-:Y:S01]  /*6b40*/  FSETP.NEU.AND P2, PT, R53, RZ, PT ;  /* 0x000000ff3500720b */ /* 0x024fe20003f4d000 */
[----:B------:R-:W-:Y:S01]  /*6b50*/  IMAD.MOV.U32 R69, RZ, RZ, 0x10 ;  /* 0x00000010ff457424 */ /* 0x000fe200078e00ff */
[----:B------:R-:W-:Y:S01]  /*6b60*/  SEL R2, RZ, 0xffffffff, P1 ;  /* 0xffffffffff027807 */ /* 0x000fe20000800000 */
[----:B------:R-:W-:Y:S01]  /*6b70*/  IMAD R59, R98, 0x80, R99 ;  /* 0x00000080623b7824 */ /* 0x000fe200078e0263 */
[----:B------:R-:W-:Y:S01]  /*6b80*/  @!P4 LOP3.LUT P1, RZ, R90, 0xff, RZ, 0xc0, !PT ;  /* 0x000000ff5affc812 */ /* 0x000fe2000782c0ff */
[----:B------:R-:W-:Y:S01]  /*6b90*/  IMAD.SHL.U32 R108, R100, 0x2, RZ ;  /* 0x00000002646c7824 */ /* 0x000fe200078e00ff */
[----:B------:R-:W-:Y:S01]  /*6ba0*/  @!P4 SEL R0, RZ, 0xffffffff, P2 ;  /* 0xffffffffff00c807 */ /* 0x000fe20001000000 */
[----:B------:R-:W-:Y:S01]  /*6bb0*/  BSSY B1, `(.L_x_105) ;  /* 0x0000038000017945 */ /* 0x000fe20003800000 */
[----:B------:R-:W-:Y:S01]  /*6bc0*/  LEA R58, R98, UR36, 0x3 ;  /* 0x00000024623a7c11 */ /* 0x000fe2000f8e18ff */
[----:B------:R-:W-:Y:S01]  /*6bd0*/  VIADD R107, R108, UR36 ;  /* 0x000000246c6b7c36 */ /* 0x000fe20008000000 */
[----:B------:R-:W-:Y:S01]  /*6be0*/  @P0 SEL R0, R2, R0, !P1 ;  /* 0x0000000002000207 */ /* 0x000fe20004800000 */
[----:B------:R-:W-:Y:S01]  /*6bf0*/  IMAD.MOV.U32 R70, RZ, RZ, 0x1 ;  /* 0x00000001ff467424 */ /* 0x000fe200078e00ff */
[----:B------:R-:W-:Y:S01]  /*6c00*/  SHF.L.U32 R3, R97, 0x1f, RZ ;  /* 0x0000001f61037819 */ /* 0x000fe200000006ff */
[----:B------:R-:W-:Y:S01]  /*6c10*/  IMAD.MOV.U32 R68, RZ, RZ, RZ ;  /* 0x000000ffff447224 */ /* 0x000fe200078e00ff */
[----:B------:R-:W-:Y:S02]  /*6c20*/  @!P4 LOP3.LUT R0, R0, 0x1, RZ, 0xc0, !PT ;  /* 0x000000010000c812 */ /* 0x000fe400078ec0ff */
[----:B------:R-:W-:Y:S02]  /*6c30*/  CS2R R78, SRZ ;  /* 0x00000000004e7805 */ /* 0x000fe4000001ff00 */
[----:B------:R-:W-:Y:S02]  /*6c40*/  LOP3.LUT P6, RZ, R101, 0x40, RZ, 0xc0, !PT ;  /* 0x0000004065ff7812 */ /* 0x000fe400078cc0ff */
[----:B------:R-:W-:Y:S02]  /*6c50*/  CS2R R76, SRZ ;  /* 0x00000000004c7805 */ /* 0x000fe4000001ff00 */
[----:B------:R-:W-:Y:S02]  /*6c60*/  ISETP.NE.U32.OR P5, PT, R0, 0x1, P4 ;  /* 0x000000010000780c */ /* 0x000fe400027a5470 */
[----:B------:R-:W-:Y:S02]  /*6c70*/  CS2R R74, SRZ ;  /* 0x00000000004a7805 */ /* 0x000fe4000001ff00 */
[----:B------:R-:W-:Y:S02]  /*6c80*/  SEL R69, R69, 0xfffffff0, !P6 ;  /* 0xfffffff045457807 */ /* 0x000fe40007000000 */
[----:B------:R-:W-:Y:S02]  /*6c90*/  CS2R R72, SRZ ;  /* 0x0000000000487805 */ /* 0x000fe4000001ff00 */
[----:B------:R-:W-:Y:S02]  /*6ca0*/  P2R R109, PR, RZ, 0x20 ;  /* 0x00000020ff6d7803 */ /* 0x000fe40000000000 */
[----:B------:R-:W-:Y:S02]  /*6cb0*/  CS2R R66, SRZ ;  /* 0x0000000000427805 */ /* 0x000fe4000001ff00 */
[----:B------:R-:W-:Y:S02]  /*6cc0*/  CS2R R64, SRZ ;  /* 0x0000000000407805 */ /* 0x000fe4000001ff00 */
[----:B------:R-:W-:Y:S02]  /*6cd0*/  CS2R R62, SRZ ;  /* 0x00000000003e7805 */ /* 0x000fe4000001ff00 */
[----:B------:R-:W-:Y:S01]  /*6ce0*/  CS2R R60, SRZ ;  /* 0x00000000003c7805 */ /* 0x000fe2000001ff00 */
[----:B------:R-:W-:Y:S01]  /*6cf0*/  IMAD.IADD R107, R107, 0x1, R69 ;  /* 0x000000016b6b7824 */ /* 0x000fe200078e0245 */
[----:B------:R-:W-:Y:S04]  /*6d00*/  @P5 SHF.L.U32 R0, RZ, 0x1f, RZ ;  /* 0x0000001fff005819 */ /* 0x000fe800000006ff */
[----:B------:R1:W2:Y:S01]  /*6d10*/  @P5 SYNCS.PHASECHK.TRANS64.TRYWAIT P1, [UR36+0x60], R0 ;  /* 0x00006000ff0055a7 */ /* 0x0002a20008021124 */
[----:B------:R4:W3:Y:S01]  /*6d20*/  SYNCS.PHASECHK.TRANS64.TRYWAIT P0, [R58+URZ+0xd0], R3 ;  /* 0x0000d0033a0075a7 */ /* 0x0008e200080011ff */
[----:B-1----:R-:W-:Y:S02]  /*6d30*/  SEL R0, RZ, 0xffffffff, P2 ;  /* 0xffffffffff007807 */ /* 0x002fe40001000000 */
[----:B------:R-:W-:Y:S04]  /*6d40*/  LOP3.LUT P2, R105, R90, 0xff, RZ, 0xc0, !PT ;  /* 0x000000ff5a697812 */ /* 0x000fe8000784c0ff */
[----:B------:R-:W-:Y:S04]  /*6d50*/  @P3 SEL R0, R2, R0, !P2 ;  /* 0x0000000002003207 */ /* 0x000fe80005000000 */
[----:B------:R-:W-:Y:S04]  /*6d60*/  LOP3.LUT R0, R0, 0x1, RZ, 0xc0, !PT ;  /* 0x0000000100007812 */ /* 0x000fe800078ec0ff */
[----:B------:R-:W-:Y:S02]  /*6d70*/  ISETP.NE.U32.AND P2, PT, R0, 0x1, PT ;  /* 0x000000010000780c */ /* 0x000fe40003f45070 */
[----:B------:R-:W-:Y:S02]  /*6d80*/  SHF.R.U32.HI R0, RZ, 0x15, R59 ;  /* 0x00000015ff007819 */ /* 0x000fe4000001163b */
[----:B------:R-:W-:Y:S02]  /*6d90*/  P2R R71, PR, RZ, 0x4 ;  /* 0x00000004ff477803 */ /* 0x000fe40000000000 */
[----:B------:R-:W-:Y:S02]  /*6da0*/  LOP3.LUT R2, R0, 0x3, RZ, 0xc0, !PT ;  /* 0x0000000300027812 */ /* 0x000fe400078ec0ff */
[----:B--2---:R-:W-:Y:S01]  /*6db0*/  @P5 SEL R70, RZ, 0x1, !P1 ;  /* 0x00000001ff465807 */ /* 0x004fe20004800000 */
[----:B---34-:R-:W-:Y:S06]  /*6dc0*/  @!P5 BRA `(.L_x_106) ;  /* 0x000000000058d947 */ /* 0x018fec0003800000 */
[----:B------:R-:W-:Y:S01]  /*6dd0*/  IMAD.MOV.U32 R79, RZ, RZ, RZ ;  /* 0x000000ffff4f7224 */ /* 0x000fe200078e00ff */
[----:B------:R-:W-:Y:S01]  /*6de0*/  ISETP.NE.AND P1, PT, R70, RZ, PT ;  /* 0x000000ff4600720c */ /* 0x000fe20003f25270 */
[----:B------:R-:W-:Y:S01]  /*6df0*/  BSSY B0, `(.L_x_107) ;  /* 0x000000c000007945 */ /* 0x000fe20003800000 */
[----:B------:R-:W-:Y:S02]  /*6e00*/  CS2R R62, SRZ ;  /* 0x00000000003e7805 */ /* 0x000fe4000001ff00 */
[----:B------:R-:W-:Y:S02]  /*6e10*/  CS2R R60, SRZ ;  /* 0x00000000003c7805 */ /* 0x000fe4000001ff00 */
[----:B------:R-:W-:Y:S02]  /*6e20*/  CS2R R66, SRZ ;  /* 0x0000000000427805 */ /* 0x000fe4000001ff00 */
[----:B------:R-:W-:Y:S02]  /*6e30*/  CS2R R64, SRZ ;  /* 0x0000000000407805 */ /* 0x000fe4000001ff00 */
[----:B------:R-:W-:Y:S02]  /*6e40*/  CS2R R74, SRZ ;  /* 0x00000000004a7805 */ /* 0x000fe4000001ff00 */
[----:B------:R-:W-:Y:S02]  /*6e50*/  CS2R R72, SRZ ;  /* 0x0000000000487805 */ /* 0x000fe4000001ff00 */
[----:B------:R-:W-:Y:S01]  /*6e60*/  CS2R R76, SRZ ;  /* 0x00000000004c7805 */ /* 0x000fe2000001ff00 */
[----:B------:R-:W-:Y:S06]  /*6e70*/  @P1 BRA `(.L_x_108) ;  /* 0x00000000000c1947 */ /* 0x000fec0003800000 */
[----:B------:R-:W-:Y:S04]  /*6e80*/  SHF.L.U32 R5, RZ, 0x1f, RZ ;  /* 0x0000001fff057819 */ /* 0x000fe800000006ff */
[----:B------:R-:W1:Y:S02]  /*6e90*/  SYNCS.PHASECHK.TRANS64.TRYWAIT P1, [UR36+0x60], R5 ;  /* 0x00006005ff0075a7 */ /* 0x000e640008021124 */
[----:B-1----:R-:W-:Y:S05]  /*6ea0*/  @!P1 BRA `(.L_x_109) ;  /* 0x0000008000ec9947 */ /* 0x002fea0003800000 */
.L_x_108:
[----:B------:R-:W-:Y:S05]  /*6eb0*/  BSYNC B0 ;  /* 0x0000000000007941 */ /* 0x000fea0003800000 */
.L_x_107:
[----:B------:R-:W-:Y:S01]  /*6ec0*/  ISETP.NE.AND P1, PT, R71, RZ, PT ;  /* 0x000000ff4700720c */ /* 0x000fe20003f25270 */
[----:B------:R-:W-:Y:S11]  /*6ed0*/  HFMA2 R68, -RZ, RZ, 0, 5.9604644775390625e-08 ;  /* 0x00000001ff447431 */ /* 0x000ff600000001ff */
[----:B------:R-:W-:Y:S01]  /*6ee0*/  @!UPT UIADD3 URZ, UPT, UPT, URZ, URZ, URZ ;  /* 0x000000fffffff290 */ /* 0x000fe2000fffe0ff */
[----:B------:R2:W3:Y:S04]  /*6ef0*/  @P1 LDS.128 R60, [R108+UR36+0x200] ;  /* 0x000200246c3c1984 */ /* 0x0004e80008000c00 */
[----:B------:R2:W4:Y:S04]  /*6f00*/  @P1 LDS.128 R64, [R107+0x200] ;  /* 0x000200006b401984 */ /* 0x0005280000000c00 */
[----:B------:R2:W1:Y:S04]  /*6f10*/  @P1 LDS.128 R72, [R108+UR36+0xa00] ;  /* 0x000a00246c481984 */ /* 0x0004680008000c00 */
[----:B------:R2:W1:Y:S02]  /*6f20*/  @P1 LDS.128 R76, [R107+0xa00] ;  /* 0x000a00006b4c1984 */ /* 0x0004640000000c00 */
.L_x_106:
[----:B------:R-:W-:Y:S05]  /*6f30*/  BSYNC B1 ;  /* 0x0000000000017941 */ /* 0x000fea0003800000 */
.L_x_105:
[----:B------:R-:W-:Y:S02]  /*6f40*/  ISETP.NE.AND P1, PT, R102, R2, PT ;  /* 0x000000026600720c */ /* 0x000fe40003f25270 */
[----:B------:R-:W-:Y:S01]  /*6f50*/  MOV R39, RZ ;  /* 0x000000ff00277202 */ /* 0x000fe20000000f00 */
[----:B------:R-:W-:Y:S10]  /*6f60*/  @P0 BRA `(.L_x_110) ;  /* 0x0000000000080947 */ /* 0x000ff40003800000 */
[----:B------:R-:W5:Y:S02]  /*6f70*/  SYNCS.PHASECHK.TRANS64.TRYWAIT P0, [R58+URZ+0xd0], R3 ;  /* 0x0000d0033a0075a7 */ /* 0x000f6400080011ff */
[----:B-----5:R-:W-:Y:S05]  /*6f80*/  @!P0 BRA `(.L_x_111) ;  /* 0x0000008000cc8947 */ /* 0x020fea0003800000 */
.L_x_110:
[----:B------:R-:W-:Y:S01]  /*6f90*/  IMAD.MOV.U32 R38, RZ, RZ, RZ ;  /* 0x000000ffff267224 */ /* 0x000fe200078e00ff */
[----:B------:R-:W-:Y:S02]  /*6fa0*/  CS2R R36, SRZ ;  /* 0x0000000000247805 */ /* 0x000fe4000001ff00 */
        /* <DEDUP_REMOVED lines=13> */
[----:B-1----:R-:W-:Y:S01]  /*7080*/  CS2R R4, SRZ ;  /* 0x0000000000047805 */ /* 0x002fe2000001ff00 */
[----:B------:R-:W-:Y:S06]  /*7090*/  @P1 BRA `(.L_x_112) ;  /* 0x0000000000bc1947 */ /* 0x000fec0003800000 */
[----:B------:R-:W-:Y:S11]  /*70a0*/  LOP3.LUT P0, RZ, R0, 0x3, R103, 0x48, !PT ;  /* 0x0000000300ff7812 */ /* 0x000ff60007804867 */
[----:B------:R-:W-:Y:S02]  /*70b0*/  @!UPT UIADD3 URZ, UPT, UPT, URZ, URZ, URZ ;  /* 0x000000fffffff290 */ /* 0x000fe4000fffe0ff */
[----:B------:R-:W-:Y:S05]  /*70c0*/  @!P0 BRA `(.L_x_113) ;  /* 0x0000000000408947 */ /* 0x000fea0003800000 */
[----:B------:R-:W1:Y:S01]  /*70d0*/  LDCU.64 UR8, c[0x4][0x70] ;  /* 0x01000e00ff0877ac */ /* 0x000e620008000a00 */
[----:B------:R-:W-:Y:S01]  /*70e0*/  MOV R15, 0x0 ;  /* 0x00000000000f7802 */ /* 0x000fe20000000f00 */
[----:B------:R-:W-:Y:S02]  /*70f0*/  HFMA2 R12, -RZ, RZ, 0, 5.9604644775390625e-08 ;  /* 0x00000001ff0c7431 */ /* 0x000fe400000001ff */
[----:B------:R-:W-:Y:S02]  /*7100*/  IMAD.MOV.U32 R8, RZ, RZ, 0x192 ;  /* 0x00000192ff087424 */ /* 0x000fe400078e00ff */
[----:B------:R-:W-:Y:S01]  /*7110*/  IMAD.MOV.U32 R13, RZ, RZ, RZ ;  /* 0x000000ffff0d7224 */ /* 0x000fe200078e00ff */
[----:B------:R-:W5:Y:S01]  /*7120*/  LDCU.64 UR6, c[0x4][0x78] ;  /* 0x01000f00ff0677ac */ /* 0x000f620008000a00 */
[----:B------:R-:W2:Y:S01]  /*7130*/  LDC.64 R14, c[0x4][R15] ;  /* 0x010000000f0e7b82 */ /* 0x000ea20000000a00 */
[----:B------:R-:W3:Y:S01]  /*7140*/  LDCU.64 UR4, c[0x4][0x10] ;  /* 0x01000200ff0477ac */ /* 0x000ee20008000a00 */
[----:B-1----:R-:W-:Y:S01]  /*7150*/  MOV R5, UR9 ;  /* 0x0000000900057c02 */ /* 0x002fe20008000f00 */
[----:B------:R-:W-:Y:S01]  /*7160*/  IMAD.U32 R4, RZ, RZ, UR8 ;  /* 0x00000008ff047e24 */ /* 0x000fe2000f8e00ff */
[----:B-----5:R-:W-:Y:S01]  /*7170*/  MOV R7, UR7 ;  /* 0x0000000700077c02 */ /* 0x020fe20008000f00 */
[----:B------:R-:W-:Y:S01]  /*7180*/  IMAD.U32 R6, RZ, RZ, UR6 ;  /* 0x00000006ff067e24 */ /* 0x000fe2000f8e00ff */
[----:B---3--:R-:W-:Y:S01]  /*7190*/  MOV R11, UR5 ;  /* 0x00000005000b7c02 */ /* 0x008fe20008000f00 */
[----:B------:R-:W-:Y:S02]  /*71a0*/  IMAD.U32 R10, RZ, RZ, UR4 ;  /* 0x00000004ff0a7e24 */ /* 0x000fe4000f8e00ff */
[----:B------:R-:W-:Y:S07]  /*71b0*/  LEPC R20, `(.L_x_113) ;  /* 0x000000001014794e */ /* 0x000fee0000000000 */
[----:B--2-4-:R-:W-:Y:S05]  /*71c0*/  CALL.ABS.NOINC R14 ;  /* 0x000000000e007343 */ /* 0x014fea0003c00000 */
.L_x_113:
[----:B------:R-:W-:Y:S05]  /*71d0*/  WARPSYNC.ALL ;  /* 0x0000000000007948 */ /* 0x000fea0003800000 */
[C---:B------:R-:W-:Y:S01]  /*71e0*/  R2UR UR4, R59.reuse ;  /* 0x000000003b0472ca */ /* 0x040fe200000e0000 */
[----:B------:R-:W-:Y:S05]  /*71f0*/  VIADD R0, R59, 0x40 ;  /* 0x000000403b007836 */ /* 0x000fea0000000000 */
[----:B------:R-:W-:Y:S04]  /*7200*/  SHF.R.U32.HI R0, RZ, 0x15, R0 ;  /* 0x00000015ff007819 */ /* 0x000fe80000011600 */
[----:B------:R-:W-:Y:S03]  /*7210*/  LOP3.LUT P0, RZ, R0, 0x3, R103, 0x48, !PT ;  /* 0x0000000300ff7812 */ /* 0x000fe60007804867 */
[----:B------:R-:W1:Y:S10]  /*7220*/  LDTM.x16 R24, tmem[UR4] ;  /* 0x00000004001879ee */ /* 0x000e740008240000 */
[----:B-1----:R-:W-:Y:S05]  /*7230*/  @!P0 BRA `(.L_x_114) ;  /* 0x0000000000408947 */ /* 0x002fea0003800000 */
        /* <DEDUP_REMOVED lines=16> */
.L_x_114:
[----:B------:R-:W-:Y:S05]  /*7340*/  WARPSYNC.ALL ;  /* 0x0000000000007948 */ /* 0x000fea0003800000 */
[----:B------:R-:W-:Y:S11]  /*7350*/  R2UR UR4, R59 ;  /* 0x000000003b0472ca */ /* 0x000ff600000e0000 */
[----:B------:R-:W-:Y:S02]  /*7360*/  @!UPT UIADD3 URZ, UPT, UPT, URZ, URZ, URZ ;  /* 0x000000fffffff290 */ /* 0x000fe4000fffe0ff */
[----:B------:R-:W1:Y:S02]  /*7370*/  LDTM.x16 R4, tmem[UR4+0x40] ;  /* 0x00004004000479ee */ /* 0x000e640008240000 */
[----:B-1----:R-:W-:Y:S01]  /*7380*/  NOP ;  /* 0x0000000000007918 */ /* 0x002fe20000000000 */
.L_x_112:
[----:B---3--:R-:W-:Y:S01]  /*7390*/  SHF.L.U32 R20, R60, 0x10, RZ ;  /* 0x000000103c147819 */ /* 0x008fe200000006ff */
[----:B------:R-:W-:Y:S01]  /*73a0*/  FMUL R0, R52, R24 ;  /* 0x0000001834007220 */ /* 0x000fe20000400000 */
[----:B------:R-:W-:Y:S01]  /*73b0*/  ISETP.NE.AND P0, PT, R102, R2, PT ;  /* 0x000000026600720c */ /* 0x000fe20003f05270 */
[----:B------:R-:W-:Y:S01]  /*73c0*/  FMUL R2, R52, R25 ;  /* 0x0000001934027220 */ /* 0x000fe20000400000 */
[----:B------:R-:W-:Y:S01]  /*73d0*/  LOP3.LUT R21, R60, 0xffff0000, RZ, 0xc0, !PT ;  /* 0xffff00003c157812 */ /* 0x000fe200078ec0ff */
[----:B------:R-:W-:Y:S01]  /*73e0*/  FFMA R0, R53, R20, R0 ;  /* 0x0000001435007223 */ /* 0x000fe20000000000 */
[C---:B------:R-:W-:Y:S01]  /*73f0*/  SHF.L.U32 R22, R61.reuse, 0x10, RZ ;  /* 0x000000103d167819 */ /* 0x040fe200000006ff */
[----:B------:R-:W-:Y:S01]  /*7400*/  FMUL R3, R52, R26 ;  /* 0x0000001a34037220 */ /* 0x000fe20000400000 */
[----:B------:R-:W-:Y:S01]  /*7410*/  LOP3.LUT R23, R61, 0xffff0000, RZ, 0xc0, !PT ;  /* 0xffff00003d177812 */ /* 0x000fe200078ec0ff */
[C---:B------:R-:W-:Y:S01]  /*7420*/  FFMA R2, R53.reuse, R21, R2 ;  /* 0x0000001535027223 */ /* 0x040fe20000000002 */
[----:B------:R-:W-:Y:S01]  /*7430*/  SHF.L.U32 R40, R62, 0x10, RZ ;  /* 0x000000103e287819 */ /* 0x000fe200000006ff */
[----:B------:R-:W-:Y:S01]  /*7440*/  FMUL R20, R52, R27 ;  /* 0x0000001b34147220 */ /* 0x000fe20000400000 */
[----:B------:R-:W-:Y:S01]  /*7450*/  LOP3.LUT R41, R62, 0xffff0000, RZ, 0xc0, !PT ;  /* 0xffff00003e297812 */ /* 0x000fe200078ec0ff */
[----:B------:R-:W-:Y:S01]  /*7460*/  FFMA R3, R53, R22, R3 ;  /* 0x0000001635037223 */ /* 0x000fe20000000003 */
[----:B------:R-:W-:Y:S01]  /*7470*/  F2FP.BF16.F32.PACK_AB R112, R2, R0 ;  /* 0x000000000270723e */ /* 0x000fe200000010ff */
[C---:B------:R-:W-:Y:S01]  /*7480*/  FMUL R21, R52.reuse, R28 ;  /* 0x0000001c34157220 */ /* 0x040fe20000400000 */
[----:B------:R-:W-:Y:S01]  /*7490*/  LOP3.LUT R42, R77, 0xffff0000, RZ, 0xc0, !PT ;  /* 0xffff00004d2a7812 */ /* 0x000fe200078ec0ff */
[----:B------:R-:W-:Y:S01]  /*74a0*/  FMUL R22, R52, R29 ;  /* 0x0000001d34167220 */ /* 0x000fe20000400000 */
[----:B------:R-:W-:Y:S01]  /*74b0*/  SHF.L.U32 R54, R78, 0x10, RZ ;  /* 0x000000104e367819 */ /* 0x000fe200000006ff */
[----:B------:R-:W-:Y:S01]  /*74c0*/  FFMA R20, R53, R23, R20 ;  /* 0x0000001735147223 */ /* 0x000fe20000000014 */
[----:B------:R-:W-:Y:S01]  /*74d0*/  SHF.L.U32 R23, R63, 0x10, RZ ;  /* 0x000000103f177819 */ /* 0x000fe200000006ff */
[----:B------:R-:W-:Y:S01]  /*74e0*/  FFMA R21, R53, R40, R21 ;  /* 0x0000002835157223 */ /* 0x000fe20000000015 */
[----:B------:R-:W-:Y:S01]  /*74f0*/  LOP3.LUT R40, R63, 0xffff0000, RZ, 0xc0, !PT ;  /* 0xffff00003f287812 */ /* 0x000fe200078ec0ff */
[C---:B------:R-:W-:Y:S01]  /*7500*/  FFMA R22, R53.reuse, R41, R22 ;  /* 0x0000002935167223 */ /* 0x040fe20000000016 */
[----:B------:R-:W-:Y:S01]  /*7510*/  F2FP.BF16.F32.PACK_AB R113, R20, R3 ;  /* 0x000000031471723e */ /* 0x000fe200000010ff */
[----:B------:R-:W-:Y:S01]  /*7520*/  FMUL R0, R52, R30 ;  /* 0x0000001e34007220 */ /* 0x000fe20000400000 */
[----:B----4-:R-:W-:Y:S01]  /*7530*/  LOP3.LUT R41, R66, 0xffff0000, RZ, 0xc0, !PT ;  /* 0xffff000042297812 */ /* 0x010fe200078ec0ff */
[----:B------:R-:W-:Y:S01]  /*7540*/  FMUL R2, R52, R31 ;  /* 0x0000001f34027220 */ /* 0x000fe20000400000 */
[----:B------:R-:W-:Y:S01]  /*7550*/  F2FP.BF16.F32.PACK_AB R114, R22, R21 ;  /* 0x000000151672723e */ /* 0x000fe200000010ff */
[C---:B------:R-:W-:Y:S01]  /*7560*/  FFMA R0, R53.reuse, R23, R0 ;  /* 0x0000001735007223 */ /* 0x040fe20000000000 */
[C---:B------:R-:W-:Y:S01]  /*7570*/  SHF.L.U32 R22, R64.reuse, 0x10, RZ ;  /* 0x0000001040167819 */ /* 0x040fe200000006ff */
[----:B------:R-:W-:Y:S01]  /*7580*/  FFMA R2, R53, R40, R2 ;  /* 0x0000002835027223 */ /* 0x000fe20000000002 */
[----:B------:R-:W-:Y:S01]  /*7590*/  LOP3.LUT R23, R64, 0xffff0000, RZ, 0xc0, !PT ;  /* 0xffff000040177812 */ /* 0x000fe200078ec0ff */
[C---:B------:R-:W-:Y:S01]  /*75a0*/  FMUL R3, R52.reuse, R32 ;  /* 0x0000002034037220 */ /* 0x040fe20000400000 */
[----:B------:R-:W-:Y:S01]  /*75b0*/  SHF.L.U32 R40, R65, 0x10, RZ ;  /* 0x0000001041287819 */ /* 0x000fe200000006ff */
[----:B------:R-:W-:Y:S01]  /*75c0*/  FMUL R20, R52, R33 ;  /* 0x0000002134147220 */ /* 0x000fe20000400000 */
[----:B------:R-:W-:Y:S01]  /*75d0*/  F2FP.BF16.F32.PACK_AB R115, R2, R0 ;  /* 0x000000000273723e */ /* 0x000fe200000010ff */
[----:B------:R-:W-:Y:S01]  /*75e0*/  FMUL R21, R52, R34 ;  /* 0x0000002234157220 */ /* 0x000fe20000400000 */
[----:B------:R-:W-:Y:S01]  /*75f0*/  LOP3.LUT R55, R78, 0xffff0000, RZ, 0xc0, !PT ;  /* 0xffff00004e377812 */ /* 0x000fe200078ec0ff */
[----:B------:R-:W-:Y:S01]  /*7600*/  FFMA R3, R53, R22, R3 ;  /* 0x0000001635037223 */ /* 0x000fe20000000003 */
[----:B------:R-:W-:Y:S01]  /*7610*/  SHF.L.U32 R56, R79, 0x10, RZ ;  /* 0x000000104f387819 */ /* 0x000fe200000006ff */
[----:B------:R-:W-:Y:S01]  /*7620*/  FFMA R20, R53, R23, R20 ;  /* 0x0000001735147223 */ /* 0x000fe20000000014 */
[----:B------:R-:W-:Y:S01]  /*7630*/  LOP3.LUT R23, R65, 0xffff0000, RZ, 0xc0, !PT ;  /* 0xffff000041177812 */ /* 0x000fe200078ec0ff */
[----:B------:R-:W-:Y:S01]  /*7640*/  FFMA R21, R53, R40, R21 ;  /* 0x0000002835157223 */ /* 0x000fe20000000015 */
[----:B------:R-:W-:Y:S01]  /*7650*/  SHF.L.U32 R40, R66, 0x10, RZ ;  /* 0x0000001042287819 */ /* 0x000fe200000006ff */
[----:B------:R-:W-:Y:S01]  /*7660*/  FMUL R0, R52, R35 ;  /* 0x0000002334007220 */ /* 0x000fe20000400000 */
[----:B------:R-:W-:Y:S01]  /*7670*/  F2FP.BF16.F32.PACK_AB R116, R20, R3 ;  /* 0x000000031474723e */ /* 0x000fe200000010ff */
[C---:B------:R-:W-:Y:S01]  /*7680*/  FMUL R2, R52.reuse, R36 ;  /* 0x0000002434027220 */ /* 0x040fe20000400000 */
[----:B------:R-:W-:Y:S01]  /*7690*/  LOP3.LUT R57, R79, 0xffff0000, RZ, 0xc0, !PT ;  /* 0xffff00004f397812 */ /* 0x000fe200078ec0ff */
[----:B------:R-:W-:Y:S01]  /*76a0*/  FMUL R22, R52, R37 ;  /* 0x0000002534167220 */ /* 0x000fe20000400000 */
[----:B------:R-:W-:Y:S01]  /*76b0*/  ISETP.NE.AND P1, PT, R102, RZ, PT ;  /* 0x000000ff6600720c */ /* 0x000fe20003f25270 */
[----:B------:R-:W-:Y:S01]  /*76c0*/  FFMA R0, R53, R23, R0 ;  /* 0x0000001735007223 */ /* 0x000fe20000000000 */
[----:B------:R-:W-:Y:S01]  /*76d0*/  SHF.L.U32 R23, R67, 0x10, RZ ;  /* 0x0000001043177819 */ /* 0x000fe200000006ff */
[----:B------:R-:W-:Y:S01]  /*76e0*/  FFMA R2, R53, R40, R2 ;  /* 0x0000002835027223 */ /* 0x000fe20000000002 */
[----:B------:R-:W-:Y:S01]  /*76f0*/  LOP3.LUT R40, R67, 0xffff0000, RZ, 0xc0, !PT ;  /* 0xffff000043287812 */ /* 0x000fe200078ec0ff */
[----:B------:R1:W-:Y:S01]  /*7700*/  @!P0 STS.128 [R108+UR36+0x200], R112 ;  /* 0x000200706c008988 */ /* 0x0003e20008000c24 */
[----:B------:R-:W-:Y:S01]  /*7710*/  F2FP.BF16.F32.PACK_AB R117, R0, R21 ;  /* 0x000000150075723e */ /* 0x000fe200000010ff */
[C---:B------:R-:W-:Y:S01]  /*7720*/  FFMA R22, R53.reuse, R41, R22 ;  /* 0x0000002935167223 */ /* 0x040fe20000000016 */
[----:B------:R-:W-:Y:S01]  /*7730*/  LOP3.LUT R41, R74, 0xffff0000, RZ, 0xc0, !PT ;  /* 0xffff00004a297812 */ /* 0x000fe200078ec0ff */
[C---:B------:R-:W-:Y:S01]  /*7740*/  FMUL R3, R52.reuse, R38 ;  /* 0x0000002634037220 */ /* 0x040fe20000400000 */
[C---:B------:R-:W-:Y:S01]  /*7750*/  FMUL R20, R52.reuse, R39 ;  /* 0x0000002734147220 */ /* 0x040fe20000400000 */
        /* <DEDUP_REMOVED lines=9> */
[C---:B------:R-:W-:Y:S01]  /*77f0*/  FFMA R0, R53.reuse, R22, R0 ;  /* 0x0000001635007223 */ /* 0x040fe20000000000 */
[C---:B------:R-:W-:Y:S01]  /*7800*/  FFMA R2, R53.reuse, R23, R2 ;  /* 0x0000001735027223 */ /* 0x040fe20000000002 */
[----:B------:R-:W-:Y:S01]  /*7810*/  F2FP.BF16.F32.PACK_AB R119, R20, R3 ;  /* 0x000000031477723e */ /* 0x000fe200000010ff */
[----:B------:R-:W-:Y:S01]  /*7820*/  FFMA R21, R53, R40, R21 ;  /* 0x0000002835157223 */ /* 0x000fe20000000015 */
[----:B------:R-:W-:Y:S01]  /*7830*/  LOP3.LUT R23, R73, 0xffff0000, RZ, 0xc0, !PT ;  /* 0xffff000049177812 */ /* 0x000fe200078ec0ff */
[----:B------:R-:W-:Y:S01]  /*7840*/  FMUL R3, R52, R7 ;  /* 0x0000000734037220 */ /* 0x000fe20000400000 */
[----:B------:R-:W-:Y:S01]  /*7850*/  SHF.L.U32 R40, R74, 0x10, RZ ;  /* 0x000000104a287819 */ /* 0x000fe200000006ff */
[----:B------:R1:W-:Y:S01]  /*7860*/  @!P0 STS.128 [R107+0x200], R116 ;  /* 0x000200746b008388 */ /* 0x0003e20000000c00 */
[C---:B------:R-:W-:Y:S01]  /*7870*/  FMUL R20, R52.reuse, R8 ;  /* 0x0000000834147220 */ /* 0x040fe20000400000 */
[----:B------:R-:W-:Y:S01]  /*7880*/  FMUL R22, R52, R9 ;  /* 0x0000000934167220 */ /* 0x000fe20000400000 */
[C---:B------:R-:W-:Y:S01]  /*7890*/  FFMA R3, R53.reuse, R23, R3 ;  /* 0x0000001735037223 */ /* 0x040fe20000000003 */
[----:B------:R-:W-:Y:S01]  /*78a0*/  F2FP.BF16.F32.PACK_AB R120, R2, R0 ;  /* 0x000000000278723e */ /* 0x000fe200000010ff */
[----:B------:R-:W-:Y:S01]  /*78b0*/  FFMA R20, R53, R40, R20 ;  /* 0x0000002835147223 */ /* 0x000fe20000000014 */
[C---:B------:R-:W-:Y:S01]  /*78c0*/  SHF.L.U32 R23, R75.reuse, 0x10, RZ ;  /* 0x000000104b177819 */ /* 0x040fe200000006ff */
[C---:B------:R-:W-:Y:S01]  /*78d0*/  FMUL R0, R52.reuse, R10 ;  /* 0x0000000a34007220 */ /* 0x040fe20000400000 */
[----:B------:R-:W-:Y:S01]  /*78e0*/  LOP3.LUT R40, R75, 0xffff0000, RZ, 0xc0, !PT ;  /* 0xffff00004b287812 */ /* 0x000fe200078ec0ff */
[C---:B------:R-:W-:Y:S01]  /*78f0*/  FFMA R22, R53.reuse, R41, R22 ;  /* 0x0000002935167223 */ /* 0x040fe20000000016 */
[C---:B------:R-:W-:Y:S01]  /*7900*/  FMUL R2, R52.reuse, R11 ;  /* 0x0000000b34027220 */ /* 0x040fe20000400000 */
[----:B------:R-:W-:Y:S01]  /*7910*/  FFMA R0, R53, R23, R0 ;  /* 0x0000001735007223 */ /* 0x000fe20000000000 */
[----:B------:R-:W-:Y:S01]  /*7920*/  F2FP.BF16.F32.PACK_AB R121, R3, R21 ;  /* 0x000000150379723e */ /* 0x000fe200000010ff */
[----:B------:R-:W-:Y:S01]  /*7930*/  FMUL R3, R52, R12 ;  /* 0x0000000c34037220 */ /* 0x000fe20000400000 */
[----:B------:R-:W-:Y:S01]  /*7940*/  FFMA R2, R53, R40, R2 ;  /* 0x0000002835027223 */ /* 0x000fe20000000002 */
[----:B------:R-:W-:Y:S01]  /*7950*/  SHF.L.U32 R23, R76, 0x10, RZ ;  /* 0x000000104c177819 */ /* 0x000fe200000006ff */
[----:B------:R-:W-:Y:S01]  /*7960*/  FMUL R21, R52, R14 ;  /* 0x0000000e34157220 */ /* 0x000fe20000400000 */
[----:B------:R-:W-:Y:S01]  /*7970*/  F2FP.BF16.F32.PACK_AB R122, R22, R20 ;  /* 0x00000014167a723e */ /* 0x000fe200000010ff */
[----:B------:R-:W-:Y:S01]  /*7980*/  FMUL R20, R52, R13 ;  /* 0x0000000d34147220 */ /* 0x000fe20000400000 */
[----:B------:R-:W-:Y:S01]  /*7990*/  LOP3.LUT R40, R76, 0xffff0000, RZ, 0xc0, !PT ;  /* 0xffff00004c287812 */ /* 0x000fe200078ec0ff */
[C---:B------:R-:W-:Y:S01]  /*79a0*/  FMUL R22, R52.reuse, R15 ;  /* 0x0000000f34167220 */ /* 0x040fe20000400000 */
[----:B------:R-:W-:Y:S01]  /*79b0*/  SHF.L.U32 R41, R77, 0x10, RZ ;  /* 0x000000104d297819 */ /* 0x000fe200000006ff */
[C---:B------:R-:W-:Y:S01]  /*79c0*/  FFMA R3, R53.reuse, R23, R3 ;  /* 0x0000001735037223 */ /* 0x040fe20000000003 */
[C---:B------:R-:W-:Y:S01]  /*79d0*/  FMUL R23, R52.reuse, R16 ;  /* 0x0000001034177220 */ /* 0x040fe20000400000 */
[C---:B------:R-:W-:Y:S01]  /*79e0*/  FFMA R20, R53.reuse, R40, R20 ;  /* 0x0000002835147223 */ /* 0x040fe20000000014 */
[C---:B------:R-:W-:Y:S01]  /*79f0*/  FMUL R40, R52.reuse, R17 ;  /* 0x0000001134287220 */ /* 0x040fe20000400000 */
[C---:B------:R-:W-:Y:S01]  /*7a00*/  FFMA R21, R53.reuse, R41, R21 ;  /* 0x0000002935157223 */ /* 0x040fe20000000015 */
[C---:B------:R-:W-:Y:S01]  /*7a10*/  FFMA R22, R53.reuse, R42, R22 ;  /* 0x0000002a35167223 */ /* 0x040fe20000000016 */
[C---:B------:R-:W-:Y:S01]  /*7a20*/  FMUL R41, R52.reuse, R18 ;  /* 0x0000001234297220 */ /* 0x040fe20000400000 */
[----:B------:R-:W-:Y:S01]  /*7a30*/  FMUL R42, R52, R19 ;  /* 0x00000013342a7220 */ /* 0x000fe20000400000 */
[----:B------:R-:W-:Y:S01]  /*7a40*/  F2FP.BF16.F32.PACK_AB R123, R2, R0 ;  /* 0x00000000027b723e */ /* 0x000fe200000010ff */
[C---:B------:R-:W-:Y:S01]  /*7a50*/  FFMA R23, R53.reuse, R54, R23 ;  /* 0x0000003635177223 */ /* 0x040fe20000000017 */
[C---:B------:R-:W-:Y:S01]  /*7a60*/  FFMA R40, R53.reuse, R55, R40 ;  /* 0x0000003735287223 */ /* 0x040fe20000000028 */
[C---:B------:R-:W-:Y:S01]  /*7a70*/  FFMA R41, R53.reuse, R56, R41 ;  /* 0x0000003835297223 */ /* 0x040fe20000000029 */
[----:B------:R-:W-:Y:S01]  /*7a80*/  FFMA R42, R53, R57, R42 ;  /* 0x00000039352a7223 */ /* 0x000fe2000000002a */
[----:B------:R1:W-:Y:S01]  /*7a90*/  @!P0 STS.128 [R108+UR36+0xa00], R120 ;  /* 0x000a00786c008988 */ /* 0x0003e20008000c24 */
[----:B------:R-:W-:Y:S02]  /*7aa0*/  F2FP.BF16.F32.PACK_AB R21, R22, R21 ;  /* 0x000000151615723e */ /* 0x000fe400000010ff */
[----:B------:R-:W-:Y:S02]  /*7ab0*/  F2FP.BF16.F32.PACK_AB R22, R40, R23 ;  /* 0x000000172816723e */ /* 0x000fe400000010ff */
[----:B------:R-:W-:Y:S02]  /*7ac0*/  F2FP.BF16.F32.PACK_AB R20, R20, R3 ;  /* 0x000000031414723e */ /* 0x000fe400000010ff */
[----:B------:R-:W-:Y:S05]  /*7ad0*/  F2FP.BF16.F32.PACK_AB R23, R42, R41 ;  /* 0x000000292a17723e */ /* 0x000fea00000010ff */
[----:B------:R1:W-:Y:S01]  /*7ae0*/  @!P0 STS.128 [R107+0xa00], R20 ;  /* 0x000a00146b008388 */ /* 0x0003e20000000c00 */
[----:B------:R-:W-:Y:S01]  /*7af0*/  @!PT LDS RZ, [RZ] ;  /* 0x00000000fffff984 */ /* 0x000fe20000000800 */
[----:B------:R-:W-:Y:S01]  /*7b00*/  @!PT LDS RZ, [RZ] ;  /* 0x00000000fffff984 */ /* 0x000fe20000000800 */
[----:B------:R-:W-:Y:S01]  /*7b10*/  @!PT LDS RZ, [RZ] ;  /* 0x00000000fffff984 */ /* 0x000fe20000000800 */
[----:B------:R-:W-:Y:S01]  /*7b20*/  @!PT LDS RZ, [RZ] ;  /* 0x00000000fffff984 */ /* 0x000fe20000000800 */
[----:B------:R3:W-:Y:S07]  /*7b30*/  MEMBAR.ALL.CTA ;  /* 0x0000000000007992 */ /* 0x0007ee0000008000 */
[----:B---3--:R-:W3:Y:S01]  /*7b40*/  FENCE.VIEW.ASYNC.S ;  /* 0x00000000000073c6 */ /* 0x008ee20000000000 */
[----:B------:R-:W-:Y:S05]  /*7b50*/  WARPSYNC.ALL ;  /* 0x0000000000007948 */ /* 0x000fea0003800000 */
[----:B------:R-:W-:Y:S01]  /*7b60*/  BSSY.RECONVERGENT B0, `(.L_x_115) ;  /* 0x0000011000007945 */ /* 0x000fe20003800200 */
[----:B---3--:R-:W-:Y:S06]  /*7b70*/  BAR.SYNC.DEFER_BLOCKING 0x1, 0x80 ;  /* 0x0042000000007b1d */ /* 0x008fec0000010000 */
[----:B------:R-:W-:Y:S05]  /*7b80*/  @P1 BRA `(.L_x_116) ;  /* 0x0000000000381947 */ /* 0x000fea0003800000 */
[----:B------:R-:W-:Y:S02]  /*7b90*/  UIADD3 UR4, UPT, UPT, UR36, 0x200, URZ ;  /* 0x0000020024047890 */ /* 0x000fe4000fffe0ff */
[----:B------:R-:W-:Y:S01]  /*7ba0*/  UIADD3 UR8, UP0, UPT, UR50, 0xa80, URZ ;  /* 0x00000a8032087890 */ /* 0x000fe2000ff1e0ff */
[----:B------:R-:W-:Y:S01]  /*7bb0*/  UMOV UR43, UR44 ;  /* 0x0000002c002b7c82 */ /* 0x000fe20008000000 */
[----:B------:R-:W-:Y:S02]  /*7bc0*/  UIADD3 UR5, UPT, UPT, UR41, 0x40, URZ ;  /* 0x0000004029057890 */ /* 0x000fe4000fffe0ff */
[----:B------:R-:W-:Y:S01]  /*7bd0*/  MOV R92, UR4 ;  /* 0x00000004005c7c02 */ /* 0x000fe20008000f00 */
[----:B------:R-:W-:Y:S02]  /*7be0*/  UIADD3.X UR9, UPT, UPT, URZ, UR51, URZ, UP0, !UPT ;  /* 0x00000033ff097290 */ /* 0x000fe400087fe4ff */
[----:B------:R-:W-:Y:S01]  /*7bf0*/  UIADD3 UR4, UPT, UPT, UR36, 0xa00, URZ ;  /* 0x00000a0024047890 */ /* 0x000fe2000fffe0ff */
[----:B------:R-:W-:Y:S01]  /*7c00*/  R2UR UR40, R92 ;  /* 0x000000005c2872ca */ /* 0x000fe200000e0000 */
[----:B------:R-:W-:Y:S01]  /*7c10*/  UMOV UR6, UR42 ;  /* 0x0000002a00067c82 */ /* 0x000fe20008000000 */
[----:B------:R-:W-:Y:S11]  /*7c20*/  UMOV UR7, UR44 ;  /* 0x0000002c00077c82 */ /* 0x000ff60008000000 */
[----:B------:R3:W-:Y:S01]  /*7c30*/  UTMASTG.3D [UR40], [UR8] ;  /* 0x00000028080073b5 */ /* 0x0007e20008010000 */
[----:B------:R3:W-:Y:S01]  /*7c40*/  UTMASTG.3D [UR4], [UR8] ;  /* 0x00000004080073b5 */ /* 0x0007e20008010000 */
[----:B------:R0:W-:Y:S01]  /*7c50*/  UTMACMDFLUSH ;  /* 0x00000000000079b7 */ /* 0x0001e20000000000 */
[----:B---3--:R-:W-:Y:S04]  /*7c60*/  DEPBAR.LE SB0, 0x1 ;  /* 0x000080400000791a */ /* 0x008fe80000000000 */
.L_x_116:
[----:B------:R-:W-:Y:S05]  /*7c70*/  BSYNC.RECONVERGENT B0 ;  /* 0x0000000000007941 */ /* 0x000fea0003800200 */
.L_x_115:
[----:B------:R-:W-:Y:S01]  /*7c80*/  BAR.SYNC.DEFER_BLOCKING 0x1, 0x80 ;  /* 0x0042000000007b1d */ /* 0x000fe20000010000 */
[----:B------:R-:W-:Y:S01]  /*7c90*/  ISETP.NE.AND P1, PT, R109, RZ, PT ;  /* 0x000000ff6d00720c */ /* 0x000fe20003f25270 */
[----:B------:R-:W-:Y:S01]  /*7ca0*/  UISETP.NE.AND UP0, UPT, UR45, URZ, UPT ;  /* 0x000000ff2d00728c */ /* 0x000fe2000bf05270 */
[----:B------:R-:W-:Y:S11]  /*7cb0*/  LEA R2, R68, UR36, 0x3 ;  /* 0x0000002444027c11 */ /* 0x000ff6000f8e18ff */
[----:B------:R-:W-:Y:S01]  /*7cc0*/  @P1 SHF.L.U32 R3, RZ, 0x1f, RZ ;  /* 0x0000001fff031819 */ /* 0x000fe200000006ff */
[----:B------:R-:W-:Y:S06]  /*7cd0*/  BRA.U !UP0, `(.L_x_117) ;  /* 0x0000000108247547 */ /* 0x000fec000b800000 */
[----:B-1----:R-:W-:Y:S01]  /*7ce0*/  IMAD.U32 R20, RZ, RZ, UR56 ;  /* 0x00000038ff147e24 */ /* 0x002fe2000f8e00ff */
[----:B------:R-:W-:Y:S01]  /*7cf0*/  MOV R0, UR37 ;  /* 0x0000002500007c02 */ /* 0x000fe20008000f00 */
[----:B------:R-:W-:Y:S03]  /*7d00*/  UIADD3 UR56, UPT, UPT, UR56, 0x1, URZ ;  /* 0x0000000138387890 */ /* 0x000fe6000fffe0ff */
[----:B------:R-:W-:Y:S01]  /*7d10*/  @P1 LEA R20, R20, UR36, 0x3 ;  /* 0x0000002414141c11 */ /* 0x000fe2000f8e18ff */
[----:B------:R-:W-:Y:S04]  /*7d20*/  UISETP.NE.AND UP0, UPT, UR56, 0x4, UPT ;  /* 0x000000043800788c */ /* 0x000fe8000bf05270 */
[----:B------:R-:W-:Y:S01]  /*7d30*/  @P1 VIADD R20, R20, 0x80 ;  /* 0x0000008014141836 */ /* 0x000fe20000000000 */
[----:B------:R-:W-:Y:S04]  /*7d40*/  USEL UR56, UR56, URZ, UP0 ;  /* 0x000000ff38387287 */ /* 0x000fe80008000000 */
[----:B------:R-:W-:Y:S04]  /*7d50*/  @P1 PRMT R0, R0, 0x654, R20 ;  /* 0x0000065400001816 */ /* 0x000fe80000000014 */
[----:B------:R3:W-:Y:S04]  /*7d60*/  @P1 SYNCS.ARRIVE.TRANS64.RED.A1T0 RZ, [R0+URZ], RZ ;  /* 0x000000ff00ff19a7 */ /* 0x0007e800081004ff */
.L_x_117:
[----:B------:R-:W4:Y:S01]  /*7d70*/  @P1 SYNCS.PHASECHK.TRANS64.TRYWAIT P0, [R2+URZ+0x60], R3 ;  /* 0x00006003020015a7 */ /* 0x000f2200080011ff */
[----:B------:R-:W-:Y:S01]  /*7d80*/  BSSY B1, `(.L_x_118) ;  /* 0x0000014000017945 */ /* 0x000fe20003800000 */
[----:B----4-:R-:W-:Y:S03]  /*7d90*/  @P1 SEL R70, RZ, 0x1, !P0 ;  /* 0x00000001ff461807 */ /* 0x010fe60004000000 */
[----:B------:R-:W-:Y:S05]  /*7da0*/  @!P1 BRA `(.L_x_119) ;  /* 0x0000000000449947 */ /* 0x000fea0003800000 */
[----:B------:R-:W-:Y:S01]  /*7db0*/  ISETP.NE.AND P1, PT, R71, RZ, PT ;  /* 0x000000ff4700720c */ /* 0x000fe20003f25270 */
[----:B------:R-:W-:Y:S01]  /*7dc0*/  BSSY B0, `(.L_x_120) ;  /* 0x0000009000007945 */ /* 0x000fe20003800000 */
[----:B------:R-:W-:Y:S11]  /*7dd0*/  ISETP.NE.AND P0, PT, R70, RZ, PT ;  /* 0x000000ff4600720c */ /* 0x000ff60003f05270 */
[----:B-1----:R-:W-:Y:S05]  /*7de0*/  @P1 IMAD R20, R68, 0x1000, R108 ;  /* 0x0000100044141824 */ /* 0x002fea00078e026c */
[----:B------:R-:W-:Y:S05]  /*7df0*/  @P1 IADD3 R3, PT, PT, R20, UR36, RZ ;  /* 0x0000002414031c10 */ /* 0x000fea000fffe0ff */
[----:B------:R-:W-:Y:S01]  /*7e00*/  @P1 IMAD.IADD R3, R69, 0x1, R3 ;  /* 0x0000000145031824 */ /* 0x000fe200078e0203 */
[----:B------:R-:W-:Y:S06]  /*7e10*/  @P0 BRA `(.L_x_121) ;  /* 0x00000000000c0947 */ /* 0x000fec0003800000 */
[----:B---3--:R-:W-:Y:S04]  /*7e20*/  SHF.L.U32 R0, RZ, 0x1f, RZ ;  /* 0x0000001fff007819 */ /* 0x008fe800000006ff */
[----:B------:R-:W1:Y:S02]  /*7e30*/  SYNCS.PHASECHK.TRANS64.TRYWAIT P0, [R2+URZ+0x60], R0 ;  /* 0x00006000020075a7 */ /* 0x000e6400080011ff */
[----:B-1----:R-:W-:Y:S05]  /*7e40*/  @!P0 BRA `(.L_x_122) ;  /* 0x0000007400308947 */ /* 0x002fea0003800000 */
.L_x_121:
[----:B------:R-:W-:Y:S05]  /*7e50*/  BSYNC B0 ;  /* 0x0000000000007941 */ /* 0x000fea0003800000 */
.L_x_120:
[----:B------:R-:W-:Y:S02]  /*7e60*/  ISETP.NE.AND P0, PT, R71, RZ, PT ;  /* 0x000000ff4700720c */ /* 0x000fe40003f05270 */
[----:B------:R-:W-:Y:S11]  /*7e70*/  IADD3 R68, PT, PT, R68, 0x1, RZ ;  /* 0x0000000144447810 */ /* 0x000ff60007ffe0ff */
[----:B------:R4:W1:Y:S04]  /*7e80*/  @P0 LDS.128 R60, [R20+UR36+0x200] ;  /* 0x00020024143c0984 */ /* 0x0008680008000c00 */
[----:B------:R4:W1:Y:S04]  /*7e90*/  @P0 LDS.128 R72, [R20+UR36+0xa00] ;  /* 0x000a002414480984 */ /* 0x0008680008000c00 */
[----:B------:R4:W1:Y:S04]  /*7ea0*/  @P0 LDS.128 R64, [R3+0x200] ;  /* 0x0002000003400984 */ /* 0x0008680000000c00 */
[----:B------:R4:W1:Y:S02]  /*7eb0*/  @P0 LDS.128 R76, [R3+0xa00] ;  /* 0x000a0000034c0984 */ /* 0x0008640000000c00 */
.L_x_119:
[----:B------:R-:W-:Y:S05]  /*7ec0*/  BSYNC B1 ;  /* 0x0000000000017941 */ /* 0x000fea0003800000 */
.L_x_118:
[----:B----4-:R-:W-:Y:S05]  /*7ed0*/  VIADD R3, R59, 0x400000 ;  /* 0x004000003b037836 */ /* 0x010fea0000000000 */
[----:B-1-3--:R-:W-:Y:S04]  /*7ee0*/  SHF.R.U32.HI R0, RZ, 0x15, R3 ;  /* 0x00000015ff007819 */ /* 0x00afe80000011603 */
[----:B------:R-:W-:Y:S04]  /*7ef0*/  LOP3.LUT R22, R0, 0x3, RZ, 0xc0, !PT ;  /* 0x0000000300167812 */ /* 0x000fe800078ec0ff */
[----:B------:R-:W-:Y:S11]  /*7f00*/  ISETP.NE.AND P0, PT, R102, R22, PT ;  /* 0x000000166600720c */ /* 0x000ff60003f05270 */
[----:B------:R-:W-:Y:S02]  /*7f10*/  @!UPT UIADD3 URZ, UPT, UPT, URZ, URZ, URZ ;  /* 0x000000fffffff290 */ /* 0x000fe4000fffe0ff */
[----:B------:R-:W-:Y:S05]  /*7f20*/  @P0 BRA `(.L_x_123) ;  /* 0x0000000000bc0947 */ /* 0x000fea0003800000 */
[----:B------:R-:W-:Y:S02]  /*7f30*/  LOP3.LUT P0, RZ, R0, 0x3, R103, 0x48, !PT ;  /* 0x0000000300ff7812 */ /* 0x000fe40007804867 */
[----:B------:R-:W-:Y:S11]  /*7f40*/  MOV R2, R3 ;  /* 0x0000000300027202 */ /* 0x000ff60000000f00 */
[----:B------:R-:W-:Y:S05]  /*7f50*/  @!P0 BRA `(.L_x_124) ;  /* 0x0000000000408947 */ /* 0x000fea0003800000 */
[----:B------:R-:W1:Y:S01]  /*7f60*/  LDCU.64 UR8, c[0x4][0x70] ;  /* 0x01000e00ff0877ac */ /* 0x000e620008000a00 */
[----:B------:R-:W-:Y:S01]  /*7f70*/  MOV R15, 0x0 ;  /* 0x00000000000f7802 */ /* 0x000fe20000000f00 */
[----:B------:R-:W-:Y:S02]  /*7f80*/  HFMA2 R12, -RZ, RZ, 0, 5.9604644775390625e-08 ;  /* 0x00000001ff0c7431 */ /* 0x000fe400000001ff */
[----:B------:R-:W-:Y:S02]  /*7f90*/  IMAD.MOV.U32 R8, RZ, RZ, 0x192 ;  /* 0x00000192ff087424 */ /* 0x000fe400078e00ff */
[----:B------:R-:W-:Y:S01]  /*7fa0*/  IMAD.MOV.U32 R13, RZ, RZ, RZ ;  /* 0x000000ffff0d7224 */ /* 0x000fe200078e00ff */
[----:B------:R-:W3:Y:S01]  /*7fb0*/  LDCU.64 UR6, c[0x4][0x78] ;  /* 0x01000f00ff0677ac */ /* 0x000ee20008000a00 */
[----:B------:R-:W4:Y:S01]  /*7fc0*/  LDC.64 R14, c[0x4][R15] ;  /* 0x010000000f0e7b82 */ /* 0x000f220000000a00 */
[----:B------:R-:W5:Y:S01]  /*7fd0*/  LDCU.64 UR4, c[0x4][0x10] ;  /* 0x01000200ff0477ac */ /* 0x000f620008000a00 */
[----:B-1----:R-:W-:Y:S01]  /*7fe0*/  MOV R5, UR9 ;  /* 0x0000000900057c02 */ /* 0x002fe20008000f00 */
[----:B------:R-:W-:Y:S01]  /*7ff0*/  IMAD.U32 R4, RZ, RZ, UR8 ;  /* 0x00000008ff047e24 */ /* 0x000fe2000f8e00ff */
[----:B---3--:R-:W-:Y:S01]  /*8000*/  MOV R7, UR7 ;  /* 0x0000000700077c02 */ /* 0x008fe20008000f00 */
[----:B------:R-:W-:Y:S01]  /*8010*/  IMAD.U32 R6, RZ, RZ, UR6 ;  /* 0x00000006ff067e24 */ /* 0x000fe2000f8e00ff */
[----:B-----5:R-:W-:Y:S01]  /*8020*/  MOV R11, UR5 ;  /* 0x00000005000b7c02 */ /* 0x020fe20008000f00 */
[----:B------:R-:W-:Y:S02]  /*8030*/  IMAD.U32 R10, RZ, RZ, UR4 ;  /* 0x00000004ff0a7e24 */ /* 0x000fe4000f8e00ff */
[----:B------:R-:W-:Y:S07]  /*8040*/  LEPC R20, `(.L_x_124) ;  /* 0x000000001014794e */ /* 0x000fee0000000000 */
[----:B--2-4-:R-:W-:Y:S05]  /*8050*/  CALL.ABS.NOINC R14 ;  /* 0x000000000e007343 */ /* 0x014fea0003c00000 */
.L_x_124:
        /* <DEDUP_REMOVED lines=23> */
.L_x_125:
[----:B------:R-:W-:Y:S05]  /*81d0*/  WARPSYNC.ALL ;  /* 0x0000000000007948 */ /* 0x000fea0003800000 */
[----:B------:R-:W-:Y:S11]  /*81e0*/  R2UR UR4, R2 ;  /* 0x00000000020472ca */ /* 0x000ff600000e0000 */
[----:B------:R-:W-:Y:S02]  /*81f0*/  @!UPT UIADD3 URZ, UPT, UPT, URZ, URZ, URZ ;  /* 0x000000fffffff290 */ /* 0x000fe4000fffe0ff */
[----:B------:R-:W1:Y:S02]  /*8200*/  LDTM.x16 R4, tmem[UR4+0x40] ;  /* 0x00004004000479ee */ /* 0x000e640008240000 */
[----:B-1----:R-:W-:Y:S01]  /*8210*/  NOP ;  /* 0x0000000000007918 */ /* 0x002fe20000000000 */
.L_x_123:
[----:B------:R-:W-:Y:S01]  /*8220*/  ISETP.NE.AND P2, PT, R109, RZ, PT ;  /* 0x000000ff6d00720c */ /* 0x000fe20003f45270 */
[----:B------:R-:W-:Y:S01]  /*8230*/  FMUL R0, R52, R24 ;  /* 0x0000001834007220 */ /* 0x000fe20000400000 */
[----:B------:R-:W-:Y:S01]  /*8240*/  SHF.L.U32 R3, R60, 0x10, RZ ;  /* 0x000000103c037819 */ /* 0x000fe200000006ff */
[----:B------:R-:W-:Y:S01]  /*8250*/  FMUL R2, R52, R25 ;  /* 0x0000001934027220 */ /* 0x000fe20000400000 */
[----:B------:R-:W-:Y:S02]  /*8260*/  LOP3.LUT R20, R60, 0xffff0000, RZ, 0xc0, !PT ;  /* 0xffff00003c147812 */ /* 0x000fe400078ec0ff */
[----:B------:R-:W-:Y:S01]  /*8270*/  SHF.L.U32 R21, R61, 0x10, RZ ;  /* 0x000000103d157819 */ /* 0x000fe200000006ff */
[C---:B------:R-:W-:Y:S01]  /*8280*/  FFMA R0, R53.reuse, R3, R0 ;  /* 0x0000000335007223 */ /* 0x040fe20000000000 */
[----:B------:R-:W-:Y:S01]  /*8290*/  ISETP.NE.AND P1, PT, R102, R22, PT ;  /* 0x000000166600720c */ /* 0x000fe20003f25270 */
[C---:B------:R-:W-:Y:S01]  /*82a0*/  FFMA R2, R53.reuse, R20, R2 ;  /* 0x0000001435027223 */ /* 0x040fe20000000002 */
[----:B------:R-:W-:Y:S01]  /*82b0*/  MOV R20, UR56 ;  /* 0x0000003800147c02 */ /* 0x000fe20008000f00 */
[----:B------:R-:W-:Y:S01]  /*82c0*/  FMUL R3, R52, R26 ;  /* 0x0000001a34037220 */ /* 0x000fe20000400000 */
[----:B------:R-:W-:Y:S02]  /*82d0*/  SHF.L.U32 R22, R62, 0x10, RZ ;  /* 0x000000103e167819 */ /* 0x000fe400000006ff */
[----:B------:R-:W-:Y:S01]  /*82e0*/  @P2 LEA R20, R20, UR36, 0x3 ;  /* 0x0000002414142c11 */ /* 0x000fe2000f8e18ff */
[----:B------:R-:W-:Y:S01]  /*82f0*/  FFMA R3, R53, R21, R3 ;  /* 0x0000001535037223 */ /* 0x000fe20000000003 */
[----:B------:R-:W-:Y:S01]  /*8300*/  F2FP.BF16.F32.PACK_AB R112, R2, R0 ;  /* 0x000000000270723e */ /* 0x000fe200000010ff */
[C---:B------:R-:W-:Y:S01]  /*8310*/  FMUL R0, R52.reuse, R27 ;  /* 0x0000001b34007220 */ /* 0x040fe20000400000 */
[----:B------:R-:W-:Y:S01]  /*8320*/  LOP3.LUT R21, R61, 0xffff0000, RZ, 0xc0, !PT ;  /* 0xffff00003d157812 */ /* 0x000fe200078ec0ff */
[----:B------:R-:W-:Y:S01]  /*8330*/  FMUL R2, R52, R28 ;  /* 0x0000001c34027220 */ /* 0x000fe20000400000 */
[----:B------:R-:W-:Y:S01]  /*8340*/  @P2 IADD3 R40, PT, PT, R20, 0x80, RZ ;  /* 0x0000008014282810 */ /* 0x000fe20007ffe0ff */
[----:B------:R-:W-:Y:S01]  /*8350*/  FMUL R20, R52, R29 ;  /* 0x0000001d34147220 */ /* 0x000fe20000400000 */
[----:B------:R-:W-:Y:S01]  /*8360*/  LOP3.LUT R23, R62, 0xffff0000, RZ, 0xc0, !PT ;  /* 0xffff00003e177812 */ /* 0x000fe200078ec0ff */
[C---:B------:R-:W-:Y:S01]  /*8370*/  FFMA R0, R53.reuse, R21, R0 ;  /* 0x0000001535007223 */ /* 0x040fe20000000000 */
[----:B------:R-:W-:Y:S01]  /*8380*/  MOV R110, UR37 ;  /* 0x00000025006e7c02 */ /* 0x000fe20008000f00 */
[C---:B------:R-:W-:Y:S01]  /*8390*/  FFMA R2, R53.reuse, R22, R2 ;  /* 0x0000001635027223 */ /* 0x040fe20000000002 */
[----:B------:R-:W-:Y:S01]  /*83a0*/  LOP3.LUT R41, R66, 0xffff0000, RZ, 0xc0, !PT ;  /* 0xffff000042297812 */ /* 0x000fe200078ec0ff */
[----:B------:R-:W-:Y:S01]  /*83b0*/  FFMA R20, R53, R23, R20 ;  /* 0x0000001735147223 */ /* 0x000fe20000000014 */
[----:B------:R-:W-:Y:S01]  /*83c0*/  @P2 PRMT R110, R110, 0x654, R40 ;  /* 0x000006546e6e2816 */ /* 0x000fe20000000028 */
[C---:B------:R-:W-:Y:S01]  /*83d0*/  FMUL R21, R52.reuse, R30 ;  /* 0x0000001e34157220 */ /* 0x040fe20000400000 */
[C---:B------:R-:W-:Y:S01]  /*83e0*/  SHF.L.U32 R23, R63.reuse, 0x10, RZ ;  /* 0x000000103f177819 */ /* 0x040fe200000006ff */
[----:B------:R-:W-:Y:S01]  /*83f0*/  FMUL R22, R52, R31 ;  /* 0x0000001f34167220 */ /* 0x000fe20000400000 */
[----:B------:R-:W-:Y:S02]  /*8400*/  LOP3.LUT R40, R63, 0xffff0000, RZ, 0xc0, !PT ;  /* 0xffff00003f287812 */ /* 0x000fe400078ec0ff */
[----:B------:R-:W-:Y:S01]  /*8410*/  F2FP.BF16.F32.PACK_AB R114, R20, R2 ;  /* 0x000000021472723e */ /* 0x000fe200000010ff */
[C---:B------:R-:W-:Y:S01]  /*8420*/  FFMA R21, R53.reuse, R23, R21 ;  /* 0x0000001735157223 */ /* 0x040fe20000000015 */
[----:B------:R-:W-:Y:S01]  /*8430*/  F2FP.BF16.F32.PACK_AB R113, R0, R3 ;  /* 0x000000030071723e */ /* 0x000fe200000010ff */
[----:B------:R-:W-:Y:S01]  /*8440*/  FFMA R22, R53, R40, R22 ;  /* 0x0000002835167223 */ /* 0x000fe20000000016 */
[----:B------:R-:W-:Y:S01]  /*8450*/  SHF.L.U32 R20, R64, 0x10, RZ ;  /* 0x0000001040147819 */ /* 0x000fe200000006ff */
[----:B------:R-:W-:Y:S01]  /*8460*/  FMUL R0, R52, R32 ;  /* 0x0000002034007220 */ /* 0x000fe20000400000 */
[----:B------:R-:W-:Y:S01]  /*8470*/  LOP3.LUT R23, R64, 0xffff0000, RZ, 0xc0, !PT ;  /* 0xffff000040177812 */ /* 0x000fe200078ec0ff */
[C---:B------:R-:W-:Y:S01]  /*8480*/  FMUL R2, R52.reuse, R33 ;  /* 0x0000002134027220 */ /* 0x040fe20000400000 */
[----:B------:R-:W-:Y:S01]  /*8490*/  SHF.L.U32 R40, R65, 0x10, RZ ;  /* 0x0000001041287819 */ /* 0x000fe200000006ff */
[----:B------:R-:W-:Y:S01]  /*84a0*/  FMUL R3, R52, R34 ;  /* 0x0000002234037220 */ /* 0x000fe20000400000 */
[----:B------:R-:W-:Y:S01]  /*84b0*/  F2FP.BF16.F32.PACK_AB R115, R22, R21 ;  /* 0x000000151673723e */ /* 0x000fe200000010ff */
[----:B------:R-:W-:Y:S01]  /*84c0*/  FFMA R0, R53, R20, R0 ;  /* 0x0000001435007223 */ /* 0x000fe20000000000 */
[----:B------:R-:W-:Y:S01]  /*84d0*/  LOP3.LUT R42, R77, 0xffff0000, RZ, 0xc0, !PT ;  /* 0xffff00004d2a7812 */ /* 0x000fe200078ec0ff */
[----:B------:R-:W-:Y:S01]  /*84e0*/  FFMA R2, R53, R23, R2 ;  /* 0x0000001735027223 */ /* 0x000fe20000000002 */
[----:B------:R-:W-:Y:S01]  /*84f0*/  LOP3.LUT R23, R65, 0xffff0000, RZ, 0xc0, !PT ;  /* 0xffff000041177812 */ /* 0x000fe200078ec0ff */
[C---:B------:R-:W-:Y:S01]  /*8500*/  FFMA R3, R53.reuse, R40, R3 ;  /* 0x0000002835037223 */ /* 0x040fe20000000003 */
[----:B------:R-:W-:Y:S01]  /*8510*/  SHF.L.U32 R40, R66, 0x10, RZ ;  /* 0x0000001042287819 */ /* 0x000fe200000006ff */
[----:B------:R-:W-:Y:S01]  /*8520*/  FMUL R20, R52, R35 ;  /* 0x0000002334147220 */ /* 0x000fe20000400000 */
[----:B------:R-:W-:Y:S01]  /*8530*/  F2FP.BF16.F32.PACK_AB R116, R2, R0 ;  /* 0x000000000274723e */ /* 0x000fe200000010ff */
[----:B------:R-:W-:Y:S01]  /*8540*/  FMUL R21, R52, R36 ;  /* 0x0000002434157220 */ /* 0x000fe20000400000 */
[----:B------:R-:W-:Y:S01]  /*8550*/  SHF.L.U32 R54, R78, 0x10, RZ ;  /* 0x000000104e367819 */ /* 0x000fe200000006ff */
[----:B------:R-:W-:Y:S01]  /*8560*/  FMUL R22, R52, R37 ;  /* 0x0000002534167220 */ /* 0x000fe20000400000 */
[----:B------:R-:W-:Y:S01]  /*8570*/  LOP3.LUT R55, R78, 0xffff0000, RZ, 0xc0, !PT ;  /* 0xffff00004e377812 */ /* 0x000fe200078ec0ff */
[----:B------:R-:W-:Y:S01]  /*8580*/  FFMA R20, R53, R23, R20 ;  /* 0x0000001735147223 */ /* 0x000fe20000000014 */
[----:B------:R-:W-:Y:S01]  /*8590*/  SHF.L.U32 R23, R67, 0x10, RZ ;  /* 0x0000001043177819 */ /* 0x000fe200000006ff */
[----:B------:R-:W-:Y:S01]  /*85a0*/  FFMA R21, R53, R40, R21 ;  /* 0x0000002835157223 */ /* 0x000fe20000000015 */
[----:B------:R-:W-:Y:S01]  /*85b0*/  LOP3.LUT R40, R67, 0xffff0000, RZ, 0xc0, !PT ;  /* 0xffff000043287812 */ /* 0x000fe200078ec0ff */
[C---:B------:R-:W-:Y:S01]  /*85c0*/  FFMA R22, R53.reuse, R41, R22 ;  /* 0x0000002935167223 */ /* 0x040fe20000000016 */
[----:B------:R-:W-:Y:S01]  /*85d0*/  F2FP.BF16.F32.PACK_AB R117, R20, R3 ;  /* 0x000000031475723e */ /* 0x000fe200000010ff */
[----:B------:R-:W-:Y:S01]  /*85e0*/  FMUL R0, R52, R38 ;  /* 0x0000002634007220 */ /* 0x000fe20000400000 */
[----:B------:R-:W-:Y:S01]  /*85f0*/  LOP3.LUT R41, R74, 0xffff0000, RZ, 0xc0, !PT ;  /* 0xffff00004a297812 */ /* 0x000fe200078ec0ff */
[----:B------:R-:W-:Y:S01]  /*8600*/  FMUL R2, R52, R39 ;  /* 0x0000002734027220 */ /* 0x000fe20000400000 */
[----:B------:R-:W-:Y:S01]  /*8610*/  F2FP.BF16.F32.PACK_AB R118, R22, R21 ;  /* 0x000000151676723e */ /* 0x000fe200000010ff */
[----:B------:R1:W-:Y:S01]  /*8620*/  @!P1 STS.128 [R108+UR36+0x1200], R112 ;  /* 0x001200706c009988 */ /* 0x0003e20008000c24 */
[C---:B------:R-:W-:Y:S01]  /*8630*/  SHF.L.U32 R22, R72.reuse, 0x10, RZ ;  /* 0x0000001048167819 */ /* 0x040fe200000006ff */
[C---:B------:R-:W-:Y:S01]  /*8640*/  FFMA R0, R53.reuse, R23, R0 ;  /* 0x0000001735007223 */ /* 0x040fe20000000000 */
[----:B------:R-:W-:Y:S01]  /*8650*/  LOP3.LUT R23, R72, 0xffff0000, RZ, 0xc0, !PT ;  /* 0xffff000048177812 */ /* 0x000fe200078ec0ff */
[----:B------:R-:W-:Y:S01]  /*8660*/  FFMA R2, R53, R40, R2 ;  /* 0x0000002835027223 */ /* 0x000fe20000000002 */
[----:B------:R-:W-:Y:S01]  /*8670*/  SHF.L.U32 R40, R73, 0x10, RZ ;  /* 0x0000001049287819 */ /* 0x000fe200000006ff */
[C---:B------:R-:W-:Y:S01]  /*8680*/  FMUL R3, R52.reuse, R4 ;  /* 0x0000000434037220 */ /* 0x040fe20000400000 */
[C---:B------:R-:W-:Y:S01]  /*8690*/  SHF.L.U32 R56, R79.reuse, 0x10, RZ ;  /* 0x000000104f387819 */ /* 0x040fe200000006ff */
[----:B------:R-:W-:Y:S01]  /*86a0*/  FMUL R20, R52, R5 ;  /* 0x0000000534147220 */ /* 0x000fe20000400000 */
[----:B------:R-:W-:Y:S01]  /*86b0*/  F2FP.BF16.F32.PACK_AB R119, R2, R0 ;  /* 0x000000000277723e */ /* 0x000fe200000010ff */
[----:B------:R-:W-:Y:S01]  /*86c0*/  FMUL R21, R52, R6 ;  /* 0x0000000634157220 */ /* 0x000fe20000400000 */
[----:B------:R-:W-:Y:S01]  /*86d0*/  LOP3.LUT R57, R79, 0xffff0000, RZ, 0xc0, !PT ;  /* 0xffff00004f397812 */ /* 0x000fe200078ec0ff */
[C---:B------:R-:W-:Y:S01]  /*86e0*/  FFMA R3, R53.reuse, R22, R3 ;  /* 0x0000001635037223 */ /* 0x040fe20000000003 */
[----:B------:R-:W-:Y:S01]  /*86f0*/  FFMA R20, R53, R23, R20 ;  /* 0x0000001735147223 */ /* 0x000fe20000000014 */
[----:B------:R1:W-:Y:S01]  /*8700*/  @!P1 STS.128 [R107+0x1200], R116 ;  /* 0x001200746b009388 */ /* 0x0003e20000000c00 */
[----:B------:R-:W-:Y:S01]  /*8710*/  LOP3.LUT R23, R73, 0xffff0000, RZ, 0xc0, !PT ;  /* 0xffff000049177812 */ /* 0x000fe200078ec0ff */
[C---:B------:R-:W-:Y:S01]  /*8720*/  FFMA R21, R53.reuse, R40, R21 ;  /* 0x0000002835157223 */ /* 0x040fe20000000015 */
[----:B------:R-:W-:Y:S01]  /*8730*/  SHF.L.U32 R40, R74, 0x10, RZ ;  /* 0x000000104a287819 */ /* 0x000fe200000006ff */
[----:B------:R-:W-:Y:S01]  /*8740*/  FMUL R0, R52, R7 ;  /* 0x0000000734007220 */ /* 0x000fe20000400000 */
[----:B------:R-:W-:Y:S01]  /*8750*/  F2FP.BF16.F32.PACK_AB R120, R20, R3 ;  /* 0x000000031478723e */ /* 0x000fe200000010ff */
[----:B------:R-:W-:Y:S01]  /*8760*/  FMUL R2, R52, R8 ;  /* 0x0000000834027220 */ /* 0x000fe20000400000 */
[----:B------:R-:W-:Y:S01]  /*8770*/  ISETP.NE.AND P0, PT, R102, RZ, PT ;  /* 0x000000ff6600720c */ /* 0x000fe20003f05270 */
[C---:B------:R-:W-:Y:S01]  /*8780*/  FMUL R22, R52.reuse, R9 ;  /* 0x0000000934167220 */ /* 0x040fe20000400000 */
[C---:B------:R-:W-:Y:S01]  /*8790*/  FFMA R0, R53.reuse, R23, R0 ;  /* 0x0000001735007223 */ /* 0x040fe20000000000 */
[----:B------:R-:W-:Y:S01]  /*87a0*/  FFMA R2, R53, R40, R2 ;  /* 0x0000002835027223 */ /* 0x000fe20000000002 */
[C---:B------:R-:W-:Y:S01]  /*87b0*/  SHF.L.U32 R23, R75.reuse, 0x10, RZ ;  /* 0x000000104b177819 */ /* 0x040fe200000006ff */
[C---:B------:R-:W-:Y:S01]  /*87c0*/  FMUL R3, R52.reuse, R10 ;  /* 0x0000000a34037220 */ /* 0x040fe20000400000 */
[----:B------:R-:W-:Y:S01]  /*87d0*/  LOP3.LUT R40, R75, 0xffff0000, RZ, 0xc0, !PT ;  /* 0xffff00004b287812 */ /* 0x000fe200078ec0ff */
[C---:B------:R-:W-:Y:S01]  /*87e0*/  FFMA R22, R53.reuse, R41, R22 ;  /* 0x0000002935167223 */ /* 0x040fe20000000016 */
[----:B------:R-:W-:Y:S01]  /*87f0*/  FMUL R20, R52, R11 ;  /* 0x0000000b34147220 */ /* 0x000fe20000400000 */
[C---:B------:R-:W-:Y:S01]  /*8800*/  FFMA R3, R53.reuse, R23, R3 ;  /* 0x0000001735037223 */ /* 0x040fe20000000003 */
        /* <DEDUP_REMOVED lines=27> */
[----:B------:R-:W-:Y:S02]  /*89c0*/  F2FP.BF16.F32.PACK_AB R23, R42, R41 ;  /* 0x000000292a17723e */ /* 0x000fe400000010ff */
[----:B------:R-:W-:Y:S02]  /*89d0*/  LEA R0, R68, UR36, 0x3 ;  /* 0x0000002444007c11 */ /* 0x000fe4000f8e18ff */
[----:B------:R-:W-:Y:S01]  /*89e0*/  @P2 SHF.L.U32 R2, RZ, 0x1f, RZ ;  /* 0x0000001fff022819 */ /* 0x000fe200000006ff */
[----:B------:R1:W-:Y:S01]  /*89f0*/  @!P1 STS.128 [R107+0x1a00], R20 ;  /* 0x001a00146b009388 */ /* 0x0003e20000000c00 */
[----:B------:R-:W-:Y:S01]  /*8a00*/  @!PT LDS RZ, [RZ] ;  /* 0x00000000fffff984 */ /* 0x000fe20000000800 */
[----:B------:R-:W-:Y:S01]  /*8a10*/  @!PT LDS RZ, [RZ] ;  /* 0x00000000fffff984 */ /* 0x000fe20000000800 */
[----:B------:R-:W-:Y:S01]  /*8a20*/  @!PT LDS RZ, [RZ] ;  /* 0x00000000fffff984 */ /* 0x000fe20000000800 */
[----:B------:R-:W-:Y:S01]  /*8a30*/  @!PT LDS RZ, [RZ] ;  /* 0x00000000fffff984 */ /* 0x000fe20000000800 */
[----:B------:R3:W-:Y:S07]  /*8a40*/  MEMBAR.ALL.CTA ;  /* 0x0000000000007992 */ /* 0x0007ee0000008000 */
[----:B---3--:R-:W3:Y:S02]  /*8a50*/  FENCE.VIEW.ASYNC.S ;  /* 0x00000000000073c6 */ /* 0x008ee40000000000 */
[----:B------:R-:W-:Y:S05]  /*8a60*/  WARPSYNC.ALL ;  /* 0x0000000000007948 */ /* 0x000fea0003800000 */
[----:B------:R-:W-:Y:S01]  /*8a70*/  BSSY.RECONVERGENT B0, `(.L_x_126) ;  /* 0x0000011000007945 */ /* 0x000fe20003800200 */
[----:B---3--:R-:W-:Y:S06]  /*8a80*/  BAR.SYNC.DEFER_BLOCKING 0x1, 0x80 ;  /* 0x0042000000007b1d */ /* 0x008fec0000010000 */
[----:B------:R-:W-:Y:S05]  /*8a90*/  @P0 BRA `(.L_x_127) ;  /* 0x0000000000380947 */ /* 0x000fea0003800000 */
[----:B------:R-:W-:Y:S02]  /*8aa0*/  UIADD3 UR12, UP0, UPT, UR50, 0xa80, URZ ;  /* 0x00000a80320c7890 */ /* 0x000fe4000ff1e0ff */
[----:B------:R-:W-:Y:S02]  /*8ab0*/  UIADD3 UR10, UPT, UPT, UR42, 0x40, URZ ;  /* 0x000000402a0a7890 */ /* 0x000fe4000fffe0ff */
[----:B------:R-:W-:Y:S02]  /*8ac0*/  UIADD3 UR8, UPT, UPT, UR36, 0x1200, URZ ;  /* 0x0000120024087890 */ /* 0x000fe4000fffe0ff */
[----:B------:R-:W-:Y:S01]  /*8ad0*/  UIADD3.X UR13, UPT, UPT, URZ, UR51, URZ, UP0, !UPT ;  /* 0x00000033ff0d7290 */ /* 0x000fe200087fe4ff */
[----:B------:R-:W-:Y:S01]  /*8ae0*/  UMOV UR9, UR41 ;  /* 0x0000002900097c82 */ /* 0x000fe20008000000 */
[----:B------:R-:W-:Y:S01]  /*8af0*/  UMOV UR11, UR44 ;  /* 0x0000002c000b7c82 */ /* 0x000fe20008000000 */
[----:B------:R-:W-:Y:S02]  /*8b00*/  UIADD3 UR5, UPT, UPT, UR41, 0x40, URZ ;  /* 0x0000004029057890 */ /* 0x000fe4000fffe0ff */
[----:B------:R-:W-:Y:S01]  /*8b10*/  UIADD3 UR4, UPT, UPT, UR36, 0x1a00, URZ ;  /* 0x00001a0024047890 */ /* 0x000fe2000fffe0ff */
[----:B------:R-:W-:Y:S03]  /*8b20*/  UMOV UR7, UR44 ;  /* 0x0000002c00077c82 */ /* 0x000fe60008000000 */
[----:B------:R3:W-:Y:S01]  /*8b30*/  UTMASTG.3D [UR8], [UR12] ;  /* 0x000000080c0073b5 */ /* 0x0007e20008010000 */
[----:B------:R-:W-:Y:S04]  /*8b40*/  UMOV UR6, UR10 ;  /* 0x0000000a00067c82 */ /* 0x000fe80008000000 */
[----:B------:R3:W-:Y:S01]  /*8b50*/  UTMASTG.3D [UR4], [UR12] ;  /* 0x000000040c0073b5 */ /* 0x0007e20008010000 */
[----:B------:R0:W-:Y:S01]  /*8b60*/  UTMACMDFLUSH ;  /* 0x00000000000079b7 */ /* 0x0001e20000000000 */
[----:B---3--:R-:W-:Y:S04]  /*8b70*/  DEPBAR.LE SB0, 0x1 ;  /* 0x000080400000791a */ /* 0x008fe80000000000 */
.L_x_127:
[----:B------:R-:W-:Y:S05]  /*8b80*/  BSYNC.RECONVERGENT B0 ;  /* 0x0000000000007941 */ /* 0x000fea0003800200 */
.L_x_126:
[----:B------:R-:W-:Y:S01]  /*8b90*/  BAR.SYNC.DEFER_BLOCKING 0x1, 0x80 ;  /* 0x0042000000007b1d */ /* 0x000fe20000010000 */
[----:B------:R-:W-:Y:S01]  /*8ba0*/  UIADD3 UR43, UPT, UPT, UR56, 0x1, URZ ;  /* 0x00000001382b7890 */ /* 0x000fe2000fffe0ff */
[----:B-1----:R-:W-:Y:S01]  /*8bb0*/  VIADD R23, R59, 0x10 ;  /* 0x000000103b177836 */ /* 0x002fe20000000000 */
[----:B------:R-:W-:Y:S02]  /*8bc0*/  UIADD3 UR53, UPT, UPT, UR41, 0x10, URZ ;  /* 0x0000001029357890 */ /* 0x000fe4000fffe0ff */
[----:B------:R-:W-:Y:S02]  /*8bd0*/  UISETP.NE.AND UP0, UPT, UR43, 0x4, UPT ;  /* 0x000000042b00788c */ /* 0x000fe4000bf05270 */
[----:B------:R-:W-:Y:S02]  /*8be0*/  SHF.R.U32.HI R21, RZ, 0x15, R23 ;  /* 0x00000015ff157819 */ /* 0x000fe40000011617 */
[----:B------:R-:W-:Y:S02]  /*8bf0*/  USEL UR43, UR43, URZ, UP0 ;  /* 0x000000ff2b2b7287 */ /* 0x000fe40008000000 */
[----:B------:R-:W-:Y:S01]  /*8c00*/  LOP3.LUT R22, R21, 0x3, RZ, 0xc0, !PT ;  /* 0x0000000315167812 */ /* 0x000fe200078ec0ff */
[----:B------:R1:W-:Y:S01]  /*8c10*/  @P2 SYNCS.ARRIVE.TRANS64.RED.A1T0 RZ, [R110+URZ], RZ ;  /* 0x000000ff6eff29a7 */ /* 0x0003e200081004ff */
[----:B------:R-:W-:Y:S01]  /*8c20*/  BSSY B1, `(.L_x_128) ;  /* 0x0000015000017945 */ /* 0x000fe20003800000 */
[----:B------:R-:W3:Y:S02]  /*8c30*/  @P2 SYNCS.PHASECHK.TRANS64.TRYWAIT P0, [R0+URZ+0x60], R2 ;  /* 0x00006002000025a7 */ /* 0x000ee400080011ff */
[----:B---3--:R-:W-:Y:S01]  /*8c40*/  @P2 SEL R70, RZ, 0x1, !P0 ;  /* 0x00000001ff462807 */ /* 0x008fe20004000000 */
[----:B-1----:R-:W-:Y:S06]  /*8c50*/  @!P2 BRA `(.L_x_129) ;  /* 0x000000000044a947 */ /* 0x002fec0003800000 */
[----:B------:R-:W-:Y:S01]  /*8c60*/  ISETP.NE.AND P1, PT, R71, RZ, PT ;  /* 0x000000ff4700720c */ /* 0x000fe20003f25270 */
[----:B------:R-:W-:Y:S01]  /*8c70*/  BSSY B0, `(.L_x_130) ;  /* 0x0000009000007945 */ /* 0x000fe20003800000 */
[----:B------:R-:W-:Y:S11]  /*8c80*/  ISETP.NE.AND P0, PT, R70, RZ, PT ;  /* 0x000000ff4600720c */ /* 0x000ff60003f05270 */
[----:B------:R-:W-:Y:S05]  /*8c90*/  @P1 IMAD R3, R68, 0x1000, R108 ;  /* 0x0000100044031824 */ /* 0x000fea00078e026c */
[----:B------:R-:W-:Y:S05]  /*8ca0*/  @P1 IADD3 R2, PT, PT, R3, UR36, RZ ;  /* 0x0000002403021c10 */ /* 0x000fea000fffe0ff */
[----:B------:R-:W-:Y:S01]  /*8cb0*/  @P1 IMAD.IADD R2, R69, 0x1, R2 ;  /* 0x0000000145021824 */ /* 0x000fe200078e0202 */
[----:B------:R-:W-:Y:S06]  /*8cc0*/  @P0 BRA `(.L_x_131) ;  /* 0x00000000000c0947 */ /* 0x000fec0003800000 */
[----:B------:R-:W-:Y:S04]  /*8cd0*/  SHF.L.U32 R20, RZ, 0x1f, RZ ;  /* 0x0000001fff147819 */ /* 0x000fe800000006ff */
[----:B------:R-:W1:Y:S02]  /*8ce0*/  SYNCS.PHASECHK.TRANS64.TRYWAIT P0, [R0+URZ+0x60], R20 ;  /* 0x00006014000075a7 */ /* 0x000e6400080011ff */
[----:B-1----:R-:W-:Y:S05]  /*8cf0*/  @!P0 BRA `(.L_x_132) ;  /* 0x0000006400988947 */ /* 0x002fea0003800000 */
.L_x_131:
[----:B------:R-:W-:Y:S05]  /*8d00*/  BSYNC B0 ;  /* 0x0000000000007941 */ /* 0x000fea0003800000 */
.L_x_130:
[----:B------:R-:W-:Y:S02]  /*8d10*/  ISETP.NE.AND P0, PT, R71, RZ, PT ;  /* 0x000000ff4700720c */ /* 0x000fe40003f05270 */
[----:B------:R-:W-:Y:S11]  /*8d20*/  IADD3 R68, PT, PT, R68, 0x1, RZ ;  /* 0x0000000144447810 */ /* 0x000ff60007ffe0ff */
[----:B------:R3:W4:Y:S04]  /*8d30*/  @P0 LDS.128 R60, [R3+UR36+0x200] ;  /* 0x00020024033c0984 */ /* 0x0007280008000c00 */
[----:B------:R3:W1:Y:S04]  /*8d40*/  @P0 LDS.128 R72, [R3+UR36+0xa00] ;  /* 0x000a002403480984 */ /* 0x0006680008000c00 */
[----:B------:R3:W1:Y:S04]  /*8d50*/  @P0 LDS.128 R64, [R2+0x200] ;  /* 0x0002000002400984 */ /* 0x0006680000000c00 */
[----:B------:R3:W1:Y:S02]  /*8d60*/  @P0 LDS.128 R76, [R2+0xa00] ;  /* 0x000a0000024c0984 */ /* 0x0006640000000c00 */
.L_x_129:
[----:B------:R-:W-:Y:S05]  /*8d70*/  BSYNC B1 ;  /* 0x0000000000017941 */ /* 0x000fea0003800000 */
.L_x_128:
[----:B------:R-:W-:Y:S11]  /*8d80*/  ISETP.NE.AND P0, PT, R102, R22, PT ;  /* 0x000000166600720c */ /* 0x000ff60003f05270 */
[----:B------:R-:W-:Y:S02]  /*8d90*/  @!UPT UIADD3 URZ, UPT, UPT, URZ, URZ, URZ ;  /* 0x000000fffffff290 */ /* 0x000fe4000fffe0ff */
[----:B------:R-:W-:Y:S05]  /*8da0*/  @P0 BRA `(.L_x_133) ;  /* 0x0000000000bc0947 */ /* 0x000fea0003800000 */
[----:B------:R-:W-:Y:S11]  /*8db0*/  LOP3.LUT P0, RZ, R21, 0x3, R103, 0x48, !PT ;  /* 0x0000000315ff7812 */ /* 0x000ff60007804867 */
[----:B------:R-:W-:Y:S02]  /*8dc0*/  @!UPT UIADD3 URZ, UPT, UPT, URZ, URZ, URZ ;  /* 0x000000fffffff290 */ /* 0x000fe4000fffe0ff */
[----:B------:R-:W-:Y:S05]  /*8dd0*/  @!P0 BRA `(.L_x_134) ;  /* 0x0000000000408947 */ /* 0x000fea0003800000 */
[----:B------:R-:W5:Y:S01]  /*8de0*/  LDCU.64 UR8, c[0x4][0x70] ;  /* 0x01000e00ff0877ac */ /* 0x000f620008000a00 */
[----:B---3--:R-:W-:Y:S01]  /*8df0*/  MOV R3, 0x0 ;  /* 0x0000000000037802 */ /* 0x008fe20000000f00 */
[----:B------:R-:W-:Y:S02]  /*8e00*/  HFMA2 R12, -RZ, RZ, 0, 5.9604644775390625e-08 ;  /* 0x00000001ff0c7431 */ /* 0x000fe400000001ff */
[----:B------:R-:W-:Y:S02]  /*8e10*/  IMAD.MOV.U32 R8, RZ, RZ, 0x192 ;  /* 0x00000192ff087424 */ /* 0x000fe400078e00ff */
[----:B------:R-:W-:Y:S01]  /*8e20*/  IMAD.MOV.U32 R13, RZ, RZ, RZ ;  /* 0x000000ffff0d7224 */ /* 0x000fe200078e00ff */
[----:B------:R-:W3:Y:S01]  /*8e30*/  LDCU.64 UR6, c[0x4][0x78] ;  /* 0x01000f00ff0677ac */ /* 0x000ee20008000a00 */
[----:B------:R-:W1:Y:S01]  /*8e40*/  LDC.64 R2, c[0x4][R3] ;  /* 0x0100000003027b82 */ /* 0x000e620000000a00 */
[----:B------:R-:W2:Y:S01]  /*8e50*/  LDCU.64 UR4, c[0x4][0x10] ;  /* 0x01000200ff0477ac */ /* 0x000ea20008000a00 */
[----:B-----5:R-:W-:Y:S01]  /*8e60*/  MOV R5, UR9 ;  /* 0x0000000900057c02 */ /* 0x020fe20008000f00 */
[----:B------:R-:W-:Y:S01]  /*8e70*/  IMAD.U32 R4, RZ, RZ, UR8 ;  /* 0x00000008ff047e24 */ /* 0x000fe2000f8e00ff */
[----:B---3--:R-:W-:Y:S01]  /*8e80*/  MOV R7, UR7 ;  /* 0x0000000700077c02 */ /* 0x008fe20008000f00 */
[----:B------:R-:W-:Y:S01]  /*8e90*/  IMAD.U32 R6, RZ, RZ, UR6 ;  /* 0x00000006ff067e24 */ /* 0x000fe2000f8e00ff */
[----:B--2---:R-:W-:Y:S01]  /*8ea0*/  MOV R11, UR5 ;  /* 0x00000005000b7c02 */ /* 0x004fe20008000f00 */
[----:B------:R-:W-:Y:S02]  /*8eb0*/  IMAD.U32 R10, RZ, RZ, UR4 ;  /* 0x00000004ff0a7e24 */ /* 0x000fe4000f8e00ff */
[----:B-1----:R-:W-:Y:S07]  /*8ec0*/  LEPC R20, `(.L_x_134) ;  /* 0x000000001014794e */ /* 0x002fee0000000000 */
[----:B----4-:R-:W-:Y:S05]  /*8ed0*/  CALL.ABS.NOINC R2 ;  /* 0x0000000002007343 */ /* 0x010fea0003c00000 */
.L_x_134:
[----:B------:R-:W-:Y:S05]  /*8ee0*/  WARPSYNC.ALL ;  /* 0x0000000000007948 */ /* 0x000fea0003800000 */
[C---:B------:R-:W-:Y:S01]  /*8ef0*/  R2UR UR4, R23.reuse ;  /* 0x00000000170472ca */ /* 0x040fe200000e0000 */
[----:B-1----:R-:W-:Y:S05]  /*8f00*/  VIADD R0, R23, 0x40 ;  /* 0x0000004017007836 */ /* 0x002fea0000000000 */
[----:B------:R-:W-:Y:S04]  /*8f10*/  SHF.R.U32.HI R0, RZ, 0x15, R0 ;  /* 0x00000015ff007819 */ /* 0x000fe80000011600 */
[----:B------:R-:W-:Y:S03]  /*8f20*/  LOP3.LUT P0, RZ, R0, 0x3, R103, 0x48, !PT ;  /* 0x0000000300ff7812 */ /* 0x000fe60007804867 */
[----:B------:R-:W1:Y:S10]  /*8f30*/  LDTM.x16 R24, tmem[UR4] ;  /* 0x00000004001879ee */ /* 0x000e740008240000 */
[----:B-1----:R-:W-:Y:S05]  /*8f40*/  @!P0 BRA `(.L_x_135) ;  /* 0x0000000000408947 */ /* 0x002fea0003800000 */
[----:B------:R-:W1:Y:S01]  /*8f50*/  LDCU.64 UR8, c[0x4][0x70] ;  /* 0x01000e00ff0877ac */ /* 0x000e620008000a00 */
[----:B---3--:R-:W-:Y:S01]  /*8f60*/  MOV R3, 0x0 ;  /* 0x0000000000037802 */ /* 0x008fe20000000f00 */
[----:B------:R-:W-:Y:S02]  /*8f70*/  HFMA2 R12, -RZ, RZ, 0, 5.9604644775390625e-08 ;  /* 0x00000001ff0c7431 */ /* 0x000fe400000001ff */
[----:B------:R-:W-:Y:S02]  /*8f80*/  IMAD.MOV.U32 R8, RZ, RZ, 0x192 ;  /* 0x00000192ff087424 */ /* 0x000fe400078e00ff */
[----:B------:R-:W-:Y:S01]  /*8f90*/  IMAD.MOV.U32 R13, RZ, RZ, RZ ;  /* 0x000000ffff0d7224 */ /* 0x000fe200078e00ff */
[----:B------:R-:W3:Y:S01]  /*8fa0*/  LDCU.64 UR6, c[0x4][0x78] ;  /* 0x01000f00ff0677ac */ /* 0x000ee20008000a00 */
[----:B------:R-:W2:Y:S01]  /*8fb0*/  LDC.64 R2, c[0x4][R3] ;  /* 0x0100000003027b82 */ /* 0x000ea20000000a00 */
        /* <DEDUP_REMOVED lines=9> */
.L_x_135:
[----:B------:R-:W-:Y:S05]  /*9050*/  WARPSYNC.ALL ;  /* 0x0000000000007948 */ /* 0x000fea0003800000 */
[----:B------:R-:W-:Y:S11]  /*9060*/  R2UR UR4, R23 ;  /* 0x00000000170472ca */ /* 0x000ff600000e0000 */
[----:B------:R-:W-:Y:S02]  /*9070*/  @!UPT UIADD3 URZ, UPT, UPT, URZ, URZ, URZ ;  /* 0x000000fffffff290 */ /* 0x000fe4000fffe0ff */
[----:B------:R-:W1:Y:S02]  /*9080*/  LDTM.x16 R4, tmem[UR4+0x40] ;  /* 0x00004004000479ee */ /* 0x000e640008240000 */
[----:B-1----:R-:W-:Y:S01]  /*9090*/  NOP ;  /* 0x0000000000007918 */ /* 0x002fe20000000000 */
.L_x_133:
[----:B------:R-:W-:Y:S01]  /*90a0*/  ISETP.NE.AND P2, PT, R109, RZ, PT ;  /* 0x000000ff6d00720c */ /* 0x000fe20003f45270 */
[----:B-1----:R-:W-:Y:S01]  /*90b0*/  FMUL R0, R52, R24 ;  /* 0x0000001834007220 */ /* 0x002fe20000400000 */
[----:B---34-:R-:W-:Y:S01]  /*90c0*/  SHF.L.U32 R3, R60, 0x10, RZ ;  /* 0x000000103c037819 */ /* 0x018fe200000006ff */
        /* <DEDUP_REMOVED lines=146> */
.L_x_137:
[----:B------:R-:W-:Y:S05]  /*99f0*/  BSYNC.RECONVERGENT B0 ;  /* 0x0000000000007941 */ /* 0x000fea0003800200 */
.L_x_136:
[----:B------:R-:W-:Y:S01]  /*9a00*/  BAR.SYNC.DEFER_BLOCKING 0x1, 0x80 ;  /* 0x0042000000007b1d */ /* 0x000fe20000010000 */
[----:B------:R-:W-:Y:S04]  /*9a10*/  UIADD3 UR40, UPT, UPT, UR43, 0x1, URZ ;  /* 0x000000012b287890 */ /* 0x000fe8000fffe0ff */
[----:B------:R-:W-:Y:S04]  /*9a20*/  UISETP.NE.AND UP0, UPT, UR40, 0x4, UPT ;  /* 0x000000042800788c */ /* 0x000fe8000bf05270 */
[----:B------:R-:W-:Y:S01]  /*9a30*/  USEL UR40, UR40, URZ, UP0 ;  /* 0x000000ff28287287 */ /* 0x000fe20008000000 */
[----:B------:R3:W-:Y:S01]  /*9a40*/  @P2 SYNCS.ARRIVE.TRANS64.RED.A1T0 RZ, [R110+URZ], RZ ;  /* 0x000000ff6eff29a7 */ /* 0x0007e200081004ff */
[----:B------:R-:W-:Y:S01]  /*9a50*/  BSSY B1, `(.L_x_138) ;  /* 0x000001a000017945 */ /* 0x000fe20003800000 */
[----:B------:R-:W4:Y:S01]  /*9a60*/  @P2 SYNCS.PHASECHK.TRANS64.TRYWAIT P0, [R0+URZ+0x60], R2 ;  /* 0x00006002000025a7 */ /* 0x000f2200080011ff */
[----:B---3--:R-:W-:Y:S01]  /*9a70*/  HFMA2 R110, -RZ, RZ, 0, 0 ;  /* 0x00000000ff6e7431 */ /* 0x008fe200000001ff */
[----:B----4-:R-:W-:Y:S01]  /*9a80*/  @P2 SEL R70, RZ, 0x1, !P0 ;  /* 0x00000001ff462807 */ /* 0x010fe20004000000 */
[----:B------:R-:W-:Y:S06]  /*9a90*/  @!P2 BRA `(.L_x_139) ;  /* 0x000000000054a947 */ /* 0x000fec0003800000 */
[----:B------:R-:W-:Y:S01]  /*9aa0*/  ISETP.NE.AND P1, PT, R71, RZ, PT ;  /* 0x000000ff4700720c */ /* 0x000fe20003f25270 */
[----:B------:R-:W-:Y:S01]  /*9ab0*/  BSSY B0, `(.L_x_140) ;  /* 0x0000009000007945 */ /* 0x000fe20003800000 */
[----:B------:R-:W-:Y:S11]  /*9ac0*/  ISETP.NE.AND P0, PT, R70, RZ, PT ;  /* 0x000000ff4600720c */ /* 0x000ff60003f05270 */
[----:B------:R-:W-:Y:S05]  /*9ad0*/  @P1 IMAD R3, R68, 0x1000, R108 ;  /* 0x0000100044031824 */ /* 0x000fea00078e026c */
[----:B------:R-:W-:Y:S05]  /*9ae0*/  @P1 IADD3 R2, PT, PT, R3, UR36, RZ ;  /* 0x0000002403021c10 */ /* 0x000fea000fffe0ff */
[----:B------:R-:W-:Y:S01]  /*9af0*/  @P1 IMAD.IADD R2, R69, 0x1, R2 ;  /* 0x0000000145021824 */ /* 0x000fe200078e0202 */
[----:B------:R-:W-:Y:S06]  /*9b00*/  @P0 BRA `(.L_x_141) ;  /* 0x00000000000c0947 */ /* 0x000fec0003800000 */
[----:B-1----:R-:W-:Y:S04]  /*9b10*/  SHF.L.U32 R20, RZ, 0x1f, RZ ;  /* 0x0000001fff147819 */ /* 0x002fe800000006ff */
[----:B------:R-:W1:Y:S02]  /*9b20*/  SYNCS.PHASECHK.TRANS64.TRYWAIT P0, [R0+URZ+0x60], R20 ;  /* 0x00006014000075a7 */ /* 0x000e6400080011ff */
[----:B-1----:R-:W-:Y:S05]  /*9b30*/  @!P0 BRA `(.L_x_142) ;  /* 0x00000058001c8947 */ /* 0x002fea0003800000 */
.L_x_141:
[----:B------:R-:W-:Y:S05]  /*9b40*/  BSYNC B0 ;  /* 0x0000000000007941 */ /* 0x000fea0003800000 */
.L_x_140:
[----:B------:R-:W-:Y:S01]  /*9b50*/  ISETP.NE.AND P0, PT, R71, RZ, PT ;  /* 0x000000ff4700720c */ /* 0x000fe20003f05270 */
[----:B------:R-:W-:Y:S11]  /*9b60*/  VIADD R68, R68, 0x1 ;  /* 0x0000000144447836 */ /* 0x000ff60000000000 */
[----:B------:R-:W-:Y:S01]  /*9b70*/  @!UPT UIADD3 URZ, UPT, UPT, URZ, URZ, URZ ;  /* 0x000000fffffff290 */ /* 0x000fe2000fffe0ff */
[----:B------:R3:W4:Y:S04]  /*9b80*/  @P0 LDS.128 R60, [R3+UR36+0x200] ;  /* 0x00020024033c0984 */ /* 0x0007280008000c00 */
[----:B------:R3:W1:Y:S04]  /*9b90*/  @P0 LDS.128 R72, [R3+UR36+0xa00] ;  /* 0x000a002403480984 */ /* 0x0006680008000c00 */
[----:B------:R3:W1:Y:S04]  /*9ba0*/  @P0 LDS.128 R64, [R2+0x200] ;  /* 0x0002000002400984 */ /* 0x0006680000000c00 */
[----:B------:R3:W1:Y:S01]  /*9bb0*/  @P0 LDS.128 R76, [R2+0xa00] ;  /* 0x000a0000024c0984 */ /* 0x0006620000000c00 */
[C---:B------:R-:W-:Y:S04]  /*9bc0*/  ISETP.NE.AND P0, PT, R68.reuse, 0x4, PT ;  /* 0x000000044400780c */ /* 0x040fe80003f05270 */
[----:B------:R-:W-:Y:S02]  /*9bd0*/  SEL R68, R68, RZ, P0 ;  /* 0x000000ff44447207 */ /* 0x000fe40000000000 */
[----:B------:R-:W-:Y:S02]  /*9be0*/  SEL R110, RZ, 0x1, P0 ;  /* 0x00000001ff6e7807 */ /* 0x000fe40000000000 */
.L_x_139:
[----:B------:R-:W-:Y:S05]  /*9bf0*/  BSYNC B1 ;  /* 0x0000000000017941 */ /* 0x000fea0003800000 */
.L_x_138:
[----:B---3--:R-:W-:Y:S05]  /*9c00*/  VIADD R3, R59, 0x400010 ;  /* 0x004000103b037836 */ /* 0x008fea0000000000 */
[----:B-1----:R-:W-:Y:S04]  /*9c10*/  SHF.R.U32.HI R0, RZ, 0x15, R3 ;  /* 0x00000015ff007819 */ /* 0x002fe80000011603 */
        /* <DEDUP_REMOVED lines=23> */
.L_x_144:
        /* <DEDUP_REMOVED lines=23> */
.L_x_145:
[----:B------:R-:W-:Y:S05]  /*9f00*/  WARPSYNC.ALL ;  /* 0x0000000000007948 */ /* 0x000fea0003800000 */
[----:B------:R-:W-:Y:S11]  /*9f10*/  R2UR UR4, R2 ;  /* 0x00000000020472ca */ /* 0x000ff600000e0000 */
[----:B------:R-:W-:Y:S02]  /*9f20*/  @!UPT UIADD3 URZ, UPT, UPT, URZ, URZ, URZ ;  /* 0x000000fffffff290 */ /* 0x000fe4000fffe0ff */
[----:B------:R-:W1:Y:S02]  /*9f30*/  LDTM.x16 R4, tmem[UR4+0x40] ;  /* 0x00004004000479ee */ /* 0x000e640008240000 */
[----:B-1----:R-:W-:Y:S01]  /*9f40*/  NOP ;  /* 0x0000000000007918 */ /* 0x002fe20000000000 */
.L_x_143:
[----:B------:R-:W-:Y:S01]  /*9f50*/  ISETP.NE.AND P2, PT, R109, RZ, PT ;  /* 0x000000ff6d00720c */ /* 0x000fe20003f45270 */
[----:B------:R-:W-:Y:S01]  /*9f60*/  FMUL R0, R52, R24 ;  /* 0x0000001834007220 */ /* 0x000fe20000400000 */
[----:B----4-:R-:W-:Y:S01]  /*9f70*/  SHF.L.U32 R3, R60, 0x10, RZ ;  /* 0x000000103c037819 */ /* 0x010fe200000006ff */
        /* <DEDUP_REMOVED lines=121> */
[----:B------:R-:W-:Y:S01]  /*a710*/  @P2 SHF.L.U32 R2, R110, 0x1f, RZ ;  /* 0x0000001f6e022819 */ /* 0x000fe200000006ff */
        /* <DEDUP_REMOVED lines=16> */
[----:B------:R-:W-:Y:S02]  /*a820*/  UIADD3 UR5, UPT, UPT, UR41, 0x50, URZ ;  /* 0x0000005029057890 */ /* 0x000fe4000fffe0ff */
[----:B------:R-:W-:Y:S01]  /*a830*/  UIADD3 UR4, UPT, UPT, UR36, 0x3a00, URZ ;  /* 0x00003a0024047890 */ /* 0x000fe2000fffe0ff */
[----:B------:R-:W-:Y:S01]  /*a840*/  UMOV UR7, UR44 ;  /* 0x0000002c00077c82 */ /* 0x000fe20008000000 */
[----:B------:R-:W-:Y:S03]  /*a850*/  UMOV UR6, UR54 ;  /* 0x0000003600067c82 */ /* 0x000fe60008000000 */
[----:B------:R3:W-:Y:S04]  /*a860*/  UTMASTG.3D [UR52], [UR8] ;  /* 0x00000034080073b5 */ /* 0x0007e80008010000 */
[----:B------:R3:W-:Y:S01]  /*a870*/  UTMASTG.3D [UR4], [UR8] ;  /* 0x00000004080073b5 */ /* 0x0007e20008010000 */
[----:B------:R0:W-:Y:S01]  /*a880*/  UTMACMDFLUSH ;  /* 0x00000000000079b7 */ /* 0x0001e20000000000 */
[----:B---3--:R-:W-:Y:S04]  /*a890*/  DEPBAR.LE SB0, 0x1 ;  /* 0x000080400000791a */ /* 0x008fe80000000000 */
.L_x_147:
[----:B------:R-:W-:Y:S05]  /*a8a0*/  BSYNC.RECONVERGENT B0 ;  /* 0x0000000000007941 */ /* 0x000fea0003800200 */
.L_x_146:
        /* <DEDUP_REMOVED lines=20> */
[----:B------:R-:W-:Y:S04]  /*a9f0*/  SHF.L.U32 R20, R110, 0x1f, RZ ;  /* 0x0000001f6e147819 */ /* 0x000fe800000006ff */
[----:B------:R-:W1:Y:S02]  /*aa00*/  SYNCS.PHASECHK.TRANS64.TRYWAIT P0, [R0+URZ+0x60], R20 ;  /* 0x00006014000075a7 */ /* 0x000e6400080011ff */
[----:B-1----:R-:W-:Y:S05]  /*aa10*/  @!P0 BRA `(.L_x_152) ;  /* 0x0000004800788947 */ /* 0x002fea0003800000 */
.L_x_151:
[----:B------:R-:W-:Y:S05]  /*aa20*/  BSYNC B0 ;  /* 0x0000000000007941 */ /* 0x000fea0003800000 */
.L_x_150:
[----:B------:R-:W-:Y:S01]  /*aa30*/  ISETP.NE.AND P0, PT, R71, RZ, PT ;  /* 0x000000ff4700720c */ /* 0x000fe20003f05270 */
[----:B------:R-:W-:Y:S11]  /*aa40*/  VIADD R68, R68, 0x1 ;  /* 0x0000000144447836 */ /* 0x000ff60000000000 */
[----:B------:R-:W-:Y:S01]  /*aa50*/  @!UPT UIADD3 URZ, UPT, UPT, URZ, URZ, URZ ;  /* 0x000000fffffff290 */ /* 0x000fe2000fffe0ff */
[----:B------:R3:W4:Y:S04]  /*aa60*/  @P0 LDS.128 R60, [R3+UR36+0x200] ;  /* 0x00020024033c0984 */ /* 0x0007280008000c00 */
[----:B------:R3:W2:Y:S04]  /*aa70*/  @P0 LDS.128 R72, [R3+UR36+0xa00] ;  /* 0x000a002403480984 */ /* 0x0006a80008000c00 */
[----:B------:R3:W2:Y:S04]  /*aa80*/  @P0 LDS.128 R64, [R2+0x200] ;  /* 0x0002000002400984 */ /* 0x0006a80000000c00 */
[----:B------:R3:W2:Y:S01]  /*aa90*/  @P0 LDS.128 R76, [R2+0xa00] ;  /* 0x000a0000024c0984 */ /* 0x0006a20000000c00 */
[C---:B------:R-:W-:Y:S04]  /*aaa0*/  ISETP.NE.AND P0, PT, R68.reuse, 0x4, PT ;  /* 0x000000044400780c */ /* 0x040fe80003f05270 */
[----:B-1----:R-:W-:Y:S02]  /*aab0*/  SEL R0, RZ, 0x1, P0 ;  /* 0x00000001ff007807 */ /* 0x002fe40000000000 */
[----:B------:R-:W-:Y:S02]  /*aac0*/  SEL R68, R68, RZ, P0 ;  /* 0x000000ff44447207 */ /* 0x000fe40000000000 */
[----:B------:R-:W-:Y:S02]  /*aad0*/  LOP3.LUT R110, R110, R0, RZ, 0x3c, !PT ;  /* 0x000000006e6e7212 */ /* 0x000fe400078e3cff */
.L_x_149:
[----:B------:R-:W-:Y:S05]  /*aae0*/  BSYNC B1 ;  /* 0x0000000000017941 */ /* 0x000fea0003800000 */
.L_x_148:
[----:B------:R-:W-:Y:S11]  /*aaf0*/  ISETP.NE.AND P0, PT, R102, R22, PT ;  /* 0x000000166600720c */ /* 0x000ff60003f05270 */
[----:B------:R-:W-:Y:S02]  /*ab00*/  @!UPT UIADD3 URZ, UPT, UPT, URZ, URZ, URZ ;  /* 0x000000fffffff290 */ /* 0x000fe4000fffe0ff */
[----:B------:R-:W-:Y:S05]  /*ab10*/  @P0 BRA `(.L_x_153) ;  /* 0x0000000000bc0947 */ /* 0x000fea0003800000 */
[----:B------:R-:W-:Y:S11]  /*ab20*/  LOP3.LUT P0, RZ, R21, 0x3, R103, 0x48, !PT ;  /* 0x0000000315ff7812 */ /* 0x000ff60007804867 */
[----:B------:R-:W-:Y:S02]  /*ab30*/  @!UPT UIADD3 URZ, UPT, UPT, URZ, URZ, URZ ;  /* 0x000000fffffff290 */ /* 0x000fe4000fffe0ff */
[----:B------:R-:W-:Y:S05]  /*ab40*/  @!P0 BRA `(.L_x_154) ;  /* 0x0000000000408947 */ /* 0x000fea0003800000 */
        /* <DEDUP_REMOVED lines=16> */
.L_x_154:
        /* <DEDUP_REMOVED lines=23> */
.L_x_155:
[----:B------:R-:W-:Y:S05]  /*adc0*/  WARPSYNC.ALL ;  /* 0x0000000000007948 */ /* 0x000fea0003800000 */
[----:B------:R-:W-:Y:S11]  /*add0*/  R2UR UR4, R23 ;  /* 0x00000000170472ca */ /* 0x000ff600000e0000 */
[----:B------:R-:W-:Y:S02]  /*ade0*/  @!UPT UIADD3 URZ, UPT, UPT, URZ, URZ, URZ ;  /* 0x000000fffffff290 */ /* 0x000fe4000fffe0ff */
[----:B------:R-:W1:Y:S02]  /*adf0*/  LDTM.x16 R4, tmem[UR4+0x40] ;  /* 0x00004004000479ee */ /* 0x000e640008240000 */
[----:B-1----:R-:W-:Y:S01]  /*ae00*/  NOP ;  /* 0x0000000000007918 */ /* 0x002fe20000000000 */
.L_x_153:
[----:B------:R-:W-:Y:S01]  /*ae10*/  ISETP.NE.AND P2, PT, R109, RZ, PT ;  /* 0x000000ff6d00720c */ /* 0x000fe20003f45270 */
[----:B------:R-:W-:Y:S01]  /*ae20*/  FMUL R0, R52, R24 ;  /* 0x0000001834007220 */ /* 0x000fe20000400000 */
        /* <DEDUP_REMOVED lines=22> */
[----:B--2---:R-:W-:Y:S01]  /*af90*/  LOP3.LUT R41, R66, 0xffff0000, RZ, 0xc0, !PT ;  /* 0xffff000042297812 */ /* 0x004fe200078ec0ff */
        /* <DEDUP_REMOVED lines=106> */
[----:B--2---:R-:W2:Y:S02]  /*b640*/  FENCE.VIEW.ASYNC.S ;  /* 0x00000000000073c6 */ /* 0x004ea40000000000 */
[----:B------:R-:W-:Y:S05]  /*b650*/  WARPSYNC.ALL ;  /* 0x0000000000007948 */ /* 0x000fea0003800000 */
[----:B------:R-:W-:Y:S01]  /*b660*/  BSSY.RECONVERGENT B0, `(.L_x_156) ;  /* 0x0000012000007945 */ /* 0x000fe20003800200 */
[----:B--2---:R-:W-:Y:S06]  /*b670*/  BAR.SYNC.DEFER_BLOCKING 0x1, 0x80 ;  /* 0x0042000000007b1d */ /* 0x004fec0000010000 */
[----:B------:R-:W-:Y:S05]  /*b680*/  @P0 BRA `(.L_x_157) ;  /* 0x00000000003c0947 */ /* 0x000fea0003800000 */
[----:B------:R-:W-:Y:S02]  /*b690*/  UIADD3 UR4, UPT, UPT, UR36, 0x200, URZ ;  /* 0x0000020024047890 */ /* 0x000fe4000fffe0ff */
[----:B------:R-:W-:Y:S01]  /*b6a0*/  UIADD3 UR8, UP0, UPT, UR50, 0xa80, URZ ;  /* 0x00000a8032087890 */ /* 0x000fe2000ff1e0ff */
[----:B------:R-:W-:Y:S01]  /*b6b0*/  UMOV UR54, UR42 ;  /* 0x0000002a00367c82 */ /* 0x000fe20008000000 */
[----:B------:R-:W-:Y:S02]  /*b6c0*/  UMOV UR55, UR44 ;  /* 0x0000002c00377c82 */ /* 0x000fe40008000000 */
[----:B------:R-:W-:Y:S01]  /*b6d0*/  MOV R92, UR4 ;  /* 0x00000004005c7c02 */ /* 0x000fe20008000f00 */
[----:B------:R-:W-:Y:S02]  /*b6e0*/  UIADD3.X UR9, UPT, UPT, URZ, UR51, URZ, UP0, !UPT ;  /* 0x00000033ff097290 */ /* 0x000fe400087fe4ff */
[----:B------:R-:W-:Y:S01]  /*b6f0*/  UIADD3 UR5, UPT, UPT, UR41, 0x60, URZ ;  /* 0x0000006029057890 */ /* 0x000fe2000fffe0ff */
[----:B------:R-:W-:Y:S01]  /*b700*/  R2UR UR52, R92 ;  /* 0x000000005c3472ca */ /* 0x000fe200000e0000 */
[----:B------:R-:W-:Y:S01]  /*b710*/  UIADD3 UR4, UPT, UPT, UR36, 0xa00, URZ ;  /* 0x00000a0024047890 */ /* 0x000fe2000fffe0ff */
[----:B------:R-:W-:Y:S01]  /*b720*/  UMOV UR6, UR42 ;  /* 0x0000002a00067c82 */ /* 0x000fe20008000000 */
[----:B------:R-:W-:Y:S10]  /*b730*/  UMOV UR7, UR44 ;  /* 0x0000002c00077c82 */ /* 0x000ff40008000000 */
[----:B------:R2:W-:Y:S01]  /*b740*/  UTMASTG.3D [UR52], [UR8] ;  /* 0x00000034080073b5 */ /* 0x0005e20008010000 */
[----:B------:R2:W-:Y:S01]  /*b750*/  UTMASTG.3D [UR4], [UR8] ;  /* 0x00000004080073b5 */ /* 0x0005e20008010000 */
[----:B------:R0:W-:Y:S01]  /*b760*/  UTMACMDFLUSH ;  /* 0x00000000000079b7 */ /* 0x0001e20000000000 */
[----:B--2---:R-:W-:Y:S04]  /*b770*/  DEPBAR.LE SB0, 0x1 ;  /* 0x000080400000791a */ /* 0x004fe80000000000 */
.L_x_157:
[----:B------:R-:W-:Y:S05]  /*b780*/  BSYNC.RECONVERGENT B0 ;  /* 0x0000000000007941 */ /* 0x000fea0003800200 */
.L_x_156:
[----:B------:R-:W-:Y:S01]  /*b790*/  BAR.SYNC.DEFER_BLOCKING 0x1, 0x80 ;  /* 0x0042000000007b1d */ /* 0x000fe20000010000 */
[----:B------:R-:W-:Y:S04]  /*b7a0*/  UIADD3 UR40, UPT, UPT, UR43, 0x1, URZ ;  /* 0x000000012b287890 */ /* 0x000fe8000fffe0ff */
[----:B------:R-:W-:Y:S04]  /*b7b0*/  UISETP.NE.AND UP0, UPT, UR40, 0x4, UPT ;  /* 0x000000042800788c */ /* 0x000fe8000bf05270 */
[----:B------:R-:W-:Y:S01]  /*b7c0*/  USEL UR40, UR40, URZ, UP0 ;  /* 0x000000ff28287287 */ /* 0x000fe20008000000 */
[----:B------:R2:W-:Y:S01]  /*b7d0*/  @P2 SYNCS.ARRIVE.TRANS64.RED.A1T0 RZ, [R111+URZ], RZ ;  /* 0x000000ff6fff29a7 */ /* 0x0005e200081004ff */
[----:B------:R-:W-:Y:S01]  /*b7e0*/  BSSY B1, `(.L_x_158) ;  /* 0x000001a000017945 */ /* 0x000fe20003800000 */
[----:B------:R-:W3:Y:S02]  /*b7f0*/  @P2 SYNCS.PHASECHK.TRANS64.TRYWAIT P0, [R0+URZ+0x60], R2 ;  /* 0x00006002000025a7 */ /* 0x000ee400080011ff */
[----:B---3--:R-:W-:Y:S01]  /*b800*/  @P2 SEL R70, RZ, 0x1, !P0 ;  /* 0x00000001ff462807 */ /* 0x008fe20004000000 */
[----:B--2---:R-:W-:Y:S06]  /*b810*/  @!P2 BRA `(.L_x_159) ;  /* 0x000000000058a947 */ /* 0x004fec0003800000 */
[----:B------:R-:W-:Y:S01]  /*b820*/  ISETP.NE.AND P1, PT, R71, RZ, PT ;  /* 0x000000ff4700720c */ /* 0x000fe20003f25270 */
[----:B------:R-:W-:Y:S01]  /*b830*/  BSSY B0, `(.L_x_160) ;  /* 0x0000009000007945 */ /* 0x000fe20003800000 */
[----:B------:R-:W-:Y:S11]  /*b840*/  ISETP.NE.AND P0, PT, R70, RZ, PT ;  /* 0x000000ff4600720c */ /* 0x000ff60003f05270 */
[----:B------:R-:W-:Y:S05]  /*b850*/  @P1 IMAD R3, R68, 0x1000, R108 ;  /* 0x0000100044031824 */ /* 0x000fea00078e026c */
[----:B------:R-:W-:Y:S05]  /*b860*/  @P1 IADD3 R2, PT, PT, R3, UR36, RZ ;  /* 0x0000002403021c10 */ /* 0x000fea000fffe0ff */
[----:B------:R-:W-:Y:S01]  /*b870*/  @P1 IMAD.IADD R2, R69, 0x1, R2 ;  /* 0x0000000145021824 */ /* 0x000fe200078e0202 */
[----:B------:R-:W-:Y:S06]  /*b880*/  @P0 BRA `(.L_x_161) ;  /* 0x00000000000c0947 */ /* 0x000fec0003800000 */
[----:B-1----:R-:W-:Y:S04]  /*b890*/  SHF.L.U32 R20, R110, 0x1f, RZ ;  /* 0x0000001f6e147819 */ /* 0x002fe800000006ff */
[----:B------:R-:W1:Y:S02]  /*b8a0*/  SYNCS.PHASECHK.TRANS64.TRYWAIT P0, [R0+URZ+0x60], R20 ;  /* 0x00006014000075a7 */ /* 0x000e6400080011ff */
[----:B-1----:R-:W-:Y:S05]  /*b8b0*/  @!P0 BRA `(.L_x_162) ;  /* 0x0000003800e48947 */ /* 0x002fea0003800000 */
.L_x_161:
[----:B------:R-:W-:Y:S05]  /*b8c0*/  BSYNC B0 ;  /* 0x0000000000007941 */ /* 0x000fea0003800000 */
.L_x_160:
[----:B------:R-:W-:Y:S01]  /*b8d0*/  ISETP.NE.AND P0, PT, R71, RZ, PT ;  /* 0x000000ff4700720c */ /* 0x000fe20003f05270 */
[----:B------:R-:W-:Y:S11]  /*b8e0*/  VIADD R68, R68, 0x1 ;  /* 0x0000000144447836 */ /* 0x000ff60000000000 */
[----:B------:R-:W-:Y:S01]  /*b8f0*/  @!UPT UIADD3 URZ, UPT, UPT, URZ, URZ, URZ ;  /* 0x000000fffffff290 */ /* 0x000fe2000fffe0ff */
[----:B------:R2:W3:Y:S04]  /*b900*/  @P0 LDS.128 R60, [R3+UR36+0x200] ;  /* 0x00020024033c0984 */ /* 0x0004e80008000c00 */
[----:B------:R2:W4:Y:S04]  /*b910*/  @P0 LDS.128 R72, [R3+UR36+0xa00] ;  /* 0x000a002403480984 */ /* 0x0005280008000c00 */
[----:B------:R2:W2:Y:S04]  /*b920*/  @P0 LDS.128 R64, [R2+0x200] ;  /* 0x0002000002400984 */ /* 0x0004a80000000c00 */
[----:B------:R2:W2:Y:S01]  /*b930*/  @P0 LDS.128 R76, [R2+0xa00] ;  /* 0x000a0000024c0984 */ /* 0x0004a20000000c00 */
[C---:B------:R-:W-:Y:S04]  /*b940*/  ISETP.NE.AND P0, PT, R68.reuse, 0x4, PT ;  /* 0x000000044400780c */ /* 0x040fe80003f05270 */
[----:B-1----:R-:W-:Y:S02]  /*b950*/  SEL R0, RZ, 0x1, P0 ;  /* 0x00000001ff007807 */ /* 0x002fe40000000000 */
[----:B------:R-:W-:Y:S02]  /*b960*/  SEL R68, R68, RZ, P0 ;  /* 0x000000ff44447207 */ /* 0x000fe40000000000 */
[----:B------:R-:W-:Y:S02]  /*b970*/  LOP3.LUT R110, R110, R0, RZ, 0x3c, !PT ;  /* 0x000000006e6e7212 */ /* 0x000fe400078e3cff */
.L_x_159:
[----:B------:R-:W-:Y:S05]  /*b980*/  BSYNC B1 ;  /* 0x0000000000017941 */ /* 0x000fea0003800000 */
.L_x_158:
[----:B--2---:R-:W-:Y:S05]  /*b990*/  VIADD R3, R59, 0x400020 ;  /* 0x004000203b037836 */ /* 0x004fea0000000000 */
[----:B------:R-:W-:Y:S04]  /*b9a0*/  SHF.R.U32.HI R0, RZ, 0x15, R3 ;  /* 0x00000015ff007819 */ /* 0x000fe80000011603 */
[----:B-1----:R-:W-:Y:S04]  /*b9b0*/  LOP3.LUT R22, R0, 0x3, RZ, 0xc0, !PT ;  /* 0x0000000300167812 */ /* 0x002fe800078ec0ff */
        /* <DEDUP_REMOVED lines=11> */
[----:B------:R-:W2:Y:S01]  /*ba70*/  LDCU.64 UR6, c[0x4][0x78] ;  /* 0x01000f00ff0677ac */ /* 0x000ea20008000a00 */
[----:B------:R-:W3:Y:S01]  /*ba80*/  LDC.64 R14, c[0x4][R15] ;  /* 0x010000000f0e7b82 */ /* 0x000ee20000000a00 */
[----:B------:R-:W5:Y:S01]  /*ba90*/  LDCU.64 UR4, c[0x4][0x10] ;  /* 0x01000200ff0477ac */ /* 0x000f620008000a00 */
[----:B-1----:R-:W-:Y:S01]  /*baa0*/  MOV R5, UR9 ;  /* 0x0000000900057c02 */ /* 0x002fe20008000f00 */
[----:B------:R-:W-:Y:S01]  /*bab0*/  IMAD.U32 R4, RZ, RZ, UR8 ;  /* 0x00000008ff047e24 */ /* 0x000fe2000f8e00ff */
[----:B--2---:R-:W-:Y:S01]  /*bac0*/  MOV R7, UR7 ;  /* 0x0000000700077c02 */ /* 0x004fe20008000f00 */
[----:B------:R-:W-:Y:S01]  /*bad0*/  IMAD.U32 R6, RZ, RZ, UR6 ;  /* 0x00000006ff067e24 */ /* 0x000fe2000f8e00ff */
[----:B-----5:R-:W-:Y:S01]  /*bae0*/  MOV R11, UR5 ;  /* 0x00000005000b7c02 */ /* 0x020fe20008000f00 */
[----:B------:R-:W-:Y:S02]  /*baf0*/  IMAD.U32 R10, RZ, RZ, UR4 ;  /* 0x00000004ff0a7e24 */ /* 0x000fe4000f8e00ff */
[----:B------:R-:W-:Y:S07]  /*bb00*/  LEPC R20, `(.L_x_164) ;  /* 0x000000001014794e */ /* 0x000fee0000000000 */
[----:B---34-:R-:W-:Y:S05]  /*bb10*/  CALL.ABS.NOINC R14 ;  /* 0x000000000e007343 */ /* 0x018fea0003c00000 */
.L_x_164:
        /* <DEDUP_REMOVED lines=23> */
.L_x_165:
[----:B------:R-:W-:Y:S05]  /*bc90*/  WARPSYNC.ALL ;  /* 0x0000000000007948 */ /* 0x000fea0003800000 */
[----:B------:R-:W-:Y:S11]  /*bca0*/  R2UR UR4, R2 ;  /* 0x00000000020472ca */ /* 0x000ff600000e0000 */
[----:B------:R-:W-:Y:S02]  /*bcb0*/  @!UPT UIADD3 URZ, UPT, UPT, URZ, URZ, URZ ;  /* 0x000000fffffff290 */ /* 0x000fe4000fffe0ff */
[----:B------:R-:W1:Y:S02]  /*bcc0*/  LDTM.x16 R4, tmem[UR4+0x40] ;  /* 0x00004004000479ee */ /* 0x000e640008240000 */
[----:B-1----:R-:W-:Y:S01]  /*bcd0*/  NOP ;  /* 0x0000000000007918 */ /* 0x002fe20000000000 */
.L_x_163:
[----:B------:R-:W-:Y:S01]  /*bce0*/  ISETP.NE.AND P2, PT, R109, RZ, PT ;  /* 0x000000ff6d00720c */ /* 0x000fe20003f45270 */
[----:B------:R-:W-:Y:S01]  /*bcf0*/  FMUL R0, R52, R24 ;  /* 0x0000001834007220 */ /* 0x000fe20000400000 */
[----:B---3--:R-:W-:Y:S01]  /*bd00*/  SHF.L.U32 R3, R60, 0x10, RZ ;  /* 0x000000103c037819 */ /* 0x008fe200000006ff */
        /* <DEDUP_REMOVED lines=145> */
[----:B--2---:R-:W-:Y:S04]  /*c620*/  DEPBAR.LE SB0, 0x1 ;  /* 0x000080400000791a */ /* 0x004fe80000000000 */
.L_x_167:
[----:B------:R-:W-:Y:S05]  /*c630*/  BSYNC.RECONVERGENT B0 ;  /* 0x0000000000007941 */ /* 0x000fea0003800200 */
.L_x_166:
        /* <DEDUP_REMOVED lines=10> */
[----:B------:R-:W2:Y:S02]  /*c6e0*/  @P2 SYNCS.PHASECHK.TRANS64.TRYWAIT P0, [R0+URZ+0x60], R2 ;  /* 0x00006002000025a7 */ /* 0x000ea400080011ff */
[----:B--2---:R-:W-:Y:S01]  /*c6f0*/  @P2 SEL R70, RZ, 0x1, !P0 ;  /* 0x00000001ff462807 */ /* 0x004fe20004000000 */
        /* <DEDUP_REMOVED lines=11> */
.L_x_171:
[----:B------:R-:W-:Y:S05]  /*c7b0*/  BSYNC B0 ;  /* 0x0000000000007941 */ /* 0x000fea0003800000 */
.L_x_170:
        /* <DEDUP_REMOVED lines=11> */
.L_x_169:
[----:B------:R-:W-:Y:S05]  /*c870*/  BSYNC B1 ;  /* 0x0000000000017941 */ /* 0x000fea0003800000 */
.L_x_168:
[----:B------:R-:W-:Y:S11]  /*c880*/  ISETP.NE.AND P0, PT, R102, R22, PT ;  /* 0x000000166600720c */ /* 0x000ff60003f05270 */
[----:B------:R-:W-:Y:S02]  /*c890*/  @!UPT UIADD3 URZ, UPT, UPT, URZ, URZ, URZ ;  /* 0x000000fffffff290 */ /* 0x000fe4000fffe0ff */
[----:B------:R-:W-:Y:S05]  /*c8a0*/  @P0 BRA `(.L_x_173) ;  /* 0x0000000000bc0947 */ /* 0x000fea0003800000 */
[----:B------:R-:W-:Y:S11]  /*c8b0*/  LOP3.LUT P0, RZ, R21, 0x3, R103, 0x48, !PT ;  /* 0x0000000315ff7812 */ /* 0x000ff60007804867 */
[----:B------:R-:W-:Y:S02]  /*c8c0*/  @!UPT UIADD3 URZ, UPT, UPT, URZ, URZ, URZ ;  /* 0x000000fffffff290 */ /* 0x000fe4000fffe0ff */
[----:B------:R-:W-:Y:S05]  /*c8d0*/  @!P0 BRA `(.L_x_174) ;  /* 0x0000000000408947 */ /* 0x000fea0003800000 */
[----:B------:R-:W1:Y:S01]  /*c8e0*/  LDCU.64 UR8, c[0x4][0x70] ;  /* 0x01000e00ff0877ac */ /* 0x000e620008000a00 */
[----:B--2---:R-:W-:Y:S01]  /*c8f0*/  MOV R3, 0x0 ;  /* 0x0000000000037802 */ /* 0x004fe20000000f00 */
        /* <DEDUP_REMOVED lines=14> */
.L_x_174:
        /* <DEDUP_REMOVED lines=23> */
.L_x_175:
[----:B------:R-:W-:Y:S05]  /*cb50*/  WARPSYNC.ALL ;  /* 0x0000000000007948 */ /* 0x000fea0003800000 */
[----:B------:R-:W-:Y:S11]  /*cb60*/  R2UR UR4, R23 ;  /* 0x00000000170472ca */ /* 0x000ff600000e0000 */
[----:B------:R-:W-:Y:S02]  /*cb70*/  @!UPT UIADD3 URZ, UPT, UPT, URZ, URZ, URZ ;  /* 0x000000fffffff290 */ /* 0x000fe4000fffe0ff */
[----:B------:R-:W1:Y:S02]  /*cb80*/  LDTM.x16 R4, tmem[UR4+0x40] ;  /* 0x00004004000479ee */ /* 0x000e640008240000 */
[----:B-1----:R-:W-:Y:S01]  /*cb90*/  NOP ;  /* 0x0000000000007918 */ /* 0x002fe20000000000 */
.L_x_173:
[----:B------:R-:W-:Y:S01]  /*cba0*/  ISETP.NE.AND P2, PT, R109, RZ, PT ;  /* 0x000000ff6d00720c */ /* 0x000fe20003f45270 */
[----:B------:R-:W-:Y:S01]  /*cbb0*/  FMUL R0, R52, R24 ;  /* 0x0000001834007220 */ /* 0x000fe20000400000 */
[----:B--23--:R-:W-:Y:S01]  /*cbc0*/  SHF.L.U32 R3, R60, 0x10, RZ ;  /* 0x000000103c037819 */ /* 0x00cfe200000006ff */
        /* <DEDUP_REMOVED lines=145> */
[----:B--2---:R-:W-:Y:S04]  /*d4e0*/  DEPBAR.LE SB0, 0x1 ;  /* 0x000080400000791a */ /* 0x004fe80000000000 */
.L_x_177:
[----:B------:R-:W-:Y:S05]  /*d4f0*/  BSYNC.RECONVERGENT B0 ;  /* 0x0000000000007941 */ /* 0x000fea0003800200 */
.L_x_176:
        /* <DEDUP_REMOVED lines=17> */
[----:B------:R-:W2:Y:S02]  /*d610*/  SYNCS.PHASECHK.TRANS64.TRYWAIT P0, [R0+URZ+0x60], R110 ;  /* 0x0000606e000075a7 */ /* 0x000ea400080011ff */
[----:B--2---:R-:W-:Y:S05]  /*d620*/  @!P0 BRA `(.L_x_182) ;  /* 0x0000001c00b08947 */ /* 0x004fea0003800000 */
.L_x_181:
[----:B------:R-:W-:Y:S05]  /*d630*/  BSYNC B0 ;  /* 0x0000000000007941 */ /* 0x000fea0003800000 */
.L_x_180:
[----:B------:R-:W-:Y:S11]  /*d640*/  ISETP.NE.AND P0, PT, R71, RZ, PT ;  /* 0x000000ff4700720c */ /* 0x000ff60003f05270 */
[----:B------:R-:W-:Y:S02]  /*d650*/  @!UPT UIADD3 URZ, UPT, UPT, URZ, URZ, URZ ;  /* 0x000000fffffff290 */ /* 0x000fe4000fffe0ff */
[----:B------:R3:W4:Y:S04]  /*d660*/  @P0 LDS.128 R60, [R68+UR36+0x200] ;  /* 0x00020024443c0984 */ /* 0x0007280008000c00 */
[----:B------:R3:W1:Y:S04]  /*d670*/  @P0 LDS.128 R72, [R68+UR36+0xa00] ;  /* 0x000a002444480984 */ /* 0x0006680008000c00 */
[----:B------:R3:W1:Y:S04]  /*d680*/  @P0 LDS.128 R64, [R2+0x200] ;  /* 0x0002000002400984 */ /* 0x0006680000000c00 */
[----:B------:R3:W1:Y:S02]  /*d690*/  @P0 LDS.128 R76, [R2+0xa00] ;  /* 0x000a0000024c0984 */ /* 0x0006640000000c00 */
.L_x_179:
[----:B------:R-:W-:Y:S05]  /*d6a0*/  BSYNC B1 ;  /* 0x0000000000017941 */ /* 0x000fea0003800000 */
.L_x_178:
[----:B------:R-:W-:Y:S05]  /*d6b0*/  VIADD R59, R59, 0x400030 ;  /* 0x004000303b3b7836 */ /* 0x000fea0000000000 */
[----:B--2---:R-:W-:Y:S04]  /*d6c0*/  SHF.R.U32.HI R0, RZ, 0x15, R59 ;  /* 0x00000015ff007819 */ /* 0x004fe8000001163b */
[----:B---3--:R-:W-:Y:S04]  /*d6d0*/  LOP3.LUT R2, R0, 0x3, RZ, 0xc0, !PT ;  /* 0x0000000300027812 */ /* 0x008fe800078ec0ff */
[----:B------:R-:W-:Y:S11]  /*d6e0*/  ISETP.NE.AND P0, PT, R102, R2, PT ;  /* 0x000000026600720c */ /* 0x000ff60003f05270 */
[----:B------:R-:W-:Y:S02]  /*d6f0*/  @!UPT UIADD3 URZ, UPT, UPT, URZ, URZ, URZ ;  /* 0x000000fffffff290 */ /* 0x000fe4000fffe0ff */
[----:B------:R-:W-:Y:S05]  /*d700*/  @P0 BRA `(.L_x_183) ;  /* 0x0000000000bc0947 */ /* 0x000fea0003800000 */
[----:B------:R-:W-:Y:S02]  /*d710*/  LOP3.LUT P0, RZ, R0, 0x3, R103, 0x48, !PT ;  /* 0x0000000300ff7812 */ /* 0x000fe40007804867 */
[----:B------:R-:W-:Y:S11]  /*d720*/  MOV R16, R59 ;  /* 0x0000003b00107202 */ /* 0x000ff60000000f00 */
[----:B------:R-:W-:Y:S05]  /*d730*/  @!P0 BRA `(.L_x_184) ;  /* 0x0000000000408947 */ /* 0x000fea0003800000 */
[----:B------:R-:W2:Y:S01]  /*d740*/  LDCU.64 UR8, c[0x4][0x70] ;  /* 0x01000e00ff0877ac */ /* 0x000ea20008000a00 */
[----:B------:R-:W-:Y:S01]  /*d750*/  MOV R15, 0x0 ;  /* 0x00000000000f7802 */ /* 0x000fe20000000f00 */
[----:B------:R-:W-:Y:S02]  /*d760*/  HFMA2 R12, -RZ, RZ, 0, 5.9604644775390625e-08 ;  /* 0x00000001ff0c7431 */ /* 0x000fe400000001ff */
[----:B------:R-:W-:Y:S02]  /*d770*/  IMAD.MOV.U32 R8, RZ, RZ, 0x192 ;  /* 0x00000192ff087424 */ /* 0x000fe400078e00ff */
[----:B------:R-:W-:Y:S01]  /*d780*/  IMAD.MOV.U32 R13, RZ, RZ, RZ ;  /* 0x000000ffff0d7224 */ /* 0x000fe200078e00ff */
[----:B------:R-:W3:Y:S01]  /*d790*/  LDCU.64 UR6, c[0x4][0x78] ;  /* 0x01000f00ff0677ac */ /* 0x000ee20008000a00 */
[----:B------:R-:W1:Y:S01]  /*d7a0*/  LDC.64 R14, c[0x4][R15] ;  /* 0x010000000f0e7b82 */ /* 0x000e620000000a00 */
[----:B------:R-:W5:Y:S01]  /*d7b0*/  LDCU.64 UR4, c[0x4][0x10] ;  /* 0x01000200ff0477ac */ /* 0x000f620008000a00 */
[----:B--2---:R-:W-:Y:S01]  /*d7c0*/  MOV R5, UR9 ;  /* 0x0000000900057c02 */ /* 0x004fe20008000f00 */
[----:B------:R-:W-:Y:S01]  /*d7d0*/  IMAD.U32 R4, RZ, RZ, UR8 ;  /* 0x00000008ff047e24 */ /* 0x000fe2000f8e00ff */
[----:B---3--:R-:W-:Y:S01]  /*d7e0*/  MOV R7, UR7 ;  /* 0x0000000700077c02 */ /* 0x008fe20008000f00 */
[----:B------:R-:W-:Y:S01]  /*d7f0*/  IMAD.U32 R6, RZ, RZ, UR6 ;  /* 0x00000006ff067e24 */ /* 0x000fe2000f8e00ff */
[----:B-----5:R-:W-:Y:S01]  /*d800*/  MOV R11, UR5 ;  /* 0x00000005000b7c02 */ /* 0x020fe20008000f00 */
[----:B------:R-:W-:Y:S02]  /*d810*/  IMAD.U32 R10, RZ, RZ, UR4 ;  /* 0x00000004ff0a7e24 */ /* 0x000fe4000f8e00ff */
[----:B-1----:R-:W-:Y:S07]  /*d820*/  LEPC R20, `(.L_x_184) ;  /* 0x000000001014794e */ /* 0x002fee0000000000 */
[----:B----4-:R-:W-:Y:S05]  /*d830*/  CALL.ABS.NOINC R14 ;  /* 0x000000000e007343 */ /* 0x010fea0003c00000 */
.L_x_184:
[----:B------:R-:W-:Y:S05]  /*d840*/  WARPSYNC.ALL ;  /* 0x0000000000007948 */ /* 0x000fea0003800000 */
[C---:B------:R-:W-:Y:S01]  /*d850*/  R2UR UR4, R16.reuse ;  /* 0x00000000100472ca */ /* 0x040fe200000e0000 */
[----:B------:R-:W-:Y:S05]  /*d860*/  VIADD R0, R16, 0x40 ;  /* 0x0000004010007836 */ /* 0x000fea0000000000 */
[----:B------:R-:W-:Y:S04]  /*d870*/  SHF.R.U32.HI R0, RZ, 0x15, R0 ;  /* 0x00000015ff007819 */ /* 0x000fe80000011600 */
[----:B------:R-:W-:Y:S03]  /*d880*/  LOP3.LUT P0, RZ, R0, 0x3, R103, 0x48, !PT ;  /* 0x0000000300ff7812 */ /* 0x000fe60007804867 */
[----:B------:R-:W2:Y:S10]  /*d890*/  LDTM.x16 R24, tmem[UR4] ;  /* 0x00000004001879ee */ /* 0x000eb40008240000 */
[----:B--2---:R-:W-:Y:S05]  /*d8a0*/  @!P0 BRA `(.L_x_185) ;  /* 0x0000000000408947 */ /* 0x004fea0003800000 */
        /* <DEDUP_REMOVED lines=16> */
.L_x_185:
[----:B------:R-:W-:Y:S05]  /*d9b0*/  WARPSYNC.ALL ;  /* 0x0000000000007948 */ /* 0x000fea0003800000 */
[----:B------:R-:W-:Y:S11]  /*d9c0*/  R2UR UR4, R16 ;  /* 0x00000000100472ca */ /* 0x000ff600000e0000 */
[----:B------:R-:W-:Y:S02]  /*d9d0*/  @!UPT UIADD3 URZ, UPT, UPT, URZ, URZ, URZ ;  /* 0x000000fffffff290 */ /* 0x000fe4000fffe0ff */
[----:B------:R-:W2:Y:S02]  /*d9e0*/  LDTM.x16 R4, tmem[UR4+0x40] ;  /* 0x00004004000479ee */ /* 0x000ea40008240000 */
[----:B--2---:R-:W-:Y:S01]  /*d9f0*/  NOP ;  /* 0x0000000000007918 */ /* 0x004fe20000000000 */
.L_x_183:
[----:B------:R-:W-:Y:S01]  /*da00*/  ISETP.NE.AND P1, PT, R102, R2, PT ;  /* 0x000000026600720c */ /* 0x000fe20003f25270 */
[----:B------:R-:W-:Y:S05]  /*da10*/  WARPSYNC.ALL ;  /* 0x0000000000007948 */ /* 0x000fea0003800000 */
[C---:B----4-:R-:W-:Y:S01]  /*da20*/  SHF.L.U32 R3, R60.reuse, 0x10, RZ ;  /* 0x000000103c037819 */ /* 0x050fe200000006ff */
[----:B------:R-:W-:Y:S01]  /*da30*/  NOP ;  /* 0x0000000000007918 */ /* 0x000fe20000000000 */
[----:B------:R-:W-:Y:S01]  /*da40*/  LOP3.LUT R40, R60, 0xffff0000, RZ, 0xc0, !PT ;  /* 0xffff00003c287812 */ /* 0x000fe200078ec0ff */
[C---:B------:R-:W-:Y:S01]  /*da50*/  FMUL R0, R52.reuse, R24 ;  /* 0x0000001834007220 */ /* 0x040fe20000400000 */
[C---:B------:R-:W-:Y:S01]  /*da60*/  SHF.L.U32 R41, R61.reuse, 0x10, RZ ;  /* 0x000000103d297819 */ /* 0x040fe200000006ff */
[----:B------:R-:W-:Y:S01]  /*da70*/  FMUL R2, R52, R25 ;  /* 0x0000001934027220 */ /* 0x000fe20000400000 */
[----:B------:R-:W-:Y:S01]  /*da80*/  LOP3.LUT R42, R61, 0xffff0000, RZ, 0xc0, !PT ;  /* 0xffff00003d2a7812 */ /* 0x000fe200078ec0ff */
[C---:B------:R-:W-:Y:S01]  /*da90*/  FFMA R0, R53.reuse, R3, R0 ;  /* 0x0000000335007223 */ /* 0x040fe20000000000 */
[----:B------:R-:W-:Y:S01]  /*daa0*/  R2UR UR4, R58 ;  /* 0x000000003a0472ca */ /* 0x000fe200000e0000 */
[----:B------:R-:W-:Y:S01]  /*dab0*/  FFMA R2, R53, R40, R2 ;  /* 0x0000002835027223 */ /* 0x000fe20000000002 */
[----:B------:R-:W-:Y:S01]  /*dac0*/  SHF.L.U32 R54, R62, 0x10, RZ ;  /* 0x000000103e367819 */ /* 0x000fe200000006ff */
[----:B-1----:R-:W-:Y:S01]  /*dad0*/  FMUL R20, R52, R4 ;  /* 0x0000000434147220 */ /* 0x002fe20000400000 */
[----:B------:R-:W-:Y:S01]  /*dae0*/  LOP3.LUT R55, R62, 0xffff0000, RZ, 0xc0, !PT ;  /* 0xffff00003e377812 */ /* 0x000fe200078ec0ff */
[----:B------:R-:W-:Y:S01]  /*daf0*/  FMUL R3, R52, R26 ;  /* 0x0000001a34037220 */ /* 0x000fe20000400000 */
[----:B------:R-:W-:Y:S01]  /*db00*/  F2FP.BF16.F32.PACK_AB R112, R2, R0 ;  /* 0x000000000270723e */ /* 0x000fe200000010ff */
[----:B------:R-:W-:Y:S01]  /*db10*/  FMUL R4, R52, R27 ;  /* 0x0000001b34047220 */ /* 0x000fe20000400000 */
[----:B------:R-:W-:Y:S01]  /*db20*/  SHF.L.U32 R56, R63, 0x10, RZ ;  /* 0x000000103f387819 */ /* 0x000fe200000006ff */
[----:B------:R-:W-:Y:S01]  /*db30*/  FFMA R3, R53, R41, R3 ;  /* 0x0000002935037223 */ /* 0x000fe20000000003 */
[----:B------:R-:W-:Y:S01]  /*db40*/  LOP3.LUT R57, R63, 0xffff0000, RZ, 0xc0, !PT ;  /* 0xffff00003f397812 */ /* 0x000fe200078ec0ff */
[----:B------:R-:W-:Y:S01]  /*db50*/  FFMA R4, R53, R42, R4 ;  /* 0x0000002a35047223 */ /* 0x000fe20000000004 */
[----:B------:R-:W-:Y:S01]  /*db60*/  SHF.L.U32 R58, R64, 0x10, RZ ;  /* 0x00000010403a7819 */ /* 0x000fe200000006ff */
[----:B------:R-:W-:Y:S01]  /*db70*/  FMUL R0, R52, R28 ;  /* 0x0000001c34007220 */ /* 0x000fe20000400000 */
[----:B------:R-:W-:Y:S01]  /*db80*/  LOP3.LUT R59, R64, 0xffff0000, RZ, 0xc0, !PT ;  /* 0xffff0000403b7812 */ /* 0x000fe200078ec0ff */
[----:B------:R-:W-:Y:S01]  /*db90*/  FMUL R2, R52, R29 ;  /* 0x0000001d34027220 */ /* 0x000fe20000400000 */
[----:B------:R-:W-:Y:S01]  /*dba0*/  F2FP.BF16.F32.PACK_AB R113, R4, R3 ;  /* 0x000000030471723e */ /* 0x000fe200000010ff */
[C---:B------:R-:W-:Y:S01]  /*dbb0*/  FMUL R21, R52.reuse, R5 ;  /* 0x0000000534157220 */ /* 0x040fe20000400000 */
[C---:B------:R-:W-:Y:S01]  /*dbc0*/  SHF.L.U32 R60, R65.reuse, 0x10, RZ ;  /* 0x00000010413c7819 */ /* 0x040fe200000006ff */
[C---:B------:R-:W-:Y:S01]  /*dbd0*/  FMUL R5, R52.reuse, R30 ;  /* 0x0000001e34057220 */ /* 0x040fe20000400000 */
[----:B------:R-:W-:Y:S01]  /*dbe0*/  LOP3.LUT R61, R65, 0xffff0000, RZ, 0xc0, !PT ;  /* 0xffff0000413d7812 */ /* 0x000fe200078ec0ff */
[----:B------:R-:W-:Y:S01]  /*dbf0*/  FMUL R22, R52, R6 ;  /* 0x0000000634167220 */ /* 0x000fe20000400000 */
[----:B------:R-:W-:Y:S01]  /*dc00*/  SHF.L.U32 R62, R66, 0x10, RZ ;  /* 0x00000010423e7819 */ /* 0x000fe200000006ff */
        /* <DEDUP_REMOVED lines=10> */
[----:B------:R-:W-:Y:S01]  /*dcb0*/  FMUL R3, R52, R33 ;  /* 0x0000002134037220 */ /* 0x000fe20000400000 */
[----:B------:R-:W-:Y:S01]  /*dcc0*/  F2FP.BF16.F32.PACK_AB R114, R2, R0 ;  /* 0x000000000272723e */ /* 0x000fe200000010ff */
[----:B------:R-:W-:Y:S01]  /*dcd0*/  FFMA R5, R53, R56, R5 ;  /* 0x0000003835057223 */ /* 0x000fe20000000005 */
[----:B------:R-:W-:Y:S01]  /*dce0*/  SHF.L.U32 R68, R73, 0x10, RZ ;  /* 0x0000001049447819 */ /* 0x000fe200000006ff */
[----:B------:R-:W-:Y:S01]  /*dcf0*/  FFMA R6, R53, R57, R6 ;  /* 0x0000003935067223 */ /* 0x000fe20000000006 */
[----:B------:R-:W-:Y:S01]  /*dd00*/  LOP3.LUT R69, R73, 0xffff0000, RZ, 0xc0, !PT ;  /* 0xffff000049457812 */ /* 0x000fe200078ec0ff */
[C---:B------:R-:W-:Y:S01]  /*dd10*/  FFMA R7, R53.reuse, R58, R7 ;  /* 0x0000003a35077223 */ /* 0x040fe20000000007 */
[----:B------:R-:W-:Y:S01]  /*dd20*/  SHF.L.U32 R70, R74, 0x10, RZ ;  /* 0x000000104a467819 */ /* 0x000fe200000006ff */
[----:B------:R-:W-:Y:S01]  /*dd30*/  UIADD3 UR4, UPT, UPT, UR4, 0xe0, URZ ;  /* 0x000000e004047890 */ /* 0x000fe2000fffe0ff */
[----:B------:R-:W-:Y:S01]  /*dd40*/  F2FP.BF16.F32.PACK_AB R115, R6, R5 ;  /* 0x000000050673723e */ /* 0x000fe200000010ff */
[----:B------:R-:W-:Y:S01]  /*dd50*/  FFMA R3, R53, R59, R3 ;  /* 0x0000003b35037223 */ /* 0x000fe20000000003 */
[----:B------:R-:W-:Y:S01]  /*dd60*/  LOP3.LUT R71, R74, 0xffff0000, RZ, 0xc0, !PT ;  /* 0xffff00004a477812 */ /* 0x000fe200078ec0ff */
[C---:B------:R-:W-:Y:S01]  /*dd70*/  FMUL R0, R52.reuse, R34 ;  /* 0x0000002234007220 */ /* 0x040fe20000400000 */
[----:B------:R-:W-:Y:S01]  /*dd80*/  SHF.L.U32 R72, R75, 0x10, RZ ;  /* 0x000000104b487819 */ /* 0x000fe200000006ff */
[C---:B------:R-:W-:Y:S01]  /*dd90*/  FMUL R2, R52.reuse, R35 ;  /* 0x0000002334027220 */ /* 0x040fe20000400000 */
[----:B------:R-:W-:Y:S01]  /*dda0*/  UPRMT UR4, UR37, 0x654, UR4 ;  /* 0x0000065425047896 */ /* 0x000fe20008000004 */
[C---:B------:R-:W-:Y:S01]  /*ddb0*/  FMUL R4, R52.reuse, R36 ;  /* 0x0000002434047220 */ /* 0x040fe20000400000 */
[C---:B------:R-:W-:Y:S01]  /*ddc0*/  FMUL R5, R52.reuse, R37 ;  /* 0x0000002534057220 */ /* 0x040fe20000400000 */
[----:B------:R-:W-:Y:S01]  /*ddd0*/  F2FP.BF16.F32.PACK_AB R28, R3, R7 ;  /* 0x00000007031c723e */ /* 0x000fe200000010ff */
[C---:B------:R-:W-:Y:S01]  /*dde0*/  FFMA R0, R53.reuse, R60, R0 ;  /* 0x0000003c35007223 */ /* 0x040fe20000000000 */
[C---:B------:R-:W-:Y:S01]  /*ddf0*/  FMUL R6, R52.reuse, R38 ;  /* 0x0000002634067220 */ /* 0x040fe20000400000 */
[C---:B------:R-:W-:Y:S01]  /*de00*/  FFMA R2, R53.reuse, R61, R2 ;  /* 0x0000003d35027223 */ /* 0x040fe20000000002 */
[C---:B------:R-:W-:Y:S01]  /*de10*/  FMUL R3, R52.reuse, R39 ;  /* 0x0000002734037220 */ /* 0x040fe20000400000 */
[C---:B------:R-:W-:Y:S01]  /*de20*/  FFMA R4, R53.reuse, R62, R4 ;  /* 0x0000003e35047223 */ /* 0x040fe20000000004 */
[C---:B------:R-:W-:Y:S01]  /*de30*/  FFMA R5, R53.reuse, R63, R5 ;  /* 0x0000003f35057223 */ /* 0x040fe20000000005 */
[C---:B------:R-:W-:Y:S01]  /*de40*/  FFMA R6, R53.reuse, R64, R6 ;  /* 0x0000004035067223 */ /* 0x040fe20000000006 */
[C---:B------:R-:W-:Y:S01]  /*de50*/  FFMA R3, R53.reuse, R65, R3 ;  /* 0x0000004135037223 */ /* 0x040fe20000000003 */
[----:B------:R-:W-:Y:S01]  /*de60*/  FFMA R20, R53, R66, R20 ;  /* 0x0000004235147223 */ /* 0x000fe20000000014 */
[----:B------:R-:W-:Y:S01]  /*de70*/  FMUL R8, R52, R8 ;  /* 0x0000000834087220 */ /* 0x000fe20000400000 */
[----:B------:R-:W-:Y:S01]  /*de80*/  SYNCS.ARRIVE.TRANS64.RED.A1T0 RZ, [UR4], RZ ;  /* 0x000000ffffff79a7 */ /* 0x000fe20008100404 */
[----:B------:R1:W-:Y:S01]  /*de90*/  @!P1 STS.128 [R108+UR36+0x3200], R112 ;  /* 0x003200706c009988 */ /* 0x0003e20008000c24 */
[----:B------:R-:W-:Y:S01]  /*dea0*/  LOP3.LUT R73, R75, 0xffff0000, RZ, 0xc0, !PT ;  /* 0xffff00004b497812 */ /* 0x000fe200078ec0ff */
[C---:B------:R-:W-:Y:S01]  /*deb0*/  FFMA R21, R53.reuse, R67, R21 ;  /* 0x0000004335157223 */ /* 0x040fe20000000015 */
[----:B------:R-:W-:Y:S01]  /*dec0*/  SHF.L.U32 R24, R76, 0x10, RZ ;  /* 0x000000104c187819 */ /* 0x000fe200000006ff */
[----:B------:R-:W-:Y:S01]  /*ded0*/  FMUL R9, R52, R9 ;  /* 0x0000000934097220 */ /* 0x000fe20000400000 */
[----:B------:R-:W-:Y:S01]  /*dee0*/  LOP3.LUT R25, R76, 0xffff0000, RZ, 0xc0, !PT ;  /* 0xffff00004c197812 */ /* 0x000fe200078ec0ff */
[C---:B------:R-:W-:Y:S01]  /*def0*/  FFMA R22, R53.reuse, R68, R22 ;  /* 0x0000004435167223 */ /* 0x040fe20000000016 */
[C---:B------:R-:W-:Y:S01]  /*df00*/  FMUL R10, R52.reuse, R10 ;  /* 0x0000000a340a7220 */ /* 0x040fe20000400000 */
[C---:B------:R-:W-:Y:S01]  /*df10*/  FFMA R23, R53.reuse, R69, R23 ;  /* 0x0000004535177223 */ /* 0x040fe20000000017 */
[----:B------:R-:W-:Y:S01]  /*df20*/  FMUL R11, R52, R11 ;  /* 0x0000000b340b7220 */ /* 0x000fe20000400000 */
[----:B------:R-:W-:Y:S01]  /*df30*/  F2FP.BF16.F32.PACK_AB R29, R2, R0 ;  /* 0x00000000021d723e */ /* 0x000fe200000010ff */
[----:B------:R-:W-:Y:S01]  /*df40*/  FFMA R8, R53, R70, R8 ;  /* 0x0000004635087223 */ /* 0x000fe20000000008 */
[----:B------:R-:W-:Y:S01]  /*df50*/  F2FP.BF16.F32.PACK_AB R30, R5, R4 ;  /* 0x00000004051e723e */ /* 0x000fe200000010ff */
[C---:B------:R-:W-:Y:S01]  /*df60*/  FMUL R12, R52.reuse, R12 ;  /* 0x0000000c340c7220 */ /* 0x040fe20000400000 */
[----:B------:R-:W-:Y:S01]  /*df70*/  F2FP.BF16.F32.PACK_AB R31, R3, R6 ;  /* 0x00000006031f723e */ /* 0x000fe200000010ff */
[----:B------:R-:W-:Y:S01]  /*df80*/  FFMA R9, R53, R71, R9 ;  /* 0x0000004735097223 */ /* 0x000fe20000000009 */
[C---:B------:R-:W-:Y:S01]  /*df90*/  FMUL R13, R52.reuse, R13 ;  /* 0x0000000d340d7220 */ /* 0x040fe20000400000 */
[----:B------:R-:W-:Y:S01]  /*dfa0*/  SHF.L.U32 R26, R77, 0x10, RZ ;  /* 0x000000104d1a7819 */ /* 0x000fe200000006ff */
[----:B------:R-:W-:Y:S01]  /*dfb0*/  FFMA R10, R53, R72, R10 ;  /* 0x00000048350a7223 */ /* 0x000fe2000000000a */
[----:B------:R1:W-:Y:S01]  /*dfc0*/  @!P1 STS.128 [R107+0x3200], R28 ;  /* 0x0032001c6b009388 */ /* 0x0003e20000000c00 */
[C---:B------:R-:W-:Y:S01]  /*dfd0*/  FMUL R14, R52.reuse, R14 ;  /* 0x0000000e340e7220 */ /* 0x040fe20000400000 */
[----:B------:R-:W-:Y:S01]  /*dfe0*/  LOP3.LUT R27, R77, 0xffff0000, RZ, 0xc0, !PT ;  /* 0xffff00004d1b7812 */ /* 0x000fe200078ec0ff */
[C---:B------:R-:W-:Y:S01]  /*dff0*/  FFMA R11, R53.reuse, R73, R11 ;  /* 0x00000049350b7223 */ /* 0x040fe2000000000b */
[----:B------:R-:W-:Y:S01]  /*e000*/  FMUL R15, R52, R15 ;  /* 0x0000000f340f7220 */ /* 0x000fe20000400000 */
[----:B------:R-:W-:Y:S01]  /*e010*/  SHF.L.U32 R40, R78, 0x10, RZ ;  /* 0x000000104e287819 */ /* 0x000fe200000006ff */
[C---:B------:R-:W-:Y:S01]  /*e020*/  FFMA R12, R53.reuse, R24, R12 ;  /* 0x00000018350c7223 */ /* 0x040fe2000000000c */
[----:B------:R-:W-:Y:S01]  /*e030*/  FMUL R16, R52, R16 ;  /* 0x0000001034107220 */ /* 0x000fe20000400000 */
[----:B------:R-:W-:Y:S01]  /*e040*/  LOP3.LUT R74, R78, 0xffff0000, RZ, 0xc0, !PT ;  /* 0xffff00004e4a7812 */ /* 0x000fe200078ec0ff */
[----:B------:R-:W-:Y:S01]  /*e050*/  FFMA R13, R53, R25, R13 ;  /* 0x00000019350d7223 */ /* 0x000fe2000000000d */
[C---:B------:R-:W-:Y:S01]  /*e060*/  FMUL R17, R52.reuse, R17 ;  /* 0x0000001134117220 */ /* 0x040fe20000400000 */
[----:B------:R-:W-:Y:S01]  /*e070*/  SHF.L.U32 R75, R79, 0x10, RZ ;  /* 0x000000104f4b7819 */ /* 0x000fe200000006ff */
[----:B------:R-:W-:Y:S01]  /*e080*/  FFMA R14, R53, R26, R14 ;  /* 0x0000001a350e7223 */ /* 0x000fe2000000000e */
[----:B------:R-:W-:Y:S01]  /*e090*/  F2FP.BF16.F32.PACK_AB R20, R21, R20 ;  /* 0x000000141514723e */ /* 0x000fe200000010ff */
[C---:B------:R-:W-:Y:S01]  /*e0a0*/  FMUL R18, R52.reuse, R18 ;  /* 0x0000001234127220 */ /* 0x040fe20000400000 */
[----:B------:R-:W-:Y:S01]  /*e0b0*/  LOP3.LUT R76, R79, 0xffff0000, RZ, 0xc0, !PT ;  /* 0xffff00004f4c7812 */ /* 0x000fe200078ec0ff */
[----:B------:R-:W-:Y:S01]  /*e0c0*/  FFMA R15, R53, R27, R15 ;  /* 0x0000001b350f7223 */ /* 0x000fe2000000000f */
[----:B------:R-:W-:Y:S01]  /*e0d0*/  F2FP.BF16.F32.PACK_AB R21, R23, R22 ;  /* 0x000000161715723e */ /* 0x000fe200000010ff */
[----:B------:R-:W-:Y:S01]  /*e0e0*/  FMUL R19, R52, R19 ;  /* 0x0000001334137220 */ /* 0x000fe20000400000 */
[----:B------:R-:W-:Y:S01]  /*e0f0*/  F2FP.BF16.F32.PACK_AB R22, R9, R8 ;  /* 0x000000080916723e */ /* 0x000fe200000010ff */
[----:B------:R-:W-:Y:S01]  /*e100*/  FFMA R16, R53, R40, R16 ;  /* 0x0000002835107223 */ /* 0x000fe20000000010 */
[----:B------:R-:W-:Y:S01]  /*e110*/  F2FP.BF16.F32.PACK_AB R23, R11, R10 ;  /* 0x0000000a0b17723e */ /* 0x000fe200000010ff */
[C---:B------:R-:W-:Y:S01]  /*e120*/  FFMA R17, R53.reuse, R74, R17 ;  /* 0x0000004a35117223 */ /* 0x040fe20000000011 */
[C---:B------:R-:W-:Y:S01]  /*e130*/  FFMA R18, R53.reuse, R75, R18 ;  /* 0x0000004b35127223 */ /* 0x040fe20000000012 */
[----:B------:R-:W-:Y:S01]  /*e140*/  FFMA R19, R53, R76, R19 ;  /* 0x0000004c35137223 */ /* 0x000fe20000000013 */
[----:B------:R-:W-:Y:S01]  /*e150*/  F2FP.BF16.F32.PACK_AB R12, R13, R12 ;  /* 0x0000000c0d0c723e */ /* 0x000fe200000010ff */
[----:B------:R1:W-:Y:S01]  /*e160*/  @!P1 STS.128 [R108+UR36+0x3a00], R20 ;  /* 0x003a00146c009988 */ /* 0x0003e20008000c24 */
[----:B------:R-:W-:Y:S01]  /*e170*/  F2FP.BF16.F32.PACK_AB R13, R15, R14 ;  /* 0x0000000e0f0d723e */ /* 0x000fe200000010ff */
[----:B------:R-:W-:Y:S01]  /*e180*/  BSSY.RECONVERGENT B0, `(.L_x_186) ;  /* 0x000001a000007945 */ /* 0x000fe20003800200 */
[----:B------:R-:W-:Y:S02]  /*e190*/  F2FP.BF16.F32.PACK_AB R14, R17, R16 ;  /* 0x00000010110e723e */ /* 0x000fe400000010ff */
[----:B------:R-:W-:Y:S02]  /*e1a0*/  F2FP.BF16.F32.PACK_AB R15, R19, R18 ;  /* 0x00000012130f723e */ /* 0x000fe400000010ff */
[----:B------:R-:W-:Y:S03]  /*e1b0*/  ISETP.NE.AND P0, PT, R102, RZ, PT ;  /* 0x000000ff6600720c */ /* 0x000fe60003f05270 */
[----:B------:R1:W-:Y:S01]  /*e1c0*/  @!P1 STS.128 [R107+0x3a00], R12 ;  /* 0x003a000c6b009388 */ /* 0x0003e20000000c00 */
[----:B------:R-:W-:Y:S01]  /*e1d0*/  @!PT LDS RZ, [RZ] ;  /* 0x00000000fffff984 */ /* 0x000fe20000000800 */
[----:B------:R-:W-:Y:S01]  /*e1e0*/  @!PT LDS RZ, [RZ] ;  /* 0x00000000fffff984 */ /* 0x000fe20000000800 */
[----:B------:R-:W-:Y:S01]  /*e1f0*/  @!PT LDS RZ, [RZ] ;  /* 0x00000000fffff984 */ /* 0x000fe20000000800 */
[----:B------:R-:W-:Y:S01]  /*e200*/  @!PT LDS RZ, [RZ] ;  /* 0x00000000fffff984 */ /* 0x000fe20000000800 */
[----:B------:R2:W-:Y:S07]  /*e210*/  MEMBAR.ALL.CTA ;  /* 0x0000000000007992 */ /* 0x0005ee0000008000 */
[----:B--2---:R-:W2:Y:S02]  /*e220*/  FENCE.VIEW.ASYNC.S ;  /* 0x00000000000073c6 */ /* 0x004ea40000000000 */
        /* <DEDUP_REMOVED lines=15> */
.L_x_187:
[----:B------:R-:W-:Y:S05]  /*e320*/  BSYNC.RECONVERGENT B0 ;  /* 0x0000000000007941 */ /* 0x000fea0003800200 */
.L_x_186:
[----:B------:R-:W-:Y:S01]  /*e330*/  BAR.SYNC.DEFER_BLOCKING 0x1, 0x80 ;  /* 0x0042000000007b1d */ /* 0x000fe20000010000 */
[----:B------:R-:W-:Y:S01]  /*e340*/  UISETP.NE.AND UP0, UPT, UR45, -0x8, UPT ;  /* 0xfffffff82d00788c */ /* 0x000fe2000bf05270 */
[----:B------:R-:W-:Y:S08]  /*e350*/  IADD3 R98, PT, PT, R98, 0x1, RZ ;  /* 0x0000000162627810 */ /* 0x000ff00007ffe0ff */
[----:B------:R-:W-:Y:S05]  /*e360*/  BRA.U !UP0, `(.L_x_188) ;  /* 0x0000000108287547 */ /* 0x000fea000b800000 */
[----:B------:R-:W-:Y:S01]  /*e370*/  ISETP.NE.AND P0, PT, R109, RZ, PT ;  /* 0x000000ff6d00720c */ /* 0x000fe20003f05270 */
[----:B------:R-:W-:Y:S01]  /*e380*/  IMAD.U32 R2, RZ, RZ, UR56 ;  /* 0x00000038ff027e24 */ /* 0x000fe2000f8e00ff */
[----:B------:R-:W-:Y:S01]  /*e390*/  UIADD3 UR56, UPT, UPT, UR56, 0x1, URZ ;  /* 0x0000000138387890 */ /* 0x000fe2000fffe0ff */
[----:B------:R-:W-:Y:S03]  /*e3a0*/  IMAD.U32 R0, RZ, RZ, UR37 ;  /* 0x00000025ff007e24 */ /* 0x000fe6000f8e00ff */
[----:B------:R-:W-:Y:S04]  /*e3b0*/  UISETP.NE.AND UP0, UPT, UR56, 0x4, UPT ;  /* 0x000000043800788c */ /* 0x000fe8000bf05270 */
[----:B------:R-:W-:Y:S03]  /*e3c0*/  USEL UR56, UR56, URZ, UP0 ;  /* 0x000000ff38387287 */ /* 0x000fe60008000000 */
[----:B------:R-:W-:Y:S05]  /*e3d0*/  @P0 LEA R2, R2, UR36, 0x3 ;  /* 0x0000002402020c11 */ /* 0x000fea000f8e18ff */
[----:B------:R-:W-:Y:S05]  /*e3e0*/  @P0 VIADD R2, R2, 0x80 ;  /* 0x0000008002020836 */ /* 0x000fea0000000000 */
[----:B------:R-:W-:Y:S04]  /*e3f0*/  @P0 PRMT R0, R0, 0x654, R2 ;  /* 0x0000065400000816 */ /* 0x000fe80000000002 */
[----:B------:R2:W-:Y:S03]  /*e400*/  @P0 SYNCS.ARRIVE.TRANS64.RED.A1T0 RZ, [R0+URZ], RZ ;  /* 0x000000ff00ff09a7 */ /* 0x0005e600081004ff */
.L_x_188:
[----:B------:R-:W-:Y:S01]  /*e410*/  ISETP.NE.AND P2, PT, R104, RZ, PT ;  /* 0x000000ff6800720c */ /* 0x000fe20003f45270 */
[----:B------:R-:W-:Y:S01]  /*e420*/  VIADD R2, R50, UR38 ;  /* 0x0000002632027c36 */ /* 0x000fe20008000000 */
[----:B------:R-:W-:Y:S01]  /*e430*/  ISETP.NE.AND P0, PT, R106, 0x2, PT ;  /* 0x000000026a00780c */ /* 0x000fe20003f05270 */
[----:B--2---:R-:W-:Y:S01]  /*e440*/  VIADD R0, R51, UR39 ;  /* 0x0000002733007c36 */ /* 0x004fe20008000000 */
[----:B------:R-:W-:Y:S01]  /*e450*/  ISETP.NE.AND P1, PT, R98, 0x2, PT ;  /* 0x000000026200780c */ /* 0x000fe20003f25270 */
[----:B------:R-:W-:Y:S01]  /*e460*/  UIADD3 UR45, UPT, UPT, UR45, 0x8, URZ ;  /* 0x000000082d2d7890 */ /* 0x000fe2000fffe0ff */
[----:B------:R-:W-:Y:S02]  /*e470*/  R2UR UR11, R2 ;  /* 0x00000000020b72ca */ /* 0x000fe400000e0000 */
[----:B------:R-:W-:Y:S02]  /*e480*/  R2UR UR27, R0 ;  /* 0x00000000001b72ca */ /* 0x000fe400000e0000 */
[----:B------:R-:W-:Y:S02]  /*e490*/  SEL R2, RZ, 0x1, P0 ;  /* 0x00000001ff027807 */ /* 0x000fe40000000000 */
[----:B------:R-:W-:Y:S02]  /*e4a0*/  SEL R0, RZ, 0x1, P1 ;  /* 0x00000001ff007807 */ /* 0x000fe40000800000 */
[----:B------:R-:W-:Y:S02]  /*e4b0*/  @P2 R2UR UR44, R95 ;  /* 0x000000005f2c22ca */ /* 0x000fe400000e0000 */
[----:B------:R-:W-:Y:S02]  /*e4c0*/  LOP3.LUT R96, R96, R2, RZ, 0x3c, !PT ;  /* 0x0000000260607212 */ /* 0x000fe400078e3cff */
[----:B------:R-:W-:Y:S02]  /*e4d0*/  LOP3.LUT R97, R97, R0, RZ, 0x3c, !PT ;  /* 0x0000000061617212 */ /* 0x000fe400078e3cff */
[----:B------:R-:W-:Y:S02]  /*e4e0*/  SEL R106, R106, RZ, P0 ;  /* 0x000000ff6a6a7207 */ /* 0x000fe40000000000 */
[----:B------:R-:W-:Y:S01]  /*e4f0*/  SEL R98, R98, RZ, P1 ;  /* 0x000000ff62627207 */ /* 0x000fe20000800000 */
[----:B------:R-:W-:Y:S06]  /*e500*/  @P2 BRA `(.L_x_189) ;  /* 0xffffff7c00302947 */ /* 0x000fec000383ffff */
[----:B------:R-:W2:Y:S01]  /*e510*/  LDCU.64 UR6, c[0x0][0xc88] ;  /* 0x00019100ff0677ac */ /* 0x000ea20008000a00 */
[----:B------:R-:W3:Y:S01]  /*e520*/  LDCU.64 UR4, c[0x0][0xc90] ;  /* 0x00019200ff0477ac */ /* 0x000ee20008000a00 */
[----:B--2---:R-:W-:Y:S02]  /*e530*/  ISETP.NE.U32.AND P2, PT, RZ, UR6, PT ;  /* 0x00000006ff007c0c */ /* 0x004fe4000bf45070 */
[----:B---3--:R-:W-:Y:S02]  /*e540*/  ISETP.NE.U32.AND P1, PT, RZ, UR4, PT ;  /* 0x00000004ff007c0c */ /* 0x008fe4000bf25070 */
[----:B------:R-:W-:Y:S02]  /*e550*/  ISETP.NE.AND.EX P2, PT, RZ, UR7, PT, P2 ;  /* 0x00000007ff007c0c */ /* 0x000fe4000bf45320 */
[----:B------:R-:W-:-:S13]  /*e560*/  ISETP.NE.AND.EX P0, PT, RZ, UR5, PT, P1 ;  /* 0x00000005ff007c0c */ /* 0x000fda000bf05310 */
[----:B------:R-:W-:Y:S05]  /*e570*/  @P2 BRA P0, `(.L_x_190) ;  /* 0x00000000003c2947 */ /* 0x000fea0000000000 */
[----:B------:R-:W-:-:S13]  /*e580*/  ISETP.NE.AND.EX P1, PT, RZ, UR5, PT, P1 ;  /* 0x00000005ff007c0c */ /* 0x000fda000bf25310 */
[----:B------:R-:W-:Y:S05]  /*e590*/  @P1 BRA `(.L_x_191) ;  /* 0x00000000000c1947 */ /* 0x000fea0003800000 */
[----:B------:R-:W-:-:S13]  /*e5a0*/  FSETP.NEU.AND P0, PT, R53, RZ, PT ;  /* 0x000000ff3500720b */ /* 0x000fda0003f0d000 */
[----:B------:R-:W-:Y:S05]  /*e5b0*/  @!P0 EXIT ;  /* 0x000000000000894d */ /* 0x000fea0003800000 */
[----:B------:R-:W-:Y:S05]  /*e5c0*/  BRA `(.L_x_190) ;  /* 0x0000000000287947 */ /* 0x000fea0003800000 */
.L_x_191:
[----:B------:R-:W-:Y:S01]  /*e5d0*/  ISETP.NE.AND P0, PT, R105, RZ, PT ;  /* 0x000000ff6900720c */ /* 0x000fe20003f05270 */
[----:B------:R-:W-:-:S12]  /*e5e0*/  BSSY.RECONVERGENT B0, `(.L_x_190) ;  /* 0x0000008000007945 */ /* 0x000fd80003800200 */
[----:B------:R-:W-:Y:S05]  /*e5f0*/  @P0 BRA `(.L_x_192) ;  /* 0x0000000000100947 */ /* 0x000fea0003800000 */
[----:B------:R-:W-:-:S04]  /*e600*/  ISETP.NE.U32.AND P0, PT, RZ, UR6, PT ;  /* 0x00000006ff007c0c */ /* 0x000fc8000bf05070 */
[----:B------:R-:W-:-:S13]  /*e610*/  ISETP.NE.AND.EX P0, PT, RZ, UR7, PT, P0 ;  /* 0x00000007ff007c0c */ /* 0x000fda000bf05300 */
[----:B------:R-:W-:Y:S05]  /*e620*/  @!P0 EXIT ;  /* 0x000000000000894d */ /* 0x000fea0003800000 */
[----:B------:R-:W-:Y:S05]  /*e630*/  BRA `(.L_x_193) ;  /* 0x0000000000087947 */ /* 0x000fea0003800000 */
.L_x_192:
[----:B------:R-:W-:-:S13]  /*e640*/  FSETP.NEU.AND P0, PT, R53, RZ, PT ;  /* 0x000000ff3500720b */ /* 0x000fda0003f0d000 */
[----:B------:R-:W-:Y:S05]  /*e650*/  @!P0 EXIT ;  /* 0x000000000000894d */ /* 0x000fea0003800000 */
.L_x_193:
[----:B------:R-:W-:Y:S05]  /*e660*/  BSYNC.RECONVERGENT B0 ;  /* 0x0000000000007941 */ /* 0x000fea0003800200 */
.L_x_190:
[----:B------:R-:W-:Y:S01]  /*e670*/  ULEA UR4, UR56, UR36, 0x3 ;  /* 0x0000002438047291 */ /* 0x000fe2000f8e18ff */
[----:B------:R-:W-:-:S04]  /*e680*/  DEPBAR.LE SB0, 0x0 ;  /* 0x000080000000791a */ /* 0x000fc80000000000 */
[----:B------:R-:W-:-:S04]  /*e690*/  UIADD3 UR4, UPT, UPT, UR4, 0x80, URZ ;  /* 0x0000008004047890 */ /* 0x000fc8000fffe0ff */
[----:B------:R-:W-:-:S09]  /*e6a0*/  UPRMT UR4, UR37, 0x654, UR4 ;  /* 0x0000065425047896 */ /* 0x000fd20008000004 */
[----:B------:R-:W-:Y:S01]  /*e6b0*/  SYNCS.ARRIVE.TRANS64.RED.A1T0 RZ, [UR4], RZ ;  /* 0x000000ffffff79a7 */ /* 0x000fe20008100404 */
[----:B------:R-:W-:Y:S05]  /*e6c0*/  EXIT ;  /* 0x000000000000794d */ /* 0x000fea0003800000 */
.L_x_24:
[----:B----4-:R4:W1:Y:S02]  /*e6d0*/  SYNCS.PHASECHK.TRANS64.TRYWAIT P0, [R2+URZ+0x100], R3 ;  /* 0x00010003020075a7 */ /* 0x01086400080011ff */
[----:B-1----:R-:W-:Y:S05]  /*e6e0*/  @!P0 NANOSLEEP.SYNCS 0x989680 ;  /* 0x009896800000895d */ /* 0x002fea0003900000 */
[----:B------:R-:W1:Y:S02]  /*e6f0*/  @!P0 SYNCS.PHASECHK.TRANS64 P0, [R2+URZ+0x100], R3 ;  /* 0x00010003020085a7 */ /* 0x000e6400080010ff */
[----:B-1----:R-:W-:Y:S05]  /*e700*/  @!P0 BRA `(.L_x_24) ;  /* 0xfffffffc00f08947 */ /* 0x002fea000383ffff */
[----:B------:R-:W-:Y:S05]  /*e710*/  BRA `(.L_x_194) ;  /* 0xffffff3400407947 */ /* 0x000fea000383ffff */
.L_x_27:
[----:B-1----:R-:W-:-:S07]  /*e720*/  MOV R2, UR41 ;  /* 0x0000002900027c02 */ /* 0x002fce0008000f00 */
.L_x_195:
[----:B-1----:R1:W4:Y:S02]  /*e730*/  SYNCS.PHASECHK.TRANS64.TRYWAIT P0, [R2+URZ+0x30], R4 ;  /* 0x00003004020075a7 */ /* 0x00232400080011ff */
[----:B----4-:R-:W-:Y:S05]  /*e740*/  @!P0 NANOSLEEP.SYNCS 0x989680 ;  /* 0x009896800000895d */ /* 0x010fea0003900000 */
[----:B------:R-:W4:Y:S02]  /*e750*/  @!P0 SYNCS.PHASECHK.TRANS64 P0, [R2+URZ+0x30], R4 ;  /* 0x00003004020085a7 */ /* 0x000f2400080010ff */
[----:B----4-:R-:W-:Y:S05]  /*e760*/  @!P0 BRA `(.L_x_195) ;  /* 0xfffffffc00f08947 */ /* 0x010fea000383ffff */
[----:B------:R-:W-:Y:S05]  /*e770*/  BRA `(.L_x_26) ;  /* 0xffffff34008c7947 */ /* 0x000fea000383ffff */
.L_x_36:
[----:B------:R-:W-:-:S07]  /*e780*/  MOV R2, UR41 ;  /* 0x0000002900027c02 */ /* 0x000fce0008000f00 */
.L_x_196:
[----:B-1----:R1:W4:Y:S02]  /*e790*/  SYNCS.PHASECHK.TRANS64.TRYWAIT P0, [R2+URZ+0x30], R4 ;  /* 0x00003004020075a7 */ /* 0x00232400080011ff */
[----:B----4-:R-:W-:Y:S05]  /*e7a0*/  @!P0 NANOSLEEP.SYNCS 0x989680 ;  /* 0x009896800000895d */ /* 0x010fea0003900000 */
[----:B------:R-:W4:Y:S02]  /*e7b0*/  @!P0 SYNCS.PHASECHK.TRANS64 P0, [R2+URZ+0x30], R4 ;  /* 0x00003004020085a7 */ /* 0x000f2400080010ff */
[----:B----4-:R-:W-:Y:S05]  /*e7c0*/  @!P0 BRA `(.L_x_196) ;  /* 0xfffffffc00f08947 */ /* 0x010fea000383ffff */
[----:B------:R-:W-:Y:S05]  /*e7d0*/  BRA `(.L_x_35) ;  /* 0xffffff3800a47947 */ /* 0x000fea000383ffff */
.L_x_43:
[----:B-1----:R1:W4:Y:S02]  /*e7e0*/  SYNCS.PHASECHK.TRANS64.TRYWAIT P0, [R2+URZ+0xb0], R3 ;  /* 0x0000b003020075a7 */ /* 0x00232400080011ff */
[----:B----4-:R-:W-:Y:S05]  /*e7f0*/  @!P0 NANOSLEEP.SYNCS 0x989680 ;  /* 0x009896800000895d */ /* 0x010fea0003900000 */
[----:B------:R-:W4:Y:S02]  /*e800*/  @!P0 SYNCS.PHASECHK.TRANS64 P0, [R2+URZ+0xb0], R3 ;  /* 0x0000b003020085a7 */ /* 0x000f2400080010ff */
[----:B----4-:R-:W-:Y:S05]  /*e810*/  @!P0 BRA `(.L_x_43) ;  /* 0xfffffffc00f08947 */ /* 0x010fea000383ffff */
[----:B------:R-:W-:Y:S05]  /*e820*/  BRA `(.L_x_197) ;  /* 0xffffff3c00a47947 */ /* 0x000fea000383ffff */
.L_x_47:
[----:B---3--:R-:W-:-:S07]  /*e830*/  MOV R0, UR5 ;  /* 0x0000000500007c02 */ /* 0x008fce0008000f00 */
.L_x_198:
[----:B-1----:R1:W3:Y:S02]  /*e840*/  SYNCS.PHASECHK.TRANS64.TRYWAIT P0, [R0+URZ], R2 ;  /* 0x00000002000075a7 */ /* 0x0022e400080011ff */
[----:B---3--:R-:W-:Y:S05]  /*e850*/  @!P0 NANOSLEEP.SYNCS 0x989680 ;  /* 0x009896800000895d */ /* 0x008fea0003900000 */
[----:B------:R-:W3:Y:S02]  /*e860*/  @!P0 SYNCS.PHASECHK.TRANS64 P0, [R0+URZ], R2 ;  /* 0x00000002000085a7 */ /* 0x000ee400080010ff */
[----:B---3--:R-:W-:Y:S05]  /*e870*/  @!P0 BRA `(.L_x_198) ;  /* 0xfffffffc00f08947 */ /* 0x008fea000383ffff */
[----:B------:R-:W-:Y:S05]  /*e880*/  BRA `(.L_x_199) ;  /* 0xffffff44001c7947 */ /* 0x000fea000383ffff */
.L_x_48:
[----:B---3--:R-:W-:-:S07]  /*e890*/  MOV R0, UR5 ;  /* 0x0000000500007c02 */ /* 0x008fce0008000f00 */
.L_x_200:
[----:B-1----:R1:W3:Y:S02]  /*e8a0*/  SYNCS.PHASECHK.TRANS64.TRYWAIT P0, [R0+URZ], R3 ;  /* 0x00000003000075a7 */ /* 0x0022e400080011ff */
[----:B---3--:R-:W-:Y:S05]  /*e8b0*/  @!P0 NANOSLEEP.SYNCS 0x989680 ;  /* 0x009896800000895d */ /* 0x008fea0003900000 */
[----:B------:R-:W3:Y:S02]  /*e8c0*/  @!P0 SYNCS.PHASECHK.TRANS64 P0, [R0+URZ], R3 ;  /* 0x00000003000085a7 */ /* 0x000ee400080010ff */
[----:B---3--:R-:W-:Y:S05]  /*e8d0*/  @!P0 BRA `(.L_x_200) ;  /* 0xfffffffc00f08947 */ /* 0x008fea000383ffff */
[----:B------:R-:W-:Y:S05]  /*e8e0*/  BRA `(.L_x_201) ;  /* 0xffffff4400287947 */ /* 0x000fea000383ffff */
.L_x_49:
[----:B---3--:R-:W-:-:S07]  /*e8f0*/  MOV R0, UR5 ;  /* 0x0000000500007c02 */ /* 0x008fce0008000f00 */
.L_x_202:
[----:B-1----:R1:W3:Y:S02]  /*e900*/  SYNCS.PHASECHK.TRANS64.TRYWAIT P0, [R0+URZ], R3 ;  /* 0x00000003000075a7 */ /* 0x0022e400080011ff */
[----:B---3--:R-:W-:Y:S05]  /*e910*/  @!P0 NANOSLEEP.SYNCS 0x989680 ;  /* 0x009896800000895d */ /* 0x008fea0003900000 */
[----:B------:R-:W3:Y:S02]  /*e920*/  @!P0 SYNCS.PHASECHK.TRANS64 P0, [R0+URZ], R3 ;  /* 0x00000003000085a7 */ /* 0x000ee400080010ff */
[----:B---3--:R-:W-:Y:S05]  /*e930*/  @!P0 BRA `(.L_x_202) ;  /* 0xfffffffc00f08947 */ /* 0x008fea000383ffff */
[----:B------:R-:W-:Y:S05]  /*e940*/  BRA `(.L_x_203) ;  /* 0xffffff4400347947 */ /* 0x000fea000383ffff */
.L_x_50:
[----:B---3--:R-:W-:-:S07]  /*e950*/  MOV R0, UR5 ;  /* 0x0000000500007c02 */ /* 0x008fce0008000f00 */
.L_x_204:
[----:B-1----:R1:W3:Y:S02]  /*e960*/  SYNCS.PHASECHK.TRANS64.TRYWAIT P0, [R0+URZ], R3 ;  /* 0x00000003000075a7 */ /* 0x0022e400080011ff */
[----:B---3--:R-:W-:Y:S05]  /*e970*/  @!P0 NANOSLEEP.SYNCS 0x989680 ;  /* 0x009896800000895d */ /* 0x008fea0003900000 */
[----:B------:R-:W3:Y:S02]  /*e980*/  @!P0 SYNCS.PHASECHK.TRANS64 P0, [R0+URZ], R3 ;  /* 0x00000003000085a7 */ /* 0x000ee400080010ff */
[----:B---3--:R-:W-:Y:S05]  /*e990*/  @!P0 BRA `(.L_x_204) ;  /* 0xfffffffc00f08947 */ /* 0x008fea000383ffff */
[----:B------:R-:W-:Y:S05]  /*e9a0*/  BRA `(.L_x_205) ;  /* 0xffffff4400407947 */ /* 0x000fea000383ffff */
.L_x_51:
[----:B---3--:R-:W-:-:S07]  /*e9b0*/  MOV R0, UR5 ;  /* 0x0000000500007c02 */ /* 0x008fce0008000f00 */
.L_x_206:
[----:B-1----:R1:W3:Y:S02]  /*e9c0*/  SYNCS.PHASECHK.TRANS64.TRYWAIT P0, [R0+URZ], R3 ;  /* 0x00000003000075a7 */ /* 0x0022e400080011ff */
[----:B---3--:R-:W-:Y:S05]  /*e9d0*/  @!P0 NANOSLEEP.SYNCS 0x989680 ;  /* 0x009896800000895d */ /* 0x008fea0003900000 */
[----:B------:R-:W3:Y:S02]  /*e9e0*/  @!P0 SYNCS.PHASECHK.TRANS64 P0, [R0+URZ], R3 ;  /* 0x00000003000085a7 */ /* 0x000ee400080010ff */
[----:B---3--:R-:W-:Y:S05]  /*e9f0*/  @!P0 BRA `(.L_x_206) ;  /* 0xfffffffc00f08947 */ /* 0x008fea000383ffff */
[----:B------:R-:W-:Y:S05]  /*ea00*/  BRA `(.L_x_207) ;  /* 0xffffff44004c7947 */ /* 0x000fea000383ffff */
.L_x_54:
[----:B-1----:R1:W2:Y:S02]  /*ea10*/  SYNCS.PHASECHK.TRANS64.TRYWAIT P0, [R0+URZ+0xf0], R4 ;  /* 0x0000f004000075a7 */ /* 0x0022a400080011ff */
[----:B--2---:R-:W-:Y:S05]  /*ea20*/  @!P0 NANOSLEEP.SYNCS 0x989680 ;  /* 0x009896800000895d */ /* 0x004fea0003900000 */
[----:B------:R-:W2:Y:S02]  /*ea30*/  @!P0 SYNCS.PHASECHK.TRANS64 P0, [R0+URZ+0xf0], R4 ;  /* 0x0000f004000085a7 */ /* 0x000ea400080010ff */
[----:B--2---:R-:W-:Y:S05]  /*ea40*/  @!P0 BRA `(.L_x_54) ;  /* 0xfffffffc00f08947 */ /* 0x004fea000383ffff */
[----:B------:R-:W-:Y:S05]  /*ea50*/  BRA `(.L_x_208) ;  /* 0xffffff4400a87947 */ /* 0x000fea000383ffff */
.L_x_55:
[----:B------:R-:W-:-:S07]  /*ea60*/  MOV R0, UR5 ;  /* 0x0000000500007c02 */ /* 0x000fce0008000f00 */
.L_x_209:
[----:B-1----:R1:W2:Y:S02]  /*ea70*/  SYNCS.PHASECHK.TRANS64.TRYWAIT P0, [R0+URZ+0xc0], R5 ;  /* 0x0000c005000075a7 */ /* 0x0022a400080011ff */
[----:B--2---:R-:W-:Y:S05]  /*ea80*/  @!P0 NANOSLEEP.SYNCS 0x989680 ;  /* 0x009896800000895d */ /* 0x004fea0003900000 */
[----:B------:R-:W2:Y:S02]  /*ea90*/  @!P0 SYNCS.PHASECHK.TRANS64 P0, [R0+URZ+0xc0], R5 ;  /* 0x0000c005000085a7 */ /* 0x000ea400080010ff */
[----:B--2---:R-:W-:Y:S05]  /*eaa0*/  @!P0 BRA `(.L_x_209) ;  /* 0xfffffffc00f08947 */ /* 0x004fea000383ffff */
[----:B------:R-:W-:Y:S05]  /*eab0*/  BRA `(.L_x_210) ;  /* 0xffffff4400b87947 */ /* 0x000fea000383ffff */
.L_x_56:
[----:B-1----:R1:W2:Y:S02]  /*eac0*/  SYNCS.PHASECHK.TRANS64.TRYWAIT P1, [R0+URZ+0xb0], R4 ;  /* 0x0000b004000075a7 */ /* 0x0022a400080211ff */
[----:B--2---:R-:W-:Y:S05]  /*ead0*/  @!P1 NANOSLEEP.SYNCS 0x989680 ;  /* 0x009896800000995d */ /* 0x004fea0003900000 */
[----:B------:R-:W2:Y:S02]  /*eae0*/  @!P1 SYNCS.PHASECHK.TRANS64 P1, [R0+URZ+0xb0], R4 ;  /* 0x0000b004000095a7 */ /* 0x000ea400080210ff */
[----:B--2---:R-:W-:Y:S05]  /*eaf0*/  @!P1 BRA `(.L_x_56) ;  /* 0xfffffffc00f09947 */ /* 0x004fea000383ffff */
[----:B------:R-:W-:Y:S05]  /*eb00*/  BRA `(.L_x_211) ;  /* 0xffffff4400e87947 */ /* 0x000fea000383ffff */
.L_x_59:
[----:B------:R-:W-:-:S07]  /*eb10*/  MOV R0, UR5 ;  /* 0x0000000500007c02 */ /* 0x000fce0008000f00 */
.L_x_212:
[----:B-1----:R1:W2:Y:S02]  /*eb20*/  SYNCS.PHASECHK.TRANS64.TRYWAIT P0, [R0+URZ+0xc0], R2 ;  /* 0x0000c002000075a7 */ /* 0x0022a400080011ff */
[----:B--2---:R-:W-:Y:S05]  /*eb30*/  @!P0 NANOSLEEP.SYNCS 0x989680 ;  /* 0x009896800000895d */ /* 0x004fea0003900000 */
[----:B------:R-:W2:Y:S02]  /*eb40*/  @!P0 SYNCS.PHASECHK.TRANS64 P0, [R0+URZ+0xc0], R2 ;  /* 0x0000c002000085a7 */ /* 0x000ea400080010ff */
[----:B--2---:R-:W-:Y:S05]  /*eb50*/  @!P0 BRA `(.L_x_212) ;  /* 0xfffffffc00f08947 */ /* 0x004fea000383ffff */
[----:B------:R-:W-:Y:S05]  /*eb60*/  BRA `(.L_x_58) ;  /* 0xffffff48003c7947 */ /* 0x000fea000383ffff */
.L_x_66:
[----:B-1----:R1:W2:Y:S02]  /*eb70*/  SYNCS.PHASECHK.TRANS64.TRYWAIT P1, [R0+URZ+0xb0], R2 ;  /* 0x0000b002000075a7 */ /* 0x0022a400080211ff */
[----:B--2---:R-:W-:Y:S05]  /*eb80*/  @!P1 NANOSLEEP.SYNCS 0x989680 ;  /* 0x009896800000995d */ /* 0x004fea0003900000 */
[----:B------:R-:W2:Y:S02]  /*eb90*/  @!P1 SYNCS.PHASECHK.TRANS64 P1, [R0+URZ+0xb0], R2 ;  /* 0x0000b002000095a7 */ /* 0x000ea400080210ff */
[----:B--2---:R-:W-:Y:S05]  /*eba0*/  @!P1 BRA `(.L_x_66) ;  /* 0xfffffffc00f09947 */ /* 0x004fea000383ffff */
[----:B------:R-:W-:Y:S05]  /*ebb0*/  BRA `(.L_x_213) ;  /* 0xffffff5000507947 */ /* 0x000fea000383ffff */
.L_x_67:
[----:B------:R-:W-:-:S07]  /*ebc0*/  MOV R2, UR15 ;  /* 0x0000000f00027c02 */ /* 0x000fce0008000f00 */
.L_x_214:
[----:B-1----:R1:W2:Y:S02]  /*ebd0*/  SYNCS.PHASECHK.TRANS64.TRYWAIT P0, [R2+URZ+0xe0], R0 ;  /* 0x0000e000020075a7 */ /* 0x0022a400080011ff */
[----:B--2---:R-:W-:Y:S05]  /*ebe0*/  @!P0 NANOSLEEP.SYNCS 0x989680 ;  /* 0x009896800000895d */ /* 0x004fea0003900000 */
[----:B------:R-:W2:Y:S02]  /*ebf0*/  @!P0 SYNCS.PHASECHK.TRANS64 P0, [R2+URZ+0xe0], R0 ;  /* 0x0000e000020085a7 */ /* 0x000ea400080010ff */
[----:B--2---:R-:W-:Y:S05]  /*ec00*/  @!P0 BRA `(.L_x_214) ;  /* 0xfffffffc00f08947 */ /* 0x004fea000383ffff */
[----:B------:R-:W-:Y:S05]  /*ec10*/  BRA `(.L_x_215) ;  /* 0xffffff5000887947 */ /* 0x000fea000383ffff */
.L_x_70:
[----:B------:R-:W-:Y:S07]  /*ec20*/  MOV R0, UR14 ;  /* 0x0000000e00007c02 */ /* 0x000fee0008000f00 */
.L_x_216:
[----:B-1----:R1:W2:Y:S02]  /*ec30*/  SYNCS.PHASECHK.TRANS64.TRYWAIT P0, [R0+URZ], R2 ;  /* 0x00000002000075a7 */ /* 0x0022a400080011ff */
[----:B--2---:R-:W-:Y:S05]  /*ec40*/  @!P0 NANOSLEEP.SYNCS 0x989680 ;  /* 0x009896800000895d */ /* 0x004fea0003900000 */
[----:B------:R-:W2:Y:S02]  /*ec50*/  @!P0 SYNCS.PHASECHK.TRANS64 P0, [R0+URZ], R2 ;  /* 0x00000002000085a7 */ /* 0x000ea400080010ff */
[----:B--2---:R-:W-:Y:S05]  /*ec60*/  @!P0 BRA `(.L_x_216) ;  /* 0xfffffffc00f08947 */ /* 0x004fea000383ffff */
[----:B------:R-:W-:Y:S05]  /*ec70*/  BRA `(.L_x_69) ;  /* 0xffffff5000a47947 */ /* 0x000fea000383ffff */
.L_x_73:
[----:B------:R-:W-:-:S07]  /*ec80*/  MOV R0, UR5 ;  /* 0x0000000500007c02 */ /* 0x000fce0008000f00 */
.L_x_217:
[----:B--2---:R2:W4:Y:S02]  /*ec90*/  SYNCS.PHASECHK.TRANS64.TRYWAIT P0, [R0+URZ], R2 ;  /* 0x00000002000075a7 */ /* 0x00452400080011ff */
[----:B----4-:R-:W-:Y:S05]  /*eca0*/  @!P0 NANOSLEEP.SYNCS 0x989680 ;  /* 0x009896800000895d */ /* 0x010fea0003900000 */
[----:B------:R-:W4:Y:S02]  /*ecb0*/  @!P0 SYNCS.PHASECHK.TRANS64 P0, [R0+URZ], R2 ;  /* 0x00000002000085a7 */ /* 0x000f2400080010ff */
[----:B----4-:R-:W-:Y:S05]  /*ecc0*/  @!P0 BRA `(.L_x_217) ;  /* 0xfffffffc00f08947 */ /* 0x010fea000383ffff */
[----:B------:R-:W-:Y:S05]  /*ecd0*/  BRA `(.L_x_218) ;  /* 0xffffff54009c7947 */ /* 0x000fea000383ffff */
.L_x_74:
[----:B------:R-:W-:-:S07]  /*ece0*/  MOV R0, UR6 ;  /* 0x0000000600007c02 */ /* 0x000fce0008000f00 */
.L_x_219:
[----:B--2---:R2:W4:Y:S02]  /*ecf0*/  SYNCS.PHASECHK.TRANS64.TRYWAIT P0, [R0+URZ], R2 ;  /* 0x00000002000075a7 */ /* 0x00452400080011ff */
[----:B----4-:R-:W-:Y:S05]  /*ed00*/  @!P0 NANOSLEEP.SYNCS 0x989680 ;  /* 0x009896800000895d */ /* 0x010fea0003900000 */
[----:B------:R-:W4:Y:S02]  /*ed10*/  @!P0 SYNCS.PHASECHK.TRANS64 P0, [R0+URZ], R2 ;  /* 0x00000002000085a7 */ /* 0x000f2400080010ff */
[----:B----4-:R-:W-:Y:S05]  /*ed20*/  @!P0 BRA `(.L_x_219) ;  /* 0xfffffffc00f08947 */ /* 0x010fea000383ffff */
[----:B------:R-:W-:Y:S05]  /*ed30*/  BRA `(.L_x_220) ;  /* 0xffffff5400a87947 */ /* 0x000fea000383ffff */
.L_x_79:
[----:B--2---:R2:W3:Y:S02]  /*ed40*/  SYNCS.PHASECHK.TRANS64.TRYWAIT P0, [R0+URZ+0xb0], R2 ;  /* 0x0000b002000075a7 */ /* 0x0044e400080011ff */
[----:B---3--:R-:W-:Y:S05]  /*ed50*/  @!P0 NANOSLEEP.SYNCS 0x989680 ;  /* 0x009896800000895d */ /* 0x008fea0003900000 */
[----:B------:R-:W3:Y:S02]  /*ed60*/  @!P0 SYNCS.PHASECHK.TRANS64 P0, [R0+URZ+0xb0], R2 ;  /* 0x0000b002000085a7 */ /* 0x000ee400080010ff */
[----:B---3--:R-:W-:Y:S05]  /*ed70*/  @!P0 BRA `(.L_x_79) ;  /* 0xfffffffc00f08947 */ /* 0x008fea000383ffff */
[----:B------:R-:W-:Y:S05]  /*ed80*/  BRA `(.L_x_221) ;  /* 0xffffff5800987947 */ /* 0x000fea000383ffff */
.L_x_82:
[----:B------:R-:W-:Y:S07]  /*ed90*/  MOV R0, UR5 ;  /* 0x0000000500007c02 */ /* 0x000fee0008000f00 */
.L_x_222:
[----:B-1----:R1:W2:Y:S02]  /*eda0*/  SYNCS.PHASECHK.TRANS64.TRYWAIT P0, [R0+URZ+0xa8], R2 ;  /* 0x0000a802000075a7 */ /* 0x0022a400080011ff */
[----:B--2---:R-:W-:Y:S05]  /*edb0*/  @!P0 NANOSLEEP.SYNCS 0x989680 ;  /* 0x009896800000895d */ /* 0x004fea0003900000 */
[----:B------:R-:W2:Y:S02]  /*edc0*/  @!P0 SYNCS.PHASECHK.TRANS64 P0, [R0+URZ+0xa8], R2 ;  /* 0x0000a802000085a7 */ /* 0x000ea400080010ff */
[----:B--2---:R-:W-:Y:S05]  /*edd0*/  @!P0 BRA `(.L_x_222) ;  /* 0xfffffffc00f08947 */ /* 0x004fea000383ffff */
[----:B------:R-:W-:Y:S05]  /*ede0*/  BRA `(.L_x_81) ;  /* 0xffffff5c00987947 */ /* 0x000fea000383ffff */
.L_x_85:
[----:B------:R-:W-:Y:S07]  /*edf0*/  MOV R0, UR5 ;  /* 0x0000000500007c02 */ /* 0x000fee0008000f00 */
.L_x_223:
[----:B-1----:R1:W2:Y:S02]  /*ee00*/  SYNCS.PHASECHK.TRANS64.TRYWAIT P0, [R0+URZ+0x80], R28 ;  /* 0x0000801c000075a7 */ /* 0x0022a400080011ff */
[----:B--2---:R-:W-:Y:S05]  /*ee10*/  @!P0 NANOSLEEP.SYNCS 0x989680 ;  /* 0x009896800000895d */ /* 0x004fea0003900000 */
[----:B------:R-:W2:Y:S02]  /*ee20*/  @!P0 SYNCS.PHASECHK.TRANS64 P0, [R0+URZ+0x80], R28 ;  /* 0x0000801c000085a7 */ /* 0x000ea400080010ff */
[----:B--2---:R-:W-:Y:S05]  /*ee30*/  @!P0 BRA `(.L_x_223) ;  /* 0xfffffffc00f08947 */ /* 0x004fea000383ffff */
[----:B------:R-:W-:Y:S05]  /*ee40*/  BRA `(.L_x_224) ;  /* 0xffffff5c00f07947 */ /* 0x000fea000383ffff */
.L_x_86:
[----:B------:R-:W-:Y:S07]  /*ee50*/  MOV R0, UR5 ;  /* 0x0000000500007c02 */ /* 0x000fee0008000f00 */
.L_x_225:
[----:B-1----:R1:W2:Y:S02]  /*ee60*/  SYNCS.PHASECHK.TRANS64.TRYWAIT P0, [R0+URZ+0x88], R28 ;  /* 0x0000881c000075a7 */ /* 0x0022a400080011ff */
[----:B--2---:R-:W-:Y:S05]  /*ee70*/  @!P0 NANOSLEEP.SYNCS 0x989680 ;  /* 0x009896800000895d */ /* 0x004fea0003900000 */
[----:B------:R-:W2:Y:S02]  /*ee80*/  @!P0 SYNCS.PHASECHK.TRANS64 P0, [R0+URZ+0x88], R28 ;  /* 0x0000881c000085a7 */ /* 0x000ea400080010ff */
[----:B--2---:R-:W-:Y:S05]  /*ee90*/  @!P0 BRA `(.L_x_225) ;  /* 0xfffffffc00f08947 */ /* 0x004fea000383ffff */
[----:B------:R-:W-:Y:S05]  /*eea0*/  BRA `(.L_x_226) ;  /* 0xffffff6000487947 */ /* 0x000fea000383ffff */
.L_x_87:
[----:B------:R-:W-:Y:S07]  /*eeb0*/  MOV R0, UR5 ;  /* 0x0000000500007c02 */ /* 0x000fee0008000f00 */
.L_x_227:
[----:B-1----:R1:W2:Y:S02]  /*eec0*/  SYNCS.PHASECHK.TRANS64.TRYWAIT P0, [R0+URZ+0x90], R28 ;  /* 0x0000901c000075a7 */ /* 0x0022a400080011ff */
[----:B--2---:R-:W-:Y:S05]  /*eed0*/  @!P0 NANOSLEEP.SYNCS 0x989680 ;  /* 0x009896800000895d */ /* 0x004fea0003900000 */
[----:B------:R-:W2:Y:S02]  /*eee0*/  @!P0 SYNCS.PHASECHK.TRANS64 P0, [R0+URZ+0x90], R28 ;  /* 0x0000901c000085a7 */ /* 0x000ea400080010ff */
[----:B--2---:R-:W-:Y:S05]  /*eef0*/  @!P0 BRA `(.L_x_227) ;  /* 0xfffffffc00f08947 */ /* 0x004fea000383ffff */
[----:B------:R-:W-:Y:S05]  /*ef00*/  BRA `(.L_x_228) ;  /* 0xffffff6000a87947 */ /* 0x000fea000383ffff */
.L_x_88:
[----:B------:R-:W-:Y:S07]  /*ef10*/  MOV R0, UR5 ;  /* 0x0000000500007c02 */ /* 0x000fee0008000f00 */
.L_x_229:
[----:B-1----:R1:W2:Y:S02]  /*ef20*/  SYNCS.PHASECHK.TRANS64.TRYWAIT P0, [R0+URZ+0x98], R28 ;  /* 0x0000981c000075a7 */ /* 0x0022a400080011ff */
[----:B--2---:R-:W-:Y:S05]  /*ef30*/  @!P0 NANOSLEEP.SYNCS 0x989680 ;  /* 0x009896800000895d */ /* 0x004fea0003900000 */
[----:B------:R-:W2:Y:S02]  /*ef40*/  @!P0 SYNCS.PHASECHK.TRANS64 P0, [R0+URZ+0x98], R28 ;  /* 0x0000981c000085a7 */ /* 0x000ea400080010ff */
[----:B--2---:R-:W-:Y:S05]  /*ef50*/  @!P0 BRA `(.L_x_229) ;  /* 0xfffffffc00f08947 */ /* 0x004fea000383ffff */
[----:B------:R-:W-:Y:S05]  /*ef60*/  BRA `(.L_x_230) ;  /* 0xffffff6400047947 */ /* 0x000fea000383ffff */
.L_x_89:
[----:B------:R-:W-:Y:S07]  /*ef70*/  MOV R0, UR5 ;  /* 0x0000000500007c02 */ /* 0x000fee0008000f00 */
.L_x_231:
[----:B-1----:R1:W2:Y:S02]  /*ef80*/  SYNCS.PHASECHK.TRANS64.TRYWAIT P0, [R0+URZ+0x80], R34 ;  /* 0x00008022000075a7 */ /* 0x0022a400080011ff */
[----:B--2---:R-:W-:Y:S05]  /*ef90*/  @!P0 NANOSLEEP.SYNCS 0x989680 ;  /* 0x009896800000895d */ /* 0x004fea0003900000 */
[----:B------:R-:W2:Y:S02]  /*efa0*/  @!P0 SYNCS.PHASECHK.TRANS64 P0, [R0+URZ+0x80], R34 ;  /* 0x00008022000085a7 */ /* 0x000ea400080010ff */
[----:B--2---:R-:W-:Y:S05]  /*efb0*/  @!P0 BRA `(.L_x_231) ;  /* 0xfffffffc00f08947 */ /* 0x004fea000383ffff */
[----:B------:R-:W-:Y:S05]  /*efc0*/  BRA `(.L_x_232) ;  /* 0xffffff6400687947 */ /* 0x000fea000383ffff */
.L_x_90:
[----:B------:R-:W-:Y:S07]  /*efd0*/  MOV R0, UR5 ;  /* 0x0000000500007c02 */ /* 0x000fee0008000f00 */
.L_x_233:
[----:B-1----:R1:W2:Y:S02]  /*efe0*/  SYNCS.PHASECHK.TRANS64.TRYWAIT P0, [R0+URZ+0x88], R34 ;  /* 0x00008822000075a7 */ /* 0x0022a400080011ff */
[----:B--2---:R-:W-:Y:S05]  /*eff0*/  @!P0 NANOSLEEP.SYNCS 0x989680 ;  /* 0x009896800000895d */ /* 0x004fea0003900000 */
[----:B------:R-:W2:Y:S02]  /*f000*/  @!P0 SYNCS.PHASECHK.TRANS64 P0, [R0+URZ+0x88], R34 ;  /* 0x00008822000085a7 */ /* 0x000ea400080010ff */
[----:B--2---:R-:W-:Y:S05]  /*f010*/  @!P0 BRA `(.L_x_233) ;  /* 0xfffffffc00f08947 */ /* 0x004fea000383ffff */
[----:B------:R-:W-:Y:S05]  /*f020*/  BRA `(.L_x_234) ;  /* 0xffffff6400c87947 */ /* 0x000fea000383ffff */
.L_x_91:
[----:B------:R-:W-:Y:S07]  /*f030*/  MOV R0, UR5 ;  /* 0x0000000500007c02 */ /* 0x000fee0008000f00 */
.L_x_235:
[----:B-1----:R1:W2:Y:S02]  /*f040*/  SYNCS.PHASECHK.TRANS64.TRYWAIT P0, [R0+URZ+0x90], R34 ;  /* 0x00009022000075a7 */ /* 0x0022a400080011ff */
[----:B--2---:R-:W-:Y:S05]  /*f050*/  @!P0 NANOSLEEP.SYNCS 0x989680 ;  /* 0x009896800000895d */ /* 0x004fea0003900000 */
[----:B------:R-:W2:Y:S02]  /*f060*/  @!P0 SYNCS.PHASECHK.TRANS64 P0, [R0+URZ+0x90], R34 ;  /* 0x00009022000085a7 */ /* 0x000ea400080010ff */
[----:B--2---:R-:W-:Y:S05]  /*f070*/  @!P0 BRA `(.L_x_235) ;  /* 0xfffffffc00f08947 */ /* 0x004fea000383ffff */
[----:B------:R-:W-:Y:S05]  /*f080*/  BRA `(.L_x_236) ;  /* 0xffffff6800247947 */ /* 0x000fea000383ffff */
.L_x_92:
[----:B------:R-:W-:Y:S07]  /*f090*/  MOV R0, UR5 ;  /* 0x0000000500007c02 */ /* 0x000fee0008000f00 */
.L_x_237:
[----:B-1----:R1:W2:Y:S02]  /*f0a0*/  SYNCS.PHASECHK.TRANS64.TRYWAIT P0, [R0+URZ+0x98], R34 ;  /* 0x00009822000075a7 */ /* 0x0022a400080011ff */
[----:B--2---:R-:W-:Y:S05]  /*f0b0*/  @!P0 NANOSLEEP.SYNCS 0x989680 ;  /* 0x009896800000895d */ /* 0x004fea0003900000 */
[----:B------:R-:W2:Y:S02]  /*f0c0*/  @!P0 SYNCS.PHASECHK.TRANS64 P0, [R0+URZ+0x98], R34 ;  /* 0x00009822000085a7 */ /* 0x000ea400080010ff */
[----:B--2---:R-:W-:Y:S05]  /*f0d0*/  @!P0 BRA `(.L_x_237) ;  /* 0xfffffffc00f08947 */ /* 0x004fea000383ffff */
[----:B------:R-:W-:Y:S05]  /*f0e0*/  BRA `(.L_x_238) ;  /* 0xffffff6800c47947 */ /* 0x000fea000383ffff */
.L_x_94:
[----:B------:R-:W-:-:S07]  /*f0f0*/  MOV R0, UR5 ;  /* 0x0000000500007c02 */ /* 0x000fce0008000f00 */
.L_x_239:
[----:B-1----:R1:W3:Y:S02]  /*f100*/  SYNCS.PHASECHK.TRANS64.TRYWAIT P0, [R0+URZ+0x80], R28 ;  /* 0x0000801c000075a7 */ /* 0x0022e400080011ff */
[----:B---3--:R-:W-:Y:S05]  /*f110*/  @!P0 NANOSLEEP.SYNCS 0x989680 ;  /* 0x009896800000895d */ /* 0x008fea0003900000 */
[----:B------:R-:W3:Y:S02]  /*f120*/  @!P0 SYNCS.PHASECHK.TRANS64 P0, [R0+URZ+0x80], R28 ;  /* 0x0000801c000085a7 */ /* 0x000ee400080010ff */
[----:B---3--:R-:W-:Y:S05]  /*f130*/  @!P0 BRA `(.L_x_239) ;  /* 0xfffffffc00f08947 */ /* 0x008fea000383ffff */
[----:B------:R-:W-:Y:S05]  /*f140*/  BRA `(.L_x_240) ;  /* 0xffffff6c00487947 */ /* 0x000fea000383ffff */
.L_x_95:
[----:B-1----:R-:W-:-:S07]  /*f150*/  MOV R0, UR5 ;  /* 0x0000000500007c02 */ /* 0x002fce0008000f00 */
.L_x_241:
[----:B-1----:R1:W3:Y:S02]  /*f160*/  SYNCS.PHASECHK.TRANS64.TRYWAIT P0, [R0+URZ+0x88], R28 ;  /* 0x0000881c000075a7 */ /* 0x0022e400080011ff */
[----:B---3--:R-:W-:Y:S05]  /*f170*/  @!P0 NANOSLEEP.SYNCS 0x989680 ;  /* 0x009896800000895d */ /* 0x008fea0003900000 */
[----:B------:R-:W3:Y:S02]  /*f180*/  @!P0 SYNCS.PHASECHK.TRANS64 P0, [R0+URZ+0x88], R28 ;  /* 0x0000881c000085a7 */ /* 0x000ee400080010ff */
[----:B---3--:R-:W-:Y:S05]  /*f190*/  @!P0 BRA `(.L_x_241) ;  /* 0xfffffffc00f08947 */ /* 0x008fea000383ffff */
[----:B------:R-:W-:Y:S05]  /*f1a0*/  BRA `(.L_x_242) ;  /* 0xffffff6c00387947 */ /* 0x000fea000383ffff */
.L_x_96:
[----:B------:R-:W-:-:S07]  /*f1b0*/  MOV R2, UR5 ;  /* 0x0000000500027c02 */ /* 0x000fce0008000f00 */
.L_x_243:
[----:B-1----:R1:W3:Y:S02]  /*f1c0*/  SYNCS.PHASECHK.TRANS64.TRYWAIT P0, [R2+URZ+0x90], R28 ;  /* 0x0000901c020075a7 */ /* 0x0022e400080011ff */
[----:B---3--:R-:W-:Y:S05]  /*f1d0*/  @!P0 NANOSLEEP.SYNCS 0x989680 ;  /* 0x009896800000895d */ /* 0x008fea0003900000 */
[----:B------:R-:W3:Y:S02]  /*f1e0*/  @!P0 SYNCS.PHASECHK.TRANS64 P0, [R2+URZ+0x90], R28 ;  /* 0x0000901c020085a7 */ /* 0x000ee400080010ff */
[----:B---3--:R-:W-:Y:S05]  /*f1f0*/  @!P0 BRA `(.L_x_243) ;  /* 0xfffffffc00f08947 */ /* 0x008fea000383ffff */
[----:B------:R-:W-:Y:S05]  /*f200*/  BRA `(.L_x_244) ;  /* 0xffffff6c002c7947 */ /* 0x000fea000383ffff */
.L_x_98:
[----:B--2---:R2:W4:Y:S02]  /*f210*/  SYNCS.PHASECHK.TRANS64.TRYWAIT P0, [R0+URZ+0xb0], R2 ;  /* 0x0000b002000075a7 */ /* 0x00452400080011ff */
[----:B----4-:R-:W-:Y:S05]  /*f220*/  @!P0 NANOSLEEP.SYNCS 0x989680 ;  /* 0x009896800000895d */ /* 0x010fea0003900000 */
[----:B------:R-:W4:Y:S02]  /*f230*/  @!P0 SYNCS.PHASECHK.TRANS64 P0, [R0+URZ+0xb0], R2 ;  /* 0x0000b002000085a7 */ /* 0x000f2400080010ff */
[----:B----4-:R-:W-:Y:S05]  /*f240*/  @!P0 BRA `(.L_x_98) ;  /* 0xfffffffc00f08947 */ /* 0x010fea000383ffff */
[----:B------:R-:W-:Y:S05]  /*f250*/  BRA `(.L_x_245) ;  /* 0xffffff6c00f07947 */ /* 0x000fea000383ffff */
.L_x_109:
[----:B-1----:R-:W-:Y:S04]  /*f260*/  MOV R4, UR36 ;  /* 0x0000002400047c02 */ /* 0x002fe80008000f00 */
[----:B------:R1:W2:Y:S03]  /*f270*/  SYNCS.PHASECHK.TRANS64.TRYWAIT P1, [R4+URZ+0x60], R5 ;  /* 0x00006005040075a7 */ /* 0x0002a600080211ff */
[----:B--2---:R-:W-:Y:S05]  /*f280*/  @!P1 NANOSLEEP.SYNCS 0x989680 ;  /* 0x009896800000995d */ /* 0x004fea0003900000 */
[----:B------:R-:W2:Y:S02]  /*f290*/  @!P1 SYNCS.PHASECHK.TRANS64 P1, [R4+URZ+0x60], R5 ;  /* 0x00006005040095a7 */ /* 0x000ea400080210ff */
[----:B--2---:R-:W-:Y:S05]  /*f2a0*/  @!P1 BRA `(.L_x_109) ;  /* 0xfffffffc00ec9947 */ /* 0x004fea000383ffff */
[----:B------:R-:W-:Y:S05]  /*f2b0*/  BRA `(.L_x_108) ;  /* 0xffffff7800fc7947 */ /* 0x000fea000383ffff */
.L_x_111:
[----:B------:R1:W1:Y:S02]  /*f2c0*/  SYNCS.PHASECHK.TRANS64.TRYWAIT P0, [R58+URZ+0xd0], R3 ;  /* 0x0000d0033a0075a7 */ /* 0x00026400080011ff */
[----:B-1----:R-:W-:Y:S05]  /*f2d0*/  @!P0 NANOSLEEP.SYNCS 0x989680 ;  /* 0x009896800000895d */ /* 0x002fea0003900000 */
[----:B------:R-:W1:Y:S02]  /*f2e0*/  @!P0 SYNCS.PHASECHK.TRANS64 P0, [R58+URZ+0xd0], R3 ;  /* 0x0000d0033a0085a7 */ /* 0x000e6400080010ff */
[----:B-1----:R-:W-:Y:S05]  /*f2f0*/  @!P0 BRA `(.L_x_111) ;  /* 0xfffffffc00f08947 */ /* 0x002fea000383ffff */
[----:B------:R-:W-:Y:S05]  /*f300*/  BRA `(.L_x_110) ;  /* 0xffffff7c00207947 */ /* 0x000fea000383ffff */
.L_x_122:
[----:B-1----:R1:W3:Y:S02]  /*f310*/  SYNCS.PHASECHK.TRANS64.TRYWAIT P0, [R2+URZ+0x60], R0 ;  /* 0x00006000020075a7 */ /* 0x0022e400080011ff */
[----:B---3--:R-:W-:Y:S05]  /*f320*/  @!P0 NANOSLEEP.SYNCS 0x989680 ;  /* 0x009896800000895d */ /* 0x008fea0003900000 */
[----:B------:R-:W3:Y:S02]  /*f330*/  @!P0 SYNCS.PHASECHK.TRANS64 P0, [R2+URZ+0x60], R0 ;  /* 0x00006000020085a7 */ /* 0x000ee400080010ff */
[----:B---3--:R-:W-:Y:S05]  /*f340*/  @!P0 BRA `(.L_x_122) ;  /* 0xfffffffc00f08947 */ /* 0x008fea000383ffff */
[----:B------:R-:W-:Y:S05]  /*f350*/  BRA `(.L_x_121) ;  /* 0xffffff8800bc7947 */ /* 0x000fea000383ffff */
.L_x_132:
[----:B-1----:R1:W3:Y:S02]  /*f360*/  SYNCS.PHASECHK.TRANS64.TRYWAIT P0, [R0+URZ+0x60], R20 ;  /* 0x00006014000075a7 */ /* 0x0022e400080011ff */
[----:B---3--:R-:W-:Y:S05]  /*f370*/  @!P0 NANOSLEEP.SYNCS 0x989680 ;  /* 0x009896800000895d */ /* 0x008fea0003900000 */
[----:B------:R-:W3:Y:S02]  /*f380*/  @!P0 SYNCS.PHASECHK.TRANS64 P0, [R0+URZ+0x60], R20 ;  /* 0x00006014000085a7 */ /* 0x000ee400080010ff */
[----:B---3--:R-:W-:Y:S05]  /*f390*/  @!P0 BRA `(.L_x_132) ;  /* 0xfffffffc00f08947 */ /* 0x008fea000383ffff */
[----:B------:R-:W-:Y:S05]  /*f3a0*/  BRA `(.L_x_131) ;  /* 0xffffff9800547947 */ /* 0x000fea000383ffff */
.L_x_142:
[----:B-1----:R1:W3:Y:S02]  /*f3b0*/  SYNCS.PHASECHK.TRANS64.TRYWAIT P0, [R0+URZ+0x60], R20 ;  /* 0x00006014000075a7 */ /* 0x0022e400080011ff */
[----:B---3--:R-:W-:Y:S05]  /*f3c0*/  @!P0 NANOSLEEP.SYNCS 0x989680 ;  /* 0x009896800000895d */ /* 0x008fea0003900000 */
[----:B------:R-:W3:Y:S02]  /*f3d0*/  @!P0 SYNCS.PHASECHK.TRANS64 P0, [R0+URZ+0x60], R20 ;  /* 0x00006014000085a7 */ /* 0x000ee400080010ff */
[----:B---3--:R-:W-:Y:S05]  /*f3e0*/  @!P0 BRA `(.L_x_142) ;  /* 0xfffffffc00f08947 */ /* 0x008fea000383ffff */
[----:B------:R-:W-:Y:S05]  /*f3f0*/  BRA `(.L_x_141) ;  /* 0xffffffa400d07947 */ /* 0x000fea000383ffff */
.L_x_152:
[----:B-1----:R1:W3:Y:S02]  /*f400*/  SYNCS.PHASECHK.TRANS64.TRYWAIT P0, [R0+URZ+0x60], R20 ;  /* 0x00006014000075a7 */ /* 0x0022e400080011ff */
[----:B---3--:R-:W-:Y:S05]  /*f410*/  @!P0 NANOSLEEP.SYNCS 0x989680 ;  /* 0x009896800000895d */ /* 0x008fea0003900000 */
[----:B------:R-:W3:Y:S02]  /*f420*/  @!P0 SYNCS.PHASECHK.TRANS64 P0, [R0+URZ+0x60], R20 ;  /* 0x00006014000085a7 */ /* 0x000ee400080010ff */
[----:B---3--:R-:W-:Y:S05]  /*f430*/  @!P0 BRA `(.L_x_152) ;  /* 0xfffffffc00f08947 */ /* 0x008fea000383ffff */
[----:B------:R-:W-:Y:S05]  /*f440*/  BRA `(.L_x_151) ;  /* 0xffffffb400747947 */ /* 0x000fea000383ffff */
.L_x_162:
[----:B-1----:R1:W2:Y:S02]  /*f450*/  SYNCS.PHASECHK.TRANS64.TRYWAIT P0, [R0+URZ+0x60], R20 ;  /* 0x00006014000075a7 */ /* 0x0022a400080011ff */
[----:B--2---:R-:W-:Y:S05]  /*f460*/  @!P0 NANOSLEEP.SYNCS 0x989680 ;  /* 0x009896800000895d */ /* 0x004fea0003900000 */
[----:B------:R-:W2:Y:S02]  /*f470*/  @!P0 SYNCS.PHASECHK.TRANS64 P0, [R0+URZ+0x60], R20 ;  /* 0x00006014000085a7 */ /* 0x000ea400080010ff */
[----:B--2---:R-:W-:Y:S05]  /*f480*/  @!P0 BRA `(.L_x_162) ;  /* 0xfffffffc00f08947 */ /* 0x004fea000383ffff */
[----:B------:R-:W-:Y:S05]  /*f490*/  BRA `(.L_x_161) ;  /* 0xffffffc400087947 */ /* 0x000fea000383ffff */
.L_x_172:
[----:B-1----:R1:W2:Y:S02]  /*f4a0*/  SYNCS.PHASECHK.TRANS64.TRYWAIT P0, [R0+URZ+0x60], R20 ;  /* 0x00006014000075a7 */ /* 0x0022a400080011ff */
[----:B--2---:R-:W-:Y:S05]  /*f4b0*/  @!P0 NANOSLEEP.SYNCS 0x989680 ;  /* 0x009896800000895d */ /* 0x004fea0003900000 */
[----:B------:R-:W2:Y:S02]  /*f4c0*/  @!P0 SYNCS.PHASECHK.TRANS64 P0, [R0+URZ+0x60], R20 ;  /* 0x00006014000085a7 */ /* 0x000ea400080010ff */
[----:B--2---:R-:W-:Y:S05]  /*f4d0*/  @!P0 BRA `(.L_x_172) ;  /* 0xfffffffc00f08947 */ /* 0x004fea000383ffff */
[----:B------:R-:W-:Y:S05]  /*f4e0*/  BRA `(.L_x_171) ;  /* 0xffffffd000b07947 */ /* 0x000fea000383ffff */
.L_x_182:
[----:B--2---:R2:W3:Y:S02]  /*f4f0*/  SYNCS.PHASECHK.TRANS64.TRYWAIT P0, [R0+URZ+0x60], R110 ;  /* 0x0000606e000075a7 */ /* 0x0044e400080011ff */
[----:B---3--:R-:W-:Y:S05]  /*f500*/  @!P0 NANOSLEEP.SYNCS 0x989680 ;  /* 0x009896800000895d */ /* 0x008fea0003900000 */
[----:B------:R-:W3:Y:S02]  /*f510*/  @!P0 SYNCS.PHASECHK.TRANS64 P0, [R0+URZ+0x60], R110 ;  /* 0x0000606e000085a7 */ /* 0x000ee400080010ff */
[----:B---3--:R-:W-:Y:S05]  /*f520*/  @!P0 BRA `(.L_x_182) ;  /* 0xfffffffc00f08947 */ /* 0x008fea000383ffff */
[----:B------:R-:W-:Y:S05]  /*f530*/  BRA `(.L_x_181) ;  /* 0xffffffe0003c7947 */ /* 0x000fea000383ffff */
        .weak           $__internal_0_$__cuda_sm10x_tcgen05_guardrail_trap_col_being_dealloced_not_returned_by_alloc
        .type           $__internal_0_$__cuda_sm10x_tcgen05_guardrail_trap_col_being_dealloced_not_returned_by_alloc,@function
        .size           $__internal_0_$__cuda_sm10x_tcgen05_guardrail_trap_col_being_dealloced_not_returned_by_alloc,($__internal_1_$__cuda_sm10x_tcgen05_guardrail_trap_phase_invalid_during_alloc - $__internal_0_$__cuda_sm10x_tcgen05_guardrail_trap_col_being_dealloced_not_returned_by_alloc)
$__internal_0_$__cuda_sm10x_tcgen05_guardrail_trap_col_being_dealloced_not_returned_by_alloc:
[----:B------:R-:W-:Y:S05]  /*f540*/  BPT.TRAP 0x1 ;  /* 0x000000040000795c */ /* 0x000fea0000300000 */
[----:B------:R-:W-:-:S04]  /*f550*/  HFMA2 R3, -RZ, RZ, 0, 0 ;  /* 0x00000000ff037431 */ /* 0x000fc800000001ff */
[----:B------:R-:W-:Y:S05]  /*f560*/  RET.REL.NODEC R2 `(_ZN7cutlass13device_kernelINS_4gemm6kernel13GemmUniversalIN4cute5tupleIJiiiiEEENS1_10collective13CollectiveMmaINS1_46MainloopSm100TmaUmmaWarpSpecializedBlockScaledILi6ELi2ELi2ENS5_IJNS4_1CILi4EEESB_NSA_ILi1EEEEEEEENS5_IJNSA_ILi128EEESF_SF_EEENS5_IJNS_12float_e5m2_tENS_13float_ue8m0_tEEEENS5_IJNS5_IJlSC_lEEENS4_6LayoutINS5_IJNS5_IJNS5_IJNSA_ILi32EEESB_EEEiEEESO_NS5_IJSC_iEEEEEENS5_IJNS5_IJNS5_IJNSA_ILi16EEESB_EEEiEEENS5_IJNS5_IJNSA_ILi0EEESC_EEENSA_ILi512EEEEEENS5_IJSU_iEEEEEEEEEEESJ_S11_NS4_8TiledMMAINS4_8MMA_AtomIJNS4_21SM100_MMA_MXF8F6F4_SSISH_SH_fSI_Li128ELi128ELNS4_4UMMA5MajorE0ELS16_0ELNS15_7ScaleInE0ELS17_0EEEEEENSL_INS5_IJSC_SC_SC_EEENS5_IJSU_SU_SU_EEEEENS5_IJNS4_10UnderscoreES1D_S1D_EEEEENS5_IJNS4_23SM90_TMA_LOAD_MULTICASTES1G_EEENS5_IJNS4_14ComposedLayoutINS4_7SwizzleILi3ELi4ELi3EEENS4_18smem_ptr_flag_bitsILi8EEENSL_INS5_IJNSA_ILi8EEESF_EEENS5_IJSF_SC_EEEEEEENSL_INS5_IJNS5_IJNS5_IJSN_SC_EEENS5_IJSM_SC_EEEEEESC_NS5_IJSB_SC_EEEEEENS5_IJNS5_IJNS5_IJSS_SW_EEESV_EEESU_NS5_IJSC_SW_EEEEEEEEEEEvNS4_8identityES1H_S22_vS23_EENS_8epilogue10collective18CollectiveEpilogueINS25_23Sm100TmaWarpSpecializedILi4ELi2ELi16ELb1ELb0EEEJNS5_IJNSA_ILi64EEESF_SF_EEENS5_IJNSL_IS2A_SC_EENSL_INS5_IJSR_NSA_ILi2EEEEEENS5_IJSC_S2A_EEEEEEEENS_10bfloat16_tESK_S2I_SK_NS25_6fusion15FusionCallbacksIS29_NS2J_17LinearCombinationIS2I_fS2I_fLNS_15FloatRoundStyleE2EEES2B_S2H_JEEENS4_5SM1004TMEM4LOAD26SM100_TMEM_LOAD_32dp32b16xENS4_13SM90_TMA_LOADENS1I_INS1J_ILi1ELi4ELi3EEENS1L_ILi16EEENSL_INS5_IJS1N_SR_EEENS5_IJSR_SC_EEEEEEENS4_39AutoVectorizingCopyWithAssumedAlignmentILi128EEENS4_14SM90_TMA_STOREES2Z_S31_S31_EEEvvEEEEvNT_6ParamsE) ;  /* 0xffffff0802a47950 */ /* 0x000fea0003c3ffff */
        .weak           $__internal_1_$__cuda_sm10x_tcgen05_guardrail_trap_phase_invalid_during_alloc
        .type           $__internal_1_$__cuda_sm10x_tcgen05_guardrail_trap_phase_invalid_during_alloc,@function
        .size           $__internal_1_$__cuda_sm10x_tcgen05_guardrail_trap_phase_invalid_during_alloc,($__internal_2_$__cuda_sm10x_tcgen05_guardrail_trap_unallocated_columns_being_dealloced - $__internal_1_$__cuda_sm10x_tcgen05_guardrail_trap_phase_invalid_during_alloc)
$__internal_1_$__cuda_sm10x_tcgen05_guardrail_trap_phase_invalid_during_alloc:
[----:B------:R-:W-:Y:S05]  /*f570*/  BPT.TRAP 0x1 ;  /* 0x000000040000795c */ /* 0x000fea0000300000 */
[----:B------:R-:W-:-:S04]  /*f580*/  MOV R5, 0x0 ;  /* 0x0000000000057802 */ /* 0x000fc80000000f00 */
[----:B------:R-:W-:Y:S05]  /*f590*/  RET.REL.NODEC R4 `(_ZN7cutlass13device_kernelINS_4gemm6kernel13GemmUniversalIN4cute5tupleIJiiiiEEENS1_10collective13CollectiveMmaINS1_46MainloopSm100TmaUmmaWarpSpecializedBlockScaledILi6ELi2ELi2ENS5_IJNS4_1CILi4EEESB_NSA_ILi1EEEEEEEENS5_IJNSA_ILi128EEESF_SF_EEENS5_IJNS_12float_e5m2_tENS_13float_ue8m0_tEEEENS5_IJNS5_IJlSC_lEEENS4_6LayoutINS5_IJNS5_IJNS5_IJNSA_ILi32EEESB_EEEiEEESO_NS5_IJSC_iEEEEEENS5_IJNS5_IJNS5_IJNSA_ILi16EEESB_EEEiEEENS5_IJNS5_IJNSA_ILi0EEESC_EEENSA_ILi512EEEEEENS5_IJSU_iEEEEEEEEEEESJ_S11_NS4_8TiledMMAINS4_8MMA_AtomIJNS4_21SM100_MMA_MXF8F6F4_SSISH_SH_fSI_Li128ELi128ELNS4_4UMMA5MajorE0ELS16_0ELNS15_7ScaleInE0ELS17_0EEEEEENSL_INS5_IJSC_SC_SC_EEENS5_IJSU_SU_SU_EEEEENS5_IJNS4_10UnderscoreES1D_S1D_EEEEENS5_IJNS4_23SM90_TMA_LOAD_MULTICASTES1G_EEENS5_IJNS4_14ComposedLayoutINS4_7SwizzleILi3ELi4ELi3EEENS4_18smem_ptr_flag_bitsILi8EEENSL_INS5_IJNSA_ILi8EEESF_EEENS5_IJSF_SC_EEEEEEENSL_INS5_IJNS5_IJNS5_IJSN_SC_EEENS5_IJSM_SC_EEEEEESC_NS5_IJSB_SC_EEEEEENS5_IJNS5_IJNS5_IJSS_SW_EEESV_EEESU_NS5_IJSC_SW_EEEEEEEEEEEvNS4_8identityES1H_S22_vS23_EENS_8epilogue10collective18CollectiveEpilogueINS25_23Sm100TmaWarpSpecializedILi4ELi2ELi16ELb1ELb0EEEJNS5_IJNSA_ILi64EEESF_SF_EEENS5_IJNSL_IS2A_SC_EENSL_INS5_IJSR_NSA_ILi2EEEEEENS5_IJSC_S2A_EEEEEEEENS_10bfloat16_tESK_S2I_SK_NS25_6fusion15FusionCallbacksIS29_NS2J_17LinearCombinationIS2I_fS2I_fLNS_15FloatRoundStyleE2EEES2B_S2H_JEEENS4_5SM1004TMEM4LOAD26SM100_TMEM_LOAD_32dp32b16xENS4_13SM90_TMA_LOADENS1I_INS1J_ILi1ELi4ELi3EEENS1L_ILi16EEENSL_INS5_IJS1N_SR_EEENS5_IJSR_SC_EEEEEEENS4_39AutoVectorizingCopyWithAssumedAlignmentILi128EEENS4_14SM90_TMA_STOREES2Z_S31_S31_EEEvvEEEEvNT_6ParamsE) ;  /* 0xffffff0804987950 */ /* 0x000fea0003c3ffff */
        .weak           $__internal_2_$__cuda_sm10x_tcgen05_guardrail_trap_unallocated_columns_being_dealloced
        .type           $__internal_2_$__cuda_sm10x_tcgen05_guardrail_trap_unallocated_columns_being_dealloced,@function
        .size           $__internal_2_$__cuda_sm10x_tcgen05_guardrail_trap_unallocated_columns_being_dealloced,(.L_x_247 - $__internal_2_$__cuda_sm10x_tcgen05_guardrail_trap_unallocated_columns_being_dealloced)
$__internal_2_$__cuda_sm10x_tcgen05_guardrail_trap_unallocated_columns_being_dealloced:
[----:B------:R-:W-:Y:S05]  /*f5a0*/  BPT.TRAP 0x1 ;  /* 0x000000040000795c */ /* 0x000fea0000300000 */
[----:B------:R-:W-:-:S04]  /*f5b0*/  HFMA2 R3, -RZ, RZ, 0, 0 ;  /* 0x00000000ff037431 */ /* 0x000fc800000001ff */
[----:B------:R-:W-:Y:S05]  /*f5c0*/  RET.REL.NODEC R2 `(_ZN7cutlass13device_kernelINS_4gemm6kernel13GemmUniversalIN4cute5tupleIJiiiiEEENS1_10collective13CollectiveMmaINS1_46MainloopSm100TmaUmmaWarpSpecializedBlockScaledILi6ELi2ELi2ENS5_IJNS4_1CILi4EEESB_NSA_ILi1EEEEEEEENS5_IJNSA_ILi128EEESF_SF_EEENS5_IJNS_12float_e5m2_tENS_13float_ue8m0_tEEEENS5_IJNS5_IJlSC_lEEENS4_6LayoutINS5_IJNS5_IJNS5_IJNSA_ILi32EEESB_EEEiEEESO_NS5_IJSC_iEEEEEENS5_IJNS5_IJNS5_IJNSA_ILi16EEESB_EEEiEEENS5_IJNS5_IJNSA_ILi0EEESC_EEENSA_ILi512EEEEEENS5_IJSU_iEEEEEEEEEEESJ_S11_NS4_8TiledMMAINS4_8MMA_AtomIJNS4_21SM100_MMA_MXF8F6F4_SSISH_SH_fSI_Li128ELi128ELNS4_4UMMA5MajorE0ELS16_0ELNS15_7ScaleInE0ELS17_0EEEEEENSL_INS5_IJSC_SC_SC_EEENS5_IJSU_SU_SU_EEEEENS5_IJNS4_10UnderscoreES1D_S1D_EEEEENS5_IJNS4_23SM90_TMA_LOAD_MULTICASTES1G_EEENS5_IJNS4_14ComposedLayoutINS4_7SwizzleILi3ELi4ELi3EEENS4_18smem_ptr_flag_bitsILi8EEENSL_INS5_IJNSA_ILi8EEESF_EEENS5_IJSF_SC_EEEEEEENSL_INS5_IJNS5_IJNS5_IJSN_SC_EEENS5_IJSM_SC_EEEEEESC_NS5_IJSB_SC_EEEEEENS5_IJNS5_IJNS5_IJSS_SW_EEESV_EEESU_NS5_IJSC_SW_EEEEEEEEEEEvNS4_8identityES1H_S22_vS23_EENS_8epilogue10collective18CollectiveEpilogueINS25_23Sm100TmaWarpSpecializedILi4ELi2ELi16ELb1ELb0EEEJNS5_IJNSA_ILi64EEESF_SF_EEENS5_IJNSL_IS2A_SC_EENSL_INS5_IJSR_NSA_ILi2EEEEEENS5_IJSC_S2A_EEEEEEEENS_10bfloat16_tESK_S2I_SK_NS25_6fusion15FusionCallbacksIS29_NS2J_17LinearCombinationIS2I_fS2I_fLNS_15FloatRoundStyleE2EEES2B_S2H_JEEENS4_5SM1004TMEM4LOAD26SM100_TMEM_LOAD_32dp32b16xENS4_13SM90_TMA_LOADENS1I_INS1J_ILi1ELi4ELi3EEENS1L_ILi16EEENSL_INS5_IJS1N_SR_EEENS5_IJSR_SC_EEEEEEENS4_39AutoVectorizingCopyWithAssumedAlignmentILi128EEENS4_14SM90_TMA_STOREES2Z_S31_S31_EEEvvEEEEvNT_6ParamsE) ;  /* 0xffffff08028c7950 */ /* 0x000fea0003c3ffff */
.L_x_246:
[----:B------:R-:W-:-:S00]  /*f5d0*/  BRA `(.L_x_246) ;  /* 0xfffffffc00fc7947 */ /* 0x000fc0000383ffff */
[----:B------:R-:W-:-:S00]  /*f5e0*/  NOP ;  /* 0x0000000000007918 */ /* 0x000fc00000000000 */
        /* <DEDUP_REMOVED lines=9> */
.L_x_247:


//--------------------- .nv.global.init           --------------------------
	.section	.nv.global.init,"aw",@progbits
.nv.global.init:
	.type		$str$27,@object
	.size		$str$27,($str$28 - $str$27)
$str$27:
        /*0000*/ 	.byte	0x28, 0x61, 0x64, 0x64, 0x72, 0x65, 0x73, 0x73, 0x20, 0x26, 0x20, 0x6d, 0x61, 0x73, 0x6b, 0x29
        /*0010*/ 	.byte	0x20, 0x3d, 0x3d, 0x20, 0x30, 0x00
	.type		$str$28,@object
	.size		$str$28,($str$26 - $str$28)
$str$28:
        /*0016*/ 	.byte	0x2f, 0x74, 0x6d, 0x70, 0x2f, 0x63, 0x75, 0x74, 0x6c, 0x61, 0x73, 0x73, 0x5f, 0x73, 0x77, 0x65
        /*0026*/ 	.byte	0x65, 0x70, 0x5f, 0x73, 0x72, 0x63, 0x2f, 0x69, 0x6e, 0x63, 0x6c, 0x75, 0x64, 0x65, 0x2f, 0x63
        /*0036*/ 	.byte	0x75, 0x74, 0x65, 0x2f, 0x70, 0x6f, 0x69, 0x6e, 0x74, 0x65, 0x72, 0x5f, 0x66, 0x6c, 0x61, 0x67
        /*0046*/ 	.byte	0x67, 0x65, 0x64, 0x2e, 0x68, 0x70, 0x70, 0x00
	.type		$str$26,@object
	.size		$str$26,($str$25 - $str$26)
$str$26:
        /*004e*/ 	.byte	0x2f, 0x74, 0x6d, 0x70, 0x2f, 0x63, 0x75, 0x74, 0x6c, 0x61, 0x73, 0x73, 0x5f, 0x73, 0x77, 0x65
        /*005e*/ 	.byte	0x65, 0x70, 0x5f, 0x73, 0x72, 0x63, 0x2f, 0x69, 0x6e, 0x63, 0x6c, 0x75, 0x64, 0x65, 0x2f, 0x63
        /*006e*/ 	.byte	0x75, 0x74, 0x65, 0x2f, 0x61, 0x74, 0x6f, 0x6d, 0x2f, 0x63, 0x6f, 0x70, 0x79, 0x5f, 0x74, 0x72
        /*007e*/ 	.byte	0x61, 0x69, 0x74, 0x73, 0x5f, 0x73, 0x6d, 0x31, 0x30, 0x30, 0x2e, 0x68, 0x70, 0x70, 0x00
	.type		$str$25,@object
	.size		$str$25,(__unnamed_1 - $str$25)
$str$25:
        /*008d*/ 	.byte	0x28, 0x28, 0x75, 0x69, 0x6e, 0x74, 0x33, 0x32, 0x5f, 0x74, 0x28, 0x74, 0x68, 0x72, 0x65, 0x61
        /*009d*/ 	.byte	0x64, 0x49, 0x64, 0x78, 0x2e, 0x78, 0x29, 0x20, 0x2f, 0x20, 0x33, 0x32, 0x29, 0x20, 0x25, 0x20
        /*00ad*/ 	.byte	0x34, 0x29, 0x20, 0x3d, 0x3d, 0x20, 0x28, 0x28, 0x28, 0x74, 0x6d, 0x65, 0x6d, 0x5f, 0x61, 0x64
        /*00bd*/ 	.byte	0x64, 0x72, 0x20, 0x3e, 0x3e, 0x20, 0x31, 0x36, 0x29, 0x20, 0x2f, 0x20, 0x33, 0x32, 0x29, 0x20
        /*00cd*/ 	.byte	0x25, 0x20, 0x34, 0x29, 0x00
	.type		__unnamed_1,@object
	.size		__unnamed_1,(__unnamed_2 - __unnamed_1)
__unnamed_1:
        /*00d2*/ 	.byte	0x61, 0x75, 0x74, 0x6f, 0x20, 0x63, 0x75, 0x74, 0x65, 0x3a, 0x3a, 0x61, 0x73, 0x5f, 0x70, 0x6f
        /* <DEDUP_REMOVED lines=24> */
        /*0262*/ 	.byte	0x43, 0x3c, 0x32, 0x30, 0x34, 0x38, 0x3e, 0x3e, 0x3e, 0x3e, 0x5d, 0x00
	.type		__unnamed_2,@object
	.size		__unnamed_2,(.L_2 - __unnamed_2)
__unnamed_2:
        /* <DEDUP_REMOVED lines=40> */
        /*04ee*/ 	.byte	0x3a, 0x3a, 0x43, 0x3c, 0x30, 0x3e, 0x3e, 0x3e, 0x3e, 0x5d, 0x00
.L_2:


//--------------------- .nv.shared._ZN7cutlass13device_kernelINS_4gemm6kernel13GemmUniversalIN4cute5tupleIJiiiiEEENS1_10collective13CollectiveMmaINS1_46MainloopSm100TmaUmmaWarpSpecializedBlockScaledILi6ELi2ELi2ENS5_IJNS4_1CILi4EEESB_NSA_ILi1EEEEEEEENS5_IJNSA_ILi128EEESF_SF_EEENS5_IJNS_12float_e5m2_tENS_13float_ue8m0_tEEEENS5_IJNS5_IJlSC_lEEENS4_6LayoutINS5_IJNS5_IJNS5_IJNSA_ILi32EEESB_EEEiEEESO_NS5_IJSC_iEEEEEENS5_IJNS5_IJNS5_IJNSA_ILi16EEESB_EEEiEEENS5_IJNS5_IJNSA_ILi0EEESC_EEENSA_ILi512EEEEEENS5_IJSU_iEEEEEEEEEEESJ_S11_NS4_8TiledMMAINS4_8MMA_AtomIJNS4_21SM100_MMA_MXF8F6F4_SSISH_SH_fSI_Li128ELi128ELNS4_4UMMA5MajorE0ELS16_0ELNS15_7ScaleInE0ELS17_0EEEEEENSL_INS5_IJSC_SC_SC_EEENS5_IJSU_SU_SU_EEEEENS5_IJNS4_10UnderscoreES1D_S1D_EEEEENS5_IJNS4_23SM90_TMA_LOAD_MULTICASTES1G_EEENS5_IJNS4_14ComposedLayoutINS4_7SwizzleILi3ELi4ELi3EEENS4_18smem_ptr_flag_bitsILi8EEENSL_INS5_IJNSA_ILi8EEESF_EEENS5_IJSF_SC_EEEEEEENSL_INS5_IJNS5_IJNS5_IJSN_SC_EEENS5_IJSM_SC_EEEEEESC_NS5_IJSB_SC_EEEEEENS5_IJNS5_IJNS5_IJSS_SW_EEESV_EEESU_NS5_IJSC_SW_EEEEEEEEEEEvNS4_8identityES1H_S22_vS23_EENS_8epilogue10collective18CollectiveEpilogueINS25_23Sm100TmaWarpSpecializedILi4ELi2ELi16ELb1ELb0EEEJNS5_IJNSA_ILi64EEESF_SF_EEENS5_IJNSL_IS2A_SC_EENSL_INS5_IJSR_NSA_ILi2EEEEEENS5_IJSC_S2A_EEEEEEEENS_10bfloat16_tESK_S2I_SK_NS25_6fusion15FusionCallbacksIS29_NS2J_17LinearCombinationIS2I_fS2I_fLNS_15FloatRoundStyleE2EEES2B_S2H_JEEENS4_5SM1004TMEM4LOAD26SM100_TMEM_LOAD_32dp32b16xENS4_13SM90_TMA_LOADENS1I_INS1J_ILi1ELi4ELi3EEENS1L_ILi16EEENSL_INS5_IJS1N_SR_EEENS5_IJSR_SC_EEEEEEENS4_39AutoVectorizingCopyWithAssumedAlignmentILi128EEENS4_14SM90_TMA_STOREES2Z_S31_S31_EEEvvEEEEvNT_6ParamsE --------------------------
	.section	.nv.shared._ZN7cutlass13device_kernelINS_4gemm6kernel13GemmUniversalIN4cute5tupleIJiiiiEEENS1_10collective13CollectiveMmaINS1_46MainloopSm100TmaUmmaWarpSpecializedBlockScaledILi6ELi2ELi2ENS5_IJNS4_1CILi4EEESB_NSA_ILi1EEEEEEEENS5_IJNSA_ILi128EEESF_SF_EEENS5_IJNS_12float_e5m2_tENS_13float_ue8m0_tEEEENS5_IJNS5_IJlSC_lEEENS4_6LayoutINS5_IJNS5_IJNS5_IJNSA_ILi32EEESB_EEEiEEESO_NS5_IJSC_iEEEEEENS5_IJNS5_IJNS5_IJNSA_ILi16EEESB_EEEiEEENS5_IJNS5_IJNSA_ILi0EEESC_EEENSA_ILi512EEEEEENS5_IJSU_iEEEEEEEEEEESJ_S11_NS4_8TiledMMAINS4_8MMA_AtomIJNS4_21SM100_MMA_MXF8F6F4_SSISH_SH_fSI_Li128ELi128ELNS4_4UMMA5MajorE0ELS16_0ELNS15_7ScaleInE0ELS17_0EEEEEENSL_INS5_IJSC_SC_SC_EEENS5_IJSU_SU_SU_EEEEENS5_IJNS4_10UnderscoreES1D_S1D_EEEEENS5_IJNS4_23SM90_TMA_LOAD_MULTICASTES1G_EEENS5_IJNS4_14ComposedLayoutINS4_7SwizzleILi3ELi4ELi3EEENS4_18smem_ptr_flag_bitsILi8EEENSL_INS5_IJNSA_ILi8EEESF_EEENS5_IJSF_SC_EEEEEEENSL_INS5_IJNS5_IJNS5_IJSN_SC_EEENS5_IJSM_SC_EEEEEESC_NS5_IJSB_SC_EEEEEENS5_IJNS5_IJNS5_IJSS_SW_EEESV_EEESU_NS5_IJSC_SW_EEEEEEEEEEEvNS4_8identityES1H_S22_vS23_EENS_8epilogue10collective18CollectiveEpilogueINS25_23Sm100TmaWarpSpecializedILi4ELi2ELi16ELb1ELb0EEEJNS5_IJNSA_ILi64EEESF_SF_EEENS5_IJNSL_IS2A_SC_EENSL_INS5_IJSR_NSA_ILi2EEEEEENS5_IJSC_S2A_EEEEEEEENS_10bfloat16_tESK_S2I_SK_NS25_6fusion15FusionCallbacksIS29_NS2J_17LinearCombinationIS2I_fS2I_fLNS_15FloatRoundStyleE2EEES2B_S2H_JEEENS4_5SM1004TMEM4LOAD26SM100_TMEM_LOAD_32dp32b16xENS4_13SM90_TMA_LOADENS1I_INS1J_ILi1ELi4ELi3EEENS1L_ILi16EEENSL_INS5_IJS1N_SR_EEENS5_IJSR_SC_EEEEEEENS4_39AutoVectorizingCopyWithAssumedAlignmentILi128EEENS4_14SM90_TMA_STOREES2Z_S31_S31_EEEvvEEEEvNT_6ParamsE,"aw",@nobits
	.sectionflags	@""
	.align	16
	.zero		1024


//--------------------- .nv.shared.reserved.0     --------------------------
	.section	.nv.shared.reserved.0,"aw",@nobits
	.weak		__nv_reservedSMEM_offset_0_alias
	.size		__nv_reservedSMEM_offset_0_alias, 0, 64
	.other		__nv_reservedSMEM_offset_0_alias,@"STO_CUDA_RESERVED_SHARED STV_DEFAULT"
__nv_reservedSMEM_offset_0_alias:
	.zero		0
.nv.shared.reserved.0:
	.zero		64
	.weak		__nv_reservedSMEM_tcgen05_partition
	.type		__nv_reservedSMEM_tcgen05_partition,@object
	.size		__nv_reservedSMEM_tcgen05_partition,(.L_0 - __nv_reservedSMEM_tcgen05_partition)
__nv_reservedSMEM_tcgen05_partition:
	.zero		32
.L_0:


//--------------------- .nv.global                --------------------------
	.section	.nv.global,"aw",@nobits
.nv.global:
	.type		_ZN40_INTERNAL_11d135a9_4_k_cu_2d5b65e9_210744cute1_E,@object
	.size		_ZN40_INTERNAL_11d135a9_4_k_cu_2d5b65e9_210744cute1_E,(_ZN40_INTERNAL_11d135a9_4_k_cu_2d5b65e9_210744cuda3std3__45__cpo6cbeginE - _ZN40_INTERNAL_11d135a9_4_k_cu_2d5b65e9_210744cute1_E)
_ZN40_INTERNAL_11d135a9_4_k_cu_2d5b65e9_210744cute1_E:
	.zero		1
	.type		_ZN40_INTERNAL_11d135a9_4_k_cu_2d5b65e9_210744cuda3std3__45__cpo6cbeginE,@object
	.size		_ZN40_INTERNAL_11d135a9_4_k_cu_2d5b65e9_210744cuda3std3__45__cpo6cbeginE,(_ZN40_INTERNAL_11d135a9_4_k_cu_2d5b65e9_210744cuda3std3__48in_placeE - _ZN40_INTERNAL_11d135a9_4_k_cu_2d5b65e9_210744cuda3std3__45__cpo6cbeginE)
_ZN40_INTERNAL_11d135a9_4_k_cu_2d5b65e9_210744cuda3std3__45__cpo6cbeginE:
	.zero		1
	.type		_ZN40_INTERNAL_11d135a9_4_k_cu_2d5b65e9_210744cuda3std3__48in_placeE,@object
	.size		_ZN40_INTERNAL_11d135a9_4_k_cu_2d5b65e9_210744cuda3std3__48in_placeE,(_ZN40_INTERNAL_11d135a9_4_k_cu_2d5b65e9_210744cuda3std6ranges3__45__cpo9iter_moveE - _ZN40_INTERNAL_11d135a9_4_k_cu_2d5b65e9_210744cuda3std3__48in_placeE)
_ZN40_INTERNAL_11d135a9_4_k_cu_2d5b65e9_210744cuda3std3__48in_placeE:
	.zero		1
	.type		_ZN40_INTERNAL_11d135a9_4_k_cu_2d5b65e9_210744cuda3std6ranges3__45__cpo9iter_moveE,@object
	.size		_ZN40_INTERNAL_11d135a9_4_k_cu_2d5b65e9_210744cuda3std6ranges3__45__cpo9iter_moveE,(_ZN40_INTERNAL_11d135a9_4_k_cu_2d5b65e9_210744cuda3std3__45__cpo5beginE - _ZN40_INTERNAL_11d135a9_4_k_cu_2d5b65e9_210744cuda3std6ranges3__45__cpo9iter_moveE)
_ZN40_INTERNAL_11d135a9_4_k_cu_2d5b65e9_210744cuda3std6ranges3__45__cpo9iter_moveE:
	.zero		1
	.type		_ZN40_INTERNAL_11d135a9_4_k_cu_2d5b65e9_210744cuda3std3__45__cpo5beginE,@object
	.size		_ZN40_INTERNAL_11d135a9_4_k_cu_2d5b65e9_210744cuda3std3__45__cpo5beginE,(_ZN40_INTERNAL_11d135a9_4_k_cu_2d5b65e9_210744cuda3std3__442_GLOBAL__N__11d135a9_4_k_cu_2d5b65e9_210746ignoreE - _ZN40_INTERNAL_11d135a9_4_k_cu_2d5b65e9_210744cuda3std3__45__cpo5beginE)
_ZN40_INTERNAL_11d135a9_4_k_cu_2d5b65e9_210744cuda3std3__45__cpo5beginE:
	.zero		1
	.type		_ZN40_INTERNAL_11d135a9_4_k_cu_2d5b65e9_210744cuda3std3__442_GLOBAL__N__11d135a9_4_k_cu_2d5b65e9_210746ignoreE,@object
	.size		_ZN40_INTERNAL_11d135a9_4_k_cu_2d5b65e9_210744cuda3std3__442_GLOBAL__N__11d135a9_4_k_cu_2d5b65e9_210746ignoreE,(_ZN40_INTERNAL_11d135a9_4_k_cu_2d5b65e9_210744cute7productE - _ZN40_INTERNAL_11d135a9_4_k_cu_2d5b65e9_210744cuda3std3__442_GLOBAL__N__11d135a9_4_k_cu_2d5b65e9_210746ignoreE)
_ZN40_INTERNAL_11d135a9_4_k_cu_2d5b65e9_210744cuda3std3__442_GLOBAL__N__11d135a9_4_k_cu_2d5b65e9_210746ignoreE:
	.zero		1
	.type		_ZN40_INTERNAL_11d135a9_4_k_cu_2d5b65e9_210744cute7productE,@object
	.size		_ZN40_INTERNAL_11d135a9_4_k_cu_2d5b65e9_210744cute7productE,(_ZN40_INTERNAL_11d135a9_4_k_cu_2d5b65e9_210744cuda3std3__45__cpo3endE - _ZN40_INTERNAL_11d135a9_4_k_cu_2d5b65e9_210744cute7productE)
_ZN40_INTERNAL_11d135a9_4_k_cu_2d5b65e9_210744cute7productE:
	.zero		1
	.type		_ZN40_INTERNAL_11d135a9_4_k_cu_2d5b65e9_210744cuda3std3__45__cpo3endE,@object
	.size		_ZN40_INTERNAL_11d135a9_4_k_cu_2d5b65e9_210744cuda3std3__45__cpo3endE,(_ZN40_INTERNAL_11d135a9_4_k_cu_2d5b65e9_210744cuda3std3__419piecewise_constructE - _ZN40_INTERNAL_11d135a9_4_k_cu_2d5b65e9_210744cuda3std3__45__cpo3endE)
_ZN40_INTERNAL_11d135a9_4_k_cu_2d5b65e9_210744cuda3std3__45__cpo3endE:
	.zero		1
	.type		_ZN40_INTERNAL_11d135a9_4_k_cu_2d5b65e9_210744cuda3std3__419piecewise_constructE,@object
	.size		_ZN40_INTERNAL_11d135a9_4_k_cu_2d5b65e9_210744cuda3std3__419piecewise_constructE,(_ZN40_INTERNAL_11d135a9_4_k_cu_2d5b65e9_210744cuda3std3__45__cpo4cendE - _ZN40_INTERNAL_11d135a9_4_k_cu_2d5b65e9_210744cuda3std3__419piecewise_constructE)
_ZN40_INTERNAL_11d135a9_4_k_cu_2d5b65e9_210744cuda3std3__419piecewise_constructE:
	.zero		1
	.type		_ZN40_INTERNAL_11d135a9_4_k_cu_2d5b65e9_210744cuda3std3__45__cpo4cendE,@object
	.size		_ZN40_INTERNAL_11d135a9_4_k_cu_2d5b65e9_210744cuda3std3__45__cpo4cendE,(_ZN40_INTERNAL_11d135a9_4_k_cu_2d5b65e9_210744cuda3std6ranges3__45__cpo4swapE - _ZN40_INTERNAL_11d135a9_4_k_cu_2d5b65e9_210744cuda3std3__45__cpo4cendE)
_ZN40_INTERNAL_11d135a9_4_k_cu_2d5b65e9_210744cuda3std3__45__cpo4cendE:
	.zero		1
	.type		_ZN40_INTERNAL_11d135a9_4_k_cu_2d5b65e9_210744cuda3std6ranges3__45__cpo4swapE,@object
	.size		_ZN40_INTERNAL_11d135a9_4_k_cu_2d5b65e9_210744cuda3std6ranges3__45__cpo4swapE,(.L_10 - _ZN40_INTERNAL_11d135a9_4_k_cu_2d5b65e9_210744cuda3std6ranges3__45__cpo4swapE)
_ZN40_INTERNAL_11d135a9_4_k_cu_2d5b65e9_210744cuda3std6ranges3__45__cpo4swapE:
	.zero		1
.L_10:


//--------------------- .nv.constant0._ZN7cutlass13device_kernelINS_4gemm6kernel13GemmUniversalIN4cute5tupleIJiiiiEEENS1_10collective13CollectiveMmaINS1_46MainloopSm100TmaUmmaWarpSpecializedBlockScaledILi6ELi2ELi2ENS5_IJNS4_1CILi4EEESB_NSA_ILi1EEEEEEEENS5_IJNSA_ILi128EEESF_SF_EEENS5_IJNS_12float_e5m2_tENS_13float_ue8m0_tEEEENS5_IJNS5_IJlSC_lEEENS4_6LayoutINS5_IJNS5_IJNS5_IJNSA_ILi32EEESB_EEEiEEESO_NS5_IJSC_iEEEEEENS5_IJNS5_IJNS5_IJNSA_ILi16EEESB_EEEiEEENS5_IJNS5_IJNSA_ILi0EEESC_EEENSA_ILi512EEEEEENS5_IJSU_iEEEEEEEEEEESJ_S11_NS4_8TiledMMAINS4_8MMA_AtomIJNS4_21SM100_MMA_MXF8F6F4_SSISH_SH_fSI_Li128ELi128ELNS4_4UMMA5MajorE0ELS16_0ELNS15_7ScaleInE0ELS17_0EEEEEENSL_INS5_IJSC_SC_SC_EEENS5_IJSU_SU_SU_EEEEENS5_IJNS4_10UnderscoreES1D_S1D_EEEEENS5_IJNS4_23SM90_TMA_LOAD_MULTICASTES1G_EEENS5_IJNS4_14ComposedLayoutINS4_7SwizzleILi3ELi4ELi3EEENS4_18smem_ptr_flag_bitsILi8EEENSL_INS5_IJNSA_ILi8EEESF_EEENS5_IJSF_SC_EEEEEEENSL_INS5_IJNS5_IJNS5_IJSN_SC_EEENS5_IJSM_SC_EEEEEESC_NS5_IJSB_SC_EEEEEENS5_IJNS5_IJNS5_IJSS_SW_EEESV_EEESU_NS5_IJSC_SW_EEEEEEEEEEEvNS4_8identityES1H_S22_vS23_EENS_8epilogue10collective18CollectiveEpilogueINS25_23Sm100TmaWarpSpecializedILi4ELi2ELi16ELb1ELb0EEEJNS5_IJNSA_ILi64EEESF_SF_EEENS5_IJNSL_IS2A_SC_EENSL_INS5_IJSR_NSA_ILi2EEEEEENS5_IJSC_S2A_EEEEEEEENS_10bfloat16_tESK_S2I_SK_NS25_6fusion15FusionCallbacksIS29_NS2J_17LinearCombinationIS2I_fS2I_fLNS_15FloatRoundStyleE2EEES2B_S2H_JEEENS4_5SM1004TMEM4LOAD26SM100_TMEM_LOAD_32dp32b16xENS4_13SM90_TMA_LOADENS1I_INS1J_ILi1ELi4ELi3EEENS1L_ILi16EEENSL_INS5_IJS1N_SR_EEENS5_IJSR_SC_EEEEEEENS4_39AutoVectorizingCopyWithAssumedAlignmentILi128EEENS4_14SM90_TMA_STOREES2Z_S31_S31_EEEvvEEEEvNT_6ParamsE --------------------------
	.section	.nv.constant0._ZN7cutlass13device_kernelINS_4gemm6kernel13GemmUniversalIN4cute5tupleIJiiiiEEENS1_10collective13CollectiveMmaINS1_46MainloopSm100TmaUmmaWarpSpecializedBlockScaledILi6ELi2ELi2ENS5_IJNS4_1CILi4EEESB_NSA_ILi1EEEEEEEENS5_IJNSA_ILi128EEESF_SF_EEENS5_IJNS_12float_e5m2_tENS_13float_ue8m0_tEEEENS5_IJNS5_IJlSC_lEEENS4_6LayoutINS5_IJNS5_IJNS5_IJNSA_ILi32EEESB_EEEiEEESO_NS5_IJSC_iEEEEEENS5_IJNS5_IJNS5_IJNSA_ILi16EEESB_EEEiEEENS5_IJNS5_IJNSA_ILi0EEESC_EEENSA_ILi512EEEEEENS5_IJSU_iEEEEEEEEEEESJ_S11_NS4_8TiledMMAINS4_8MMA_AtomIJNS4_21SM100_MMA_MXF8F6F4_SSISH_SH_fSI_Li128ELi128ELNS4_4UMMA5MajorE0ELS16_0ELNS15_7ScaleInE0ELS17_0EEEEEENSL_INS5_IJSC_SC_SC_EEENS5_IJSU_SU_SU_EEEEENS5_IJNS4_10UnderscoreES1D_S1D_EEEEENS5_IJNS4_23SM90_TMA_LOAD_MULTICASTES1G_EEENS5_IJNS4_14ComposedLayoutINS4_7SwizzleILi3ELi4ELi3EEENS4_18smem_ptr_flag_bitsILi8EEENSL_INS5_IJNSA_ILi8EEESF_EEENS5_IJSF_SC_EEEEEEENSL_INS5_IJNS5_IJNS5_IJSN_SC_EEENS5_IJSM_SC_EEEEEESC_NS5_IJSB_SC_EEEEEENS5_IJNS5_IJNS5_IJSS_SW_EEESV_EEESU_NS5_IJSC_SW_EEEEEEEEEEEvNS4_8identityES1H_S22_vS23_EENS_8epilogue10collective18CollectiveEpilogueINS25_23Sm100TmaWarpSpecializedILi4ELi2ELi16ELb1ELb0EEEJNS5_IJNSA_ILi64EEESF_SF_EEENS5_IJNSL_IS2A_SC_EENSL_INS5_IJSR_NSA_ILi2EEEEEENS5_IJSC_S2A_EEEEEEEENS_10bfloat16_tESK_S2I_SK_NS25_6fusion15FusionCallbacksIS29_NS2J_17LinearCombinationIS2I_fS2I_fLNS_15FloatRoundStyleE2EEES2B_S2H_JEEENS4_5SM1004TMEM4LOAD26SM100_TMEM_LOAD_32dp32b16xENS4_13SM90_TMA_LOADENS1I_INS1J_ILi1ELi4ELi3EEENS1L_ILi16EEENSL_INS5_IJS1N_SR_EEENS5_IJSR_SC_EEEEEEENS4_39AutoVectorizingCopyWithAssumedAlignmentILi128EEENS4_14SM90_TMA_STOREES2Z_S31_S31_EEEvvEEEEvNT_6ParamsE,"a",@progbits
	.sectionflags	@""
	.align	4
.nv.constant0._ZN7cutlass13device_kernelINS_4gemm6kernel13GemmUniversalIN4cute5tupleIJiiiiEEENS1_10collective13CollectiveMmaINS1_46MainloopSm100TmaUmmaWarpSpecializedBlockScaledILi6ELi2ELi2ENS5_IJNS4_1CILi4EEESB_NSA_ILi1EEEEEEEENS5_IJNSA_ILi128EEESF_SF_EEENS5_IJNS_12float_e5m2_tENS_13float_ue8m0_tEEEENS5_IJNS5_IJlSC_lEEENS4_6LayoutINS5_IJNS5_IJNS5_IJNSA_ILi32EEESB_EEEiEEESO_NS5_IJSC_iEEEEEENS5_IJNS5_IJNS5_IJNSA_ILi16EEESB_EEEiEEENS5_IJNS5_IJNSA_ILi0EEESC_EEENSA_ILi512EEEEEENS5_IJSU_iEEEEEEEEEEESJ_S11_NS4_8TiledMMAINS4_8MMA_AtomIJNS4_21SM100_MMA_MXF8F6F4_SSISH_SH_fSI_Li128ELi128ELNS4_4UMMA5MajorE0ELS16_0ELNS15_7ScaleInE0ELS17_0EEEEEENSL_INS5_IJSC_SC_SC_EEENS5_IJSU_SU_SU_EEEEENS5_IJNS4_10UnderscoreES1D_S1D_EEEEENS5_IJNS4_23SM90_TMA_LOAD_MULTICASTES1G_EEENS5_IJNS4_14ComposedLayoutINS4_7SwizzleILi3ELi4ELi3EEENS4_18smem_ptr_flag_bitsILi8EEENSL_INS5_IJNSA_ILi8EEESF_EEENS5_IJSF_SC_EEEEEEENSL_INS5_IJNS5_IJNS5_IJSN_SC_EEENS5_IJSM_SC_EEEEEESC_NS5_IJSB_SC_EEEEEENS5_IJNS5_IJNS5_IJSS_SW_EEESV_EEESU_NS5_IJSC_SW_EEEEEEEEEEEvNS4_8identityES1H_S22_vS23_EENS_8epilogue10collective18CollectiveEpilogueINS25_23Sm100TmaWarpSpecializedILi4ELi2ELi16ELb1ELb0EEEJNS5_IJNSA_ILi64EEESF_SF_EEENS5_IJNSL_IS2A_SC_EENSL_INS5_IJSR_NSA_ILi2EEEEEENS5_IJSC_S2A_EEEEEEEENS_10bfloat16_tESK_S2I_SK_NS25_6fusion15FusionCallbacksIS29_NS2J_17LinearCombinationIS2I_fS2I_fLNS_15FloatRoundStyleE2EEES2B_S2H_JEEENS4_5SM1004TMEM4LOAD26SM100_TMEM_LOAD_32dp32b16xENS4_13SM90_TMA_LOADENS1I_INS1J_ILi1ELi4ELi3EEENS1L_ILi16EEENSL_INS5_IJS1N_SR_EEENS5_IJSR_SC_EEEEEEENS4_39AutoVectorizingCopyWithAssumedAlignmentILi128EEENS4_14SM90_TMA_STOREES2Z_S31_S31_EEEvvEEEEvNT_6ParamsE:
	.zero		3968


//--------------------- SYMBOLS --------------------------

	.type		.nv.reservedSmem.offset0,@object
	.size		.nv.reservedSmem.offset0,0x4
	.type		.nv.reservedSmem.cap,@object
	.size		.nv.reservedSmem.cap,0x4
	.type		__assertfail,@function
